	.target	sm_100a

	.elftype	@"ET_EXEC"


//--------------------- .note.nv.tkinfo           --------------------------
	.section	.note.nv.tkinfo,"",@"SHT_NOTE"
	.sectionflags	@"SHF_NOTE_NV_TKINFO"
	.tkinfo
        /*0018*/ 	.word	0x00000002
        /*0030*/ 	.string	""
        /*0030*/ 	.string	"ptxas"
        /*0030*/ 	.string	"Cuda compilation tools, release 13.0, V13.0.88"
        /*0030*/ 	.string	"Build cuda_13.0.r13.0/compiler.36424714_0"
        /*0030*/ 	.string	"-arch sm_100a -m 64 "



//--------------------- .note.nv.cuinfo           --------------------------
	.section	.note.nv.cuinfo,"",@"SHT_NOTE"
	.sectionflags	@"SHF_NOTE_NV_CUINFO"
        /*0018*/ 	.short	0x0002
        /*001a*/ 	.short	0x0064
        /*001c*/ 	.short	0x0082
	.zero		2


//--------------------- .nv.info                  --------------------------
	.section	.nv.info,"",@"SHT_CUDA_INFO"
	.align	4


	//----- nvinfo : EIATTR_REGCOUNT
	.align		4
        /*0000*/ 	.byte	0x04, 0x2f
        /*0002*/ 	.short	(.L_41 - .L_40)
	.align		4
.L_40:
        /*0004*/ 	.word	index@(_ZN3cub18CUB_300001_SM_10006detail11EmptyKernelIvEEvv)
        /*0008*/ 	.word	0x00000004


	//----- nvinfo : EIATTR_FRAME_SIZE
	.align		4
.L_41:
        /*000c*/ 	.byte	0x04, 0x11
        /*000e*/ 	.short	(.L_43 - .L_42)
	.align		4
.L_42:
        /*0010*/ 	.word	index@(_ZN3cub18CUB_300001_SM_10006detail11EmptyKernelIvEEvv)
        /*0014*/ 	.word	0x00000000


	//----- nvinfo : EIATTR_REGCOUNT
	.align		4
.L_43:
        /*0018*/ 	.byte	0x04, 0x2f
        /*001a*/ 	.short	(.L_45 - .L_44)
	.align		4
.L_44:
        /*001c*/ 	.word	index@(_ZN4vllm3moe46moe_align_block_size_small_batch_expert_kernelIhLi256EEEvPKT_PiS5_S5_S5_iimiib)
        /*0020*/ 	.word	0x0000001f


	//----- nvinfo : EIATTR_FRAME_SIZE
	.align		4
.L_45:
        /*0024*/ 	.byte	0x04, 0x11
        /*0026*/ 	.short	(.L_47 - .L_46)
	.align		4
.L_46:
        /*0028*/ 	.word	index@(_ZN4vllm3moe46moe_align_block_size_small_batch_expert_kernelIhLi256EEEvPKT_PiS5_S5_S5_iimiib)
        /*002c*/ 	.word	0x00000000


	//----- nvinfo : EIATTR_REGCOUNT
	.align		4
.L_47:
        /*0030*/ 	.byte	0x04, 0x2f
        /*0032*/ 	.short	(.L_49 - .L_48)
	.align		4
.L_48:
        /*0034*/ 	.word	index@(_ZN4vllm3moe27moe_align_block_size_kernelIhEEvPKT_PiS5_S5_S5_iiiimS5_iib)
        /*0038*/ 	.word	0x0000002d


	//----- nvinfo : EIATTR_FRAME_SIZE
	.align		4
.L_49:
        /*003c*/ 	.byte	0x04, 0x11
        /*003e*/ 	.short	(.L_51 - .L_50)
	.align		4
.L_50:
        /*0040*/ 	.word	index@(_ZN4vllm3moe27moe_align_block_size_kernelIhEEvPKT_PiS5_S5_S5_iiiimS5_iib)
        /*0044*/ 	.word	0x00000000


	//----- nvinfo : EIATTR_REGCOUNT
	.align		4
.L_51:
        /*0048*/ 	.byte	0x04, 0x2f
        /*004a*/ 	.short	(.L_53 - .L_52)
	.align		4
.L_52:
        /*004c*/ 	.word	index@(_ZN4vllm3moe35count_and_sort_expert_tokens_kernelIhEEvPKT_PiS5_S5_miiib)
        /*0050*/ 	.word	0x00000012


	//----- nvinfo : EIATTR_FRAME_SIZE
	.align		4
.L_53:
        /*0054*/ 	.byte	0x04, 0x11
        /*0056*/ 	.short	(.L_55 - .L_54)
	.align		4
.L_54:
        /*0058*/ 	.word	index@(_ZN4vllm3moe35count_and_sort_expert_tokens_kernelIhEEvPKT_PiS5_S5_miiib)
        /*005c*/ 	.word	0x00000000


	//----- nvinfo : EIATTR_REGCOUNT
	.align		4
.L_55:
        /*0060*/ 	.byte	0x04, 0x2f
        /*0062*/ 	.short	(.L_57 - .L_56)
	.align		4
.L_56:
        /*0064*/ 	.word	index@(_ZN4vllm3moe46moe_align_block_size_small_batch_expert_kernelIaLi256EEEvPKT_PiS5_S5_S5_iimiib)
        /*0068*/ 	.word	0x0000001f


	//----- nvinfo : EIATTR_FRAME_SIZE
	.align		4
.L_57:
        /*006c*/ 	.byte	0x04, 0x11
        /*006e*/ 	.short	(.L_59 - .L_58)
	.align		4
.L_58:
        /*0070*/ 	.word	index@(_ZN4vllm3moe46moe_align_block_size_small_batch_expert_kernelIaLi256EEEvPKT_PiS5_S5_S5_iimiib)
        /*0074*/ 	.word	0x00000000


	//----- nvinfo : EIATTR_REGCOUNT
	.align		4
.L_59:
        /*0078*/ 	.byte	0x04, 0x2f
        /*007a*/ 	.short	(.L_61 - .L_60)
	.align		4
.L_60:
        /*007c*/ 	.word	index@(_ZN4vllm3moe27moe_align_block_size_kernelIaEEvPKT_PiS5_S5_S5_iiiimS5_iib)
        /*0080*/ 	.word	0x0000002d


	//----- nvinfo : EIATTR_FRAME_SIZE
	.align		4
.L_61:
        /*0084*/ 	.byte	0x04, 0x11
        /*0086*/ 	.short	(.L_63 - .L_62)
	.align		4
.L_62:
        /*0088*/ 	.word	index@(_ZN4vllm3moe27moe_align_block_size_kernelIaEEvPKT_PiS5_S5_S5_iiiimS5_iib)
        /*008c*/ 	.word	0x00000000


	//----- nvinfo : EIATTR_REGCOUNT
	.align		4
.L_63:
        /*0090*/ 	.byte	0x04, 0x2f
        /*0092*/ 	.short	(.L_65 - .L_64)
	.align		4
.L_64:
        /*0094*/ 	.word	index@(_ZN4vllm3moe35count_and_sort_expert_tokens_kernelIaEEvPKT_PiS5_S5_miiib)
        /*0098*/ 	.word	0x00000012


	//----- nvinfo : EIATTR_FRAME_SIZE
	.align		4
.L_65:
        /*009c*/ 	.byte	0x04, 0x11
        /*009e*/ 	.short	(.L_67 - .L_66)
	.align		4
.L_66:
        /*00a0*/ 	.word	index@(_ZN4vllm3moe35count_and_sort_expert_tokens_kernelIaEEvPKT_PiS5_S5_miiib)
        /*00a4*/ 	.word	0x00000000


	//----- nvinfo : EIATTR_REGCOUNT
	.align		4
.L_67:
        /*00a8*/ 	.byte	0x04, 0x2f
        /*00aa*/ 	.short	(.L_69 - .L_68)
	.align		4
.L_68:
        /*00ac*/ 	.word	index@(_ZN4vllm3moe46moe_align_block_size_small_batch_expert_kernelIsLi256EEEvPKT_PiS5_S5_S5_iimiib)
        /*00b0*/ 	.word	0x0000001f


	//----- nvinfo : EIATTR_FRAME_SIZE
	.align		4
.L_69:
        /*00b4*/ 	.byte	0x04, 0x11
        /*00b6*/ 	.short	(.L_71 - .L_70)
	.align		4
.L_70:
        /*00b8*/ 	.word	index@(_ZN4vllm3moe46moe_align_block_size_small_batch_expert_kernelIsLi256EEEvPKT_PiS5_S5_S5_iimiib)
        /*00bc*/ 	.word	0x00000000


	//----- nvinfo : EIATTR_REGCOUNT
	.align		4
.L_71:
        /*00c0*/ 	.byte	0x04, 0x2f
        /*00c2*/ 	.short	(.L_73 - .L_72)
	.align		4
.L_72:
        /*00c4*/ 	.word	index@(_ZN4vllm3moe27moe_align_block_size_kernelIsEEvPKT_PiS5_S5_S5_iiiimS5_iib)
        /*00c8*/ 	.word	0x0000002d


	//----- nvinfo : EIATTR_FRAME_SIZE
	.align		4
.L_73:
        /*00cc*/ 	.byte	0x04, 0x11
        /*00ce*/ 	.short	(.L_75 - .L_74)
	.align		4
.L_74:
        /*00d0*/ 	.word	index@(_ZN4vllm3moe27moe_align_block_size_kernelIsEEvPKT_PiS5_S5_S5_iiiimS5_iib)
        /*00d4*/ 	.word	0x00000000


	//----- nvinfo : EIATTR_REGCOUNT
	.align		4
.L_75:
        /*00d8*/ 	.byte	0x04, 0x2f
        /*00da*/ 	.short	(.L_77 - .L_76)
	.align		4
.L_76:
        /*00dc*/ 	.word	index@(_ZN4vllm3moe35count_and_sort_expert_tokens_kernelIsEEvPKT_PiS5_S5_miiib)
        /*00e0*/ 	.word	0x00000012


	//----- nvinfo : EIATTR_FRAME_SIZE
	.align		4
.L_77:
        /*00e4*/ 	.byte	0x04, 0x11
        /*00e6*/ 	.short	(.L_79 - .L_78)
	.align		4
.L_78:
        /*00e8*/ 	.word	index@(_ZN4vllm3moe35count_and_sort_expert_tokens_kernelIsEEvPKT_PiS5_S5_miiib)
        /*00ec*/ 	.word	0x00000000


	//----- nvinfo : EIATTR_REGCOUNT
	.align		4
.L_79:
        /*00f0*/ 	.byte	0x04, 0x2f
        /*00f2*/ 	.short	(.L_81 - .L_80)
	.align		4
.L_80:
        /*00f4*/ 	.word	index@(_ZN4vllm3moe46moe_align_block_size_small_batch_expert_kernelIiLi256EEEvPKT_PiS5_S5_S5_iimiib)
        /*00f8*/ 	.word	0x0000001f


	//----- nvinfo : EIATTR_FRAME_SIZE
	.align		4
.L_81:
        /*00fc*/ 	.byte	0x04, 0x11
        /*00fe*/ 	.short	(.L_83 - .L_82)
	.align		4
.L_82:
        /*0100*/ 	.word	index@(_ZN4vllm3moe46moe_align_block_size_small_batch_expert_kernelIiLi256EEEvPKT_PiS5_S5_S5_iimiib)
        /*0104*/ 	.word	0x00000000


	//----- nvinfo : EIATTR_REGCOUNT
	.align		4
.L_83:
        /*0108*/ 	.byte	0x04, 0x2f
        /*010a*/ 	.short	(.L_85 - .L_84)
	.align		4
.L_84:
        /*010c*/ 	.word	index@(_ZN4vllm3moe27moe_align_block_size_kernelIiEEvPKT_PiS5_S5_S5_iiiimS5_iib)
        /*0110*/ 	.word	0x0000002d


	//----- nvinfo : EIATTR_FRAME_SIZE
	.align		4
.L_85:
        /*0114*/ 	.byte	0x04, 0x11
        /*0116*/ 	.short	(.L_87 - .L_86)
	.align		4
.L_86:
        /*0118*/ 	.word	index@(_ZN4vllm3moe27moe_align_block_size_kernelIiEEvPKT_PiS5_S5_S5_iiiimS5_iib)
        /*011c*/ 	.word	0x00000000


	//----- nvinfo : EIATTR_REGCOUNT
	.align		4
.L_87:
        /*0120*/ 	.byte	0x04, 0x2f
        /*0122*/ 	.short	(.L_89 - .L_88)
	.align		4
.L_88:
        /*0124*/ 	.word	index@(_ZN4vllm3moe35count_and_sort_expert_tokens_kernelIiEEvPKT_PiS5_S5_miiib)
        /*0128*/ 	.word	0x00000012


	//----- nvinfo : EIATTR_FRAME_SIZE
	.align		4
.L_89:
        /*012c*/ 	.byte	0x04, 0x11
        /*012e*/ 	.short	(.L_91 - .L_90)
	.align		4
.L_90:
        /*0130*/ 	.word	index@(_ZN4vllm3moe35count_and_sort_expert_tokens_kernelIiEEvPKT_PiS5_S5_miiib)
        /*0134*/ 	.word	0x00000000


	//----- nvinfo : EIATTR_REGCOUNT
	.align		4
.L_91:
        /*0138*/ 	.byte	0x04, 0x2f
        /*013a*/ 	.short	(.L_93 - .L_92)
	.align		4
.L_92:
        /*013c*/ 	.word	index@(_ZN4vllm3moe46moe_align_block_size_small_batch_expert_kernelIlLi256EEEvPKT_PiS5_S5_S5_iimiib)
        /*0140*/ 	.word	0x0000001f


	//----- nvinfo : EIATTR_FRAME_SIZE
	.align		4
.L_93:
        /*0144*/ 	.byte	0x04, 0x11
        /*0146*/ 	.short	(.L_95 - .L_94)
	.align		4
.L_94:
        /*0148*/ 	.word	index@(_ZN4vllm3moe46moe_align_block_size_small_batch_expert_kernelIlLi256EEEvPKT_PiS5_S5_S5_iimiib)
        /*014c*/ 	.word	0x00000000


	//----- nvinfo : EIATTR_REGCOUNT
	.align		4
.L_95:
        /*0150*/ 	.byte	0x04, 0x2f
        /*0152*/ 	.short	(.L_97 - .L_96)
	.align		4
.L_96:
        /*0154*/ 	.word	index@(_ZN4vllm3moe27moe_align_block_size_kernelIlEEvPKT_PiS5_S5_S5_iiiimS5_iib)
        /*0158*/ 	.word	0x0000002d


	//----- nvinfo : EIATTR_FRAME_SIZE
	.align		4
.L_97:
        /*015c*/ 	.byte	0x04, 0x11
        /*015e*/ 	.short	(.L_99 - .L_98)
	.align		4
.L_98:
        /*0160*/ 	.word	index@(_ZN4vllm3moe27moe_align_block_size_kernelIlEEvPKT_PiS5_S5_S5_iiiimS5_iib)
        /*0164*/ 	.word	0x00000000


	//----- nvinfo : EIATTR_REGCOUNT
	.align		4
.L_99:
        /*0168*/ 	.byte	0x04, 0x2f
        /*016a*/ 	.short	(.L_101 - .L_100)
	.align		4
.L_100:
        /*016c*/ 	.word	index@(_ZN4vllm3moe35count_and_sort_expert_tokens_kernelIlEEvPKT_PiS5_S5_miiib)
        /*0170*/ 	.word	0x00000010


	//----- nvinfo : EIATTR_FRAME_SIZE
	.align		4
.L_101:
        /*0174*/ 	.byte	0x04, 0x11
        /*0176*/ 	.short	(.L_103 - .L_102)
	.align		4
.L_102:
        /*0178*/ 	.word	index@(_ZN4vllm3moe35count_and_sort_expert_tokens_kernelIlEEvPKT_PiS5_S5_miiib)
        /*017c*/ 	.word	0x00000000


	//----- nvinfo : EIATTR_REGCOUNT
	.align		4
.L_103:
        /*0180*/ 	.byte	0x04, 0x2f
        /*0182*/ 	.short	(.L_105 - .L_104)
	.align		4
.L_104:
        /*0184*/ 	.word	index@(_ZN4vllm3moe46moe_align_block_size_small_batch_expert_kernelItLi256EEEvPKT_PiS5_S5_S5_iimiib)
        /*0188*/ 	.word	0x0000001f


	//----- nvinfo : EIATTR_FRAME_SIZE
	.align		4
.L_105:
        /*018c*/ 	.byte	0x04, 0x11
        /*018e*/ 	.short	(.L_107 - .L_106)
	.align		4
.L_106:
        /*0190*/ 	.word	index@(_ZN4vllm3moe46moe_align_block_size_small_batch_expert_kernelItLi256EEEvPKT_PiS5_S5_S5_iimiib)
        /*0194*/ 	.word	0x00000000


	//----- nvinfo : EIATTR_REGCOUNT
	.align		4
.L_107:
        /*0198*/ 	.byte	0x04, 0x2f
        /*019a*/ 	.short	(.L_109 - .L_108)
	.align		4
.L_108:
        /*019c*/ 	.word	index@(_ZN4vllm3moe27moe_align_block_size_kernelItEEvPKT_PiS5_S5_S5_iiiimS5_iib)
        /*01a0*/ 	.word	0x0000002d


	//----- nvinfo : EIATTR_FRAME_SIZE
	.align		4
.L_109:
        /*01a4*/ 	.byte	0x04, 0x11
        /*01a6*/ 	.short	(.L_111 - .L_110)
	.align		4
.L_110:
        /*01a8*/ 	.word	index@(_ZN4vllm3moe27moe_align_block_size_kernelItEEvPKT_PiS5_S5_S5_iiiimS5_iib)
        /*01ac*/ 	.word	0x00000000


	//----- nvinfo : EIATTR_REGCOUNT
	.align		4
.L_111:
        /*01b0*/ 	.byte	0x04, 0x2f
        /*01b2*/ 	.short	(.L_113 - .L_112)
	.align		4
.L_112:
        /*01b4*/ 	.word	index@(_ZN4vllm3moe35count_and_sort_expert_tokens_kernelItEEvPKT_PiS5_S5_miiib)
        /*01b8*/ 	.word	0x00000012


	//----- nvinfo : EIATTR_FRAME_SIZE
	.align		4
.L_113:
        /*01bc*/ 	.byte	0x04, 0x11
        /*01be*/ 	.short	(.L_115 - .L_114)
	.align		4
.L_114:
        /*01c0*/ 	.word	index@(_ZN4vllm3moe35count_and_sort_expert_tokens_kernelItEEvPKT_PiS5_S5_miiib)
        /*01c4*/ 	.word	0x00000000


	//----- nvinfo : EIATTR_REGCOUNT
	.align		4
.L_115:
        /*01c8*/ 	.byte	0x04, 0x2f
        /*01ca*/ 	.short	(.L_117 - .L_116)
	.align		4
.L_116:
        /*01cc*/ 	.word	index@(_ZN4vllm3moe46moe_align_block_size_small_batch_expert_kernelIjLi256EEEvPKT_PiS5_S5_S5_iimiib)
        /*01d0*/ 	.word	0x0000001f


	//----- nvinfo : EIATTR_FRAME_SIZE
	.align		4
.L_117:
        /*01d4*/ 	.byte	0x04, 0x11
        /*01d6*/ 	.short	(.L_119 - .L_118)
	.align		4
.L_118:
        /*01d8*/ 	.word	index@(_ZN4vllm3moe46moe_align_block_size_small_batch_expert_kernelIjLi256EEEvPKT_PiS5_S5_S5_iimiib)
        /*01dc*/ 	.word	0x00000000


	//----- nvinfo : EIATTR_REGCOUNT
	.align		4
.L_119:
        /*01e0*/ 	.byte	0x04, 0x2f
        /*01e2*/ 	.short	(.L_121 - .L_120)
	.align		4
.L_120:
        /*01e4*/ 	.word	index@(_ZN4vllm3moe27moe_align_block_size_kernelIjEEvPKT_PiS5_S5_S5_iiiimS5_iib)
        /*01e8*/ 	.word	0x0000002d


	//----- nvinfo : EIATTR_FRAME_SIZE
	.align		4
.L_121:
        /*01ec*/ 	.byte	0x04, 0x11
        /*01ee*/ 	.short	(.L_123 - .L_122)
	.align		4
.L_122:
        /*01f0*/ 	.word	index@(_ZN4vllm3moe27moe_align_block_size_kernelIjEEvPKT_PiS5_S5_S5_iiiimS5_iib)
        /*01f4*/ 	.word	0x00000000


	//----- nvinfo : EIATTR_REGCOUNT
	.align		4
.L_123:
        /*01f8*/ 	.byte	0x04, 0x2f
        /*01fa*/ 	.short	(.L_125 - .L_124)
	.align		4
.L_124:
        /*01fc*/ 	.word	index@(_ZN4vllm3moe35count_and_sort_expert_tokens_kernelIjEEvPKT_PiS5_S5_miiib)
        /*0200*/ 	.word	0x00000012


	//----- nvinfo : EIATTR_FRAME_SIZE
	.align		4
.L_125:
        /*0204*/ 	.byte	0x04, 0x11
        /*0206*/ 	.short	(.L_127 - .L_126)
	.align		4
.L_126:
        /*0208*/ 	.word	index@(_ZN4vllm3moe35count_and_sort_expert_tokens_kernelIjEEvPKT_PiS5_S5_miiib)
        /*020c*/ 	.word	0x00000000


	//----- nvinfo : EIATTR_REGCOUNT
	.align		4
.L_127:
        /*0210*/ 	.byte	0x04, 0x2f
        /*0212*/ 	.short	(.L_129 - .L_128)
	.align		4
.L_128:
        /*0214*/ 	.word	index@(_ZN4vllm3moe46moe_align_block_size_small_batch_expert_kernelImLi256EEEvPKT_PiS5_S5_S5_iimiib)
        /*0218*/ 	.word	0x0000001f


	//----- nvinfo : EIATTR_FRAME_SIZE
	.align		4
.L_129:
        /*021c*/ 	.byte	0x04, 0x11
        /*021e*/ 	.short	(.L_131 - .L_130)
	.align		4
.L_130:
        /*0220*/ 	.word	index@(_ZN4vllm3moe46moe_align_block_size_small_batch_expert_kernelImLi256EEEvPKT_PiS5_S5_S5_iimiib)
        /*0224*/ 	.word	0x00000000


	//----- nvinfo : EIATTR_REGCOUNT
	.align		4
.L_131:
        /*0228*/ 	.byte	0x04, 0x2f
        /*022a*/ 	.short	(.L_133 - .L_132)
	.align		4
.L_132:
        /*022c*/ 	.word	index@(_ZN4vllm3moe27moe_align_block_size_kernelImEEvPKT_PiS5_S5_S5_iiiimS5_iib)
        /*0230*/ 	.word	0x0000002d


	//----- nvinfo : EIATTR_FRAME_SIZE
	.align		4
.L_133:
        /*0234*/ 	.byte	0x04, 0x11
        /*0236*/ 	.short	(.L_135 - .L_134)
	.align		4
.L_134:
        /*0238*/ 	.word	index@(_ZN4vllm3moe27moe_align_block_size_kernelImEEvPKT_PiS5_S5_S5_iiiimS5_iib)
        /*023c*/ 	.word	0x00000000


	//----- nvinfo : EIATTR_REGCOUNT
	.align		4
.L_135:
        /*0240*/ 	.byte	0x04, 0x2f
        /*0242*/ 	.short	(.L_137 - .L_136)
	.align		4
.L_136:
        /*0244*/ 	.word	index@(_ZN4vllm3moe35count_and_sort_expert_tokens_kernelImEEvPKT_PiS5_S5_miiib)
        /*0248*/ 	.word	0x00000010


	//----- nvinfo : EIATTR_FRAME_SIZE
	.align		4
.L_137:
        /*024c*/ 	.byte	0x04, 0x11
        /*024e*/ 	.short	(.L_139 - .L_138)
	.align		4
.L_138:
        /*0250*/ 	.word	index@(_ZN4vllm3moe35count_and_sort_expert_tokens_kernelImEEvPKT_PiS5_S5_miiib)
        /*0254*/ 	.word	0x00000000


	//----- nvinfo : EIATTR_REGCOUNT
	.align		4
.L_139:
        /*0258*/ 	.byte	0x04, 0x2f
        /*025a*/ 	.short	(.L_141 - .L_140)
	.align		4
.L_140:
        /*025c*/ 	.word	index@(_ZN4vllm3moe14moe_sum_kernelIfLi2EEEvPT_PKS2_i)
        /*0260*/ 	.word	0x0000001a


	//----- nvinfo : EIATTR_FRAME_SIZE
	.align		4
.L_141:
        /*0264*/ 	.byte	0x04, 0x11
        /*0266*/ 	.short	(.L_143 - .L_142)
	.align		4
.L_142:
        /*0268*/ 	.word	index@($__internal_23_$__cuda_sm20_div_u64)
        /*026c*/ 	.word	0x00000000


	//----- nvinfo : EIATTR_FRAME_SIZE
	.align		4
.L_143:
        /*0270*/ 	.byte	0x04, 0x11
        /*0272*/ 	.short	(.L_145 - .L_144)
	.align		4
.L_144:
        /*0274*/ 	.word	index@(_ZN4vllm3moe14moe_sum_kernelIfLi2EEEvPT_PKS2_i)
        /*0278*/ 	.word	0x00000000


	//----- nvinfo : EIATTR_REGCOUNT
	.align		4
.L_145:
        /*027c*/ 	.byte	0x04, 0x2f
        /*027e*/ 	.short	(.L_147 - .L_146)
	.align		4
.L_146:
        /*0280*/ 	.word	index@(_ZN4vllm3moe14moe_sum_kernelIN3c104HalfELi2EEEvPT_PKS4_i)
        /*0284*/ 	.word	0x00000019


	//----- nvinfo : EIATTR_FRAME_SIZE
	.align		4
.L_147:
        /*0288*/ 	.byte	0x04, 0x11
        /*028a*/ 	.short	(.L_149 - .L_148)
	.align		4
.L_148:
        /*028c*/ 	.word	index@($__internal_22_$__cuda_sm20_div_u64)
        /*0290*/ 	.word	0x00000000


	//----- nvinfo : EIATTR_FRAME_SIZE
	.align		4
.L_149:
        /*0294*/ 	.byte	0x04, 0x11
        /*0296*/ 	.short	(.L_151 - .L_150)
	.align		4
.L_150:
        /*0298*/ 	.word	index@(_ZN4vllm3moe14moe_sum_kernelIN3c104HalfELi2EEEvPT_PKS4_i)
        /*029c*/ 	.word	0x00000000


	//----- nvinfo : EIATTR_REGCOUNT
	.align		4
.L_151:
        /*02a0*/ 	.byte	0x04, 0x2f
        /*02a2*/ 	.short	(.L_153 - .L_152)
	.align		4
.L_152:
        /*02a4*/ 	.word	index@(_ZN4vllm3moe14moe_sum_kernelIN3c108BFloat16ELi2EEEvPT_PKS4_i)
        /*02a8*/ 	.word	0x00000018


	//----- nvinfo : EIATTR_FRAME_SIZE
	.align		4
.L_153:
        /*02ac*/ 	.byte	0x04, 0x11
        /*02ae*/ 	.short	(.L_155 - .L_154)
	.align		4
.L_154:
        /*02b0*/ 	.word	index@($__internal_21_$__cuda_sm20_div_u64)
        /*02b4*/ 	.word	0x00000000


	//----- nvinfo : EIATTR_FRAME_SIZE
	.align		4
.L_155:
        /*02b8*/ 	.byte	0x04, 0x11
        /*02ba*/ 	.short	(.L_157 - .L_156)
	.align		4
.L_156:
        /*02bc*/ 	.word	index@(_ZN4vllm3moe14moe_sum_kernelIN3c108BFloat16ELi2EEEvPT_PKS4_i)
        /*02c0*/ 	.word	0x00000000


	//----- nvinfo : EIATTR_REGCOUNT
	.align		4
.L_157:
        /*02c4*/ 	.byte	0x04, 0x2f
        /*02c6*/ 	.short	(.L_159 - .L_158)
	.align		4
.L_158:
        /*02c8*/ 	.word	index@(_ZN4vllm3moe14moe_sum_kernelIfLi3EEEvPT_PKS2_i)
        /*02cc*/ 	.word	0x0000001f


	//----- nvinfo : EIATTR_FRAME_SIZE
	.align		4
.L_159:
        /*02d0*/ 	.byte	0x04, 0x11
        /*02d2*/ 	.short	(.L_161 - .L_160)
	.align		4
.L_160:
        /*02d4*/ 	.word	index@($__internal_20_$__cuda_sm20_div_u64)
        /*02d8*/ 	.word	0x00000000


	//----- nvinfo : EIATTR_FRAME_SIZE
	.align		4
.L_161:
        /*02dc*/ 	.byte	0x04, 0x11
        /*02de*/ 	.short	(.L_163 - .L_162)
	.align		4
.L_162:
        /*02e0*/ 	.word	index@(_ZN4vllm3moe14moe_sum_kernelIfLi3EEEvPT_PKS2_i)
        /*02e4*/ 	.word	0x00000000


	//----- nvinfo : EIATTR_REGCOUNT
	.align		4
.L_163:
        /*02e8*/ 	.byte	0x04, 0x2f
        /*02ea*/ 	.short	(.L_165 - .L_164)
	.align		4
.L_164:
        /*02ec*/ 	.word	index@(_ZN4vllm3moe14moe_sum_kernelIN3c104HalfELi3EEEvPT_PKS4_i)
        /*02f0*/ 	.word	0x00000020


	//----- nvinfo : EIATTR_FRAME_SIZE
	.align		4
.L_165:
        /*02f4*/ 	.byte	0x04, 0x11
        /*02f6*/ 	.short	(.L_167 - .L_166)
	.align		4
.L_166:
        /*02f8*/ 	.word	index@($__internal_19_$__cuda_sm20_div_u64)
        /*02fc*/ 	.word	0x00000000


	//----- nvinfo : EIATTR_FRAME_SIZE
	.align		4
.L_167:
        /*0300*/ 	.byte	0x04, 0x11
        /*0302*/ 	.short	(.L_169 - .L_168)
	.align		4
.L_168:
        /*0304*/ 	.word	index@(_ZN4vllm3moe14moe_sum_kernelIN3c104HalfELi3EEEvPT_PKS4_i)
        /*0308*/ 	.word	0x00000000


	//----- nvinfo : EIATTR_REGCOUNT
	.align		4
.L_169:
        /*030c*/ 	.byte	0x04, 0x2f
        /*030e*/ 	.short	(.L_171 - .L_170)
	.align		4
.L_170:
        /*0310*/ 	.word	index@(_ZN4vllm3moe14moe_sum_kernelIN3c108BFloat16ELi3EEEvPT_PKS4_i)
        /*0314*/ 	.word	0x00000020


	//----- nvinfo : EIATTR_FRAME_SIZE
	.align		4
.L_171:
        /*0318*/ 	.byte	0x04, 0x11
        /*031a*/ 	.short	(.L_173 - .L_172)
	.align		4
.L_172:
        /*031c*/ 	.word	index@($__internal_18_$__cuda_sm20_div_u64)
        /*0320*/ 	.word	0x00000000


	//----- nvinfo : EIATTR_FRAME_SIZE
	.align		4
.L_173:
        /*0324*/ 	.byte	0x04, 0x11
        /*0326*/ 	.short	(.L_175 - .L_174)
	.align		4
.L_174:
        /*0328*/ 	.word	index@(_ZN4vllm3moe14moe_sum_kernelIN3c108BFloat16ELi3EEEvPT_PKS4_i)
        /*032c*/ 	.word	0x00000000


	//----- nvinfo : EIATTR_REGCOUNT
	.align		4
.L_175:
        /*0330*/ 	.byte	0x04, 0x2f
        /*0332*/ 	.short	(.L_177 - .L_176)
	.align		4
.L_176:
        /*0334*/ 	.word	index@(_ZN4vllm3moe14moe_sum_kernelIfLi4EEEvPT_PKS2_i)
        /*0338*/ 	.word	0x00000020


	//----- nvinfo : EIATTR_FRAME_SIZE
	.align		4
.L_177:
        /*033c*/ 	.byte	0x04, 0x11
        /*033e*/ 	.short	(.L_179 - .L_178)
	.align		4
.L_178:
        /*0340*/ 	.word	index@($__internal_17_$__cuda_sm20_div_u64)
        /*0344*/ 	.word	0x00000000


	//----- nvinfo : EIATTR_FRAME_SIZE
	.align		4
.L_179:
        /*0348*/ 	.byte	0x04, 0x11
        /*034a*/ 	.short	(.L_181 - .L_180)
	.align		4
.L_180:
        /*034c*/ 	.word	index@(_ZN4vllm3moe14moe_sum_kernelIfLi4EEEvPT_PKS2_i)
        /*0350*/ 	.word	0x00000000


	//----- nvinfo : EIATTR_REGCOUNT
	.align		4
.L_181:
        /*0354*/ 	.byte	0x04, 0x2f
        /*0356*/ 	.short	(.L_183 - .L_182)
	.align		4
.L_182:
        /*0358*/ 	.word	index@(_ZN4vllm3moe14moe_sum_kernelIN3c104HalfELi4EEEvPT_PKS4_i)
        /*035c*/ 	.word	0x00000020


	//----- nvinfo : EIATTR_FRAME_SIZE
	.align		4
.L_183:
        /*0360*/ 	.byte	0x04, 0x11
        /*0362*/ 	.short	(.L_185 - .L_184)
	.align		4
.L_184:
        /*0364*/ 	.word	index@($__internal_16_$__cuda_sm20_div_u64)
        /*0368*/ 	.word	0x00000000


	//----- nvinfo : EIATTR_FRAME_SIZE
	.align		4
.L_185:
        /*036c*/ 	.byte	0x04, 0x11
        /*036e*/ 	.short	(.L_187 - .L_186)
	.align		4
.L_186:
        /*0370*/ 	.word	index@(_ZN4vllm3moe14moe_sum_kernelIN3c104HalfELi4EEEvPT_PKS4_i)
        /*0374*/ 	.word	0x00000000


	//----- nvinfo : EIATTR_REGCOUNT
	.align		4
.L_187:
        /*0378*/ 	.byte	0x04, 0x2f
        /*037a*/ 	.short	(.L_189 - .L_188)
	.align		4
.L_188:
        /*037c*/ 	.word	index@(_ZN4vllm3moe14moe_sum_kernelIN3c108BFloat16ELi4EEEvPT_PKS4_i)
        /*0380*/ 	.word	0x00000020


	//----- nvinfo : EIATTR_FRAME_SIZE
	.align		4
.L_189:
        /*0384*/ 	.byte	0x04, 0x11
        /*0386*/ 	.short	(.L_191 - .L_190)
	.align		4
.L_190:
        /*0388*/ 	.word	index@($__internal_15_$__cuda_sm20_div_u64)
        /*038c*/ 	.word	0x00000000


	//----- nvinfo : EIATTR_FRAME_SIZE
	.align		4
.L_191:
        /*0390*/ 	.byte	0x04, 0x11
        /*0392*/ 	.short	(.L_193 - .L_192)
	.align		4
.L_192:
        /*0394*/ 	.word	index@(_ZN4vllm3moe14moe_sum_kernelIN3c108BFloat16ELi4EEEvPT_PKS4_i)
        /*0398*/ 	.word	0x00000000


	//----- nvinfo : EIATTR_REGCOUNT
	.align		4
.L_193:
        /*039c*/ 	.byte	0x04, 0x2f
        /*039e*/ 	.short	(.L_195 - .L_194)
	.align		4
.L_194:
        /*03a0*/ 	.word	index@(_ZN4vllm3moe51moe_lora_align_block_size_small_batch_expert_kernelIhLi256EEEvPT_PilS4_iimiiS4_S4_iS4_S4_S4_S4_b)
        /*03a4*/ 	.word	0x00000020


	//----- nvinfo : EIATTR_FRAME_SIZE
	.align		4
.L_195:
        /*03a8*/ 	.byte	0x04, 0x11
        /*03aa*/ 	.short	(.L_197 - .L_196)
	.align		4
.L_196:
        /*03ac*/ 	.word	index@($__internal_14_$__cuda_sm20_div_u64)
        /*03b0*/ 	.word	0x00000000


	//----- nvinfo : EIATTR_FRAME_SIZE
	.align		4
.L_197:
        /*03b4*/ 	.byte	0x04, 0x11
        /*03b6*/ 	.short	(.L_199 - .L_198)
	.align		4
.L_198:
        /*03b8*/ 	.word	index@(_ZN4vllm3moe51moe_lora_align_block_size_small_batch_expert_kernelIhLi256EEEvPT_PilS4_iimiiS4_S4_iS4_S4_S4_S4_b)
        /*03bc*/ 	.word	0x00000000


	//----- nvinfo : EIATTR_REGCOUNT
	.align		4
.L_199:
        /*03c0*/ 	.byte	0x04, 0x2f
        /*03c2*/ 	.short	(.L_201 - .L_200)
	.align		4
.L_200:
        /*03c4*/ 	.word	index@(_ZN4vllm3moe32moe_lora_align_block_size_kernelIhEEvPT_PilS4_iimiiS4_S4_iS4_S4_S4_iiS4_S4_b)
        /*03c8*/ 	.word	0x00000030


	//----- nvinfo : EIATTR_FRAME_SIZE
	.align		4
.L_201:
        /*03cc*/ 	.byte	0x04, 0x11
        /*03ce*/ 	.short	(.L_203 - .L_202)
	.align		4
.L_202:
        /*03d0*/ 	.word	index@($__internal_13_$__cuda_sm20_div_u64)
        /*03d4*/ 	.word	0x00000000


	//----- nvinfo : EIATTR_FRAME_SIZE
	.align		4
.L_203:
        /*03d8*/ 	.byte	0x04, 0x11
        /*03da*/ 	.short	(.L_205 - .L_204)
	.align		4
.L_204:
        /*03dc*/ 	.word	index@(_ZN4vllm3moe32moe_lora_align_block_size_kernelIhEEvPT_PilS4_iimiiS4_S4_iS4_S4_S4_iiS4_S4_b)
        /*03e0*/ 	.word	0x00000000


	//----- nvinfo : EIATTR_REGCOUNT
	.align		4
.L_205:
        /*03e4*/ 	.byte	0x04, 0x2f
        /*03e6*/ 	.short	(.L_207 - .L_206)
	.align		4
.L_206:
        /*03e8*/ 	.word	index@(_ZN4vllm3moe40lora_count_and_sort_expert_tokens_kernelIhEEvPKT_PiS5_S5_miiiS5_S5_b)
        /*03ec*/ 	.word	0x00000020


	//----- nvinfo : EIATTR_FRAME_SIZE
	.align		4
.L_207:
        /*03f0*/ 	.byte	0x04, 0x11
        /*03f2*/ 	.short	(.L_209 - .L_208)
	.align		4
.L_208:
        /*03f4*/ 	.word	index@($__internal_12_$__cuda_sm20_div_u64)
        /*03f8*/ 	.word	0x00000000


	//----- nvinfo : EIATTR_FRAME_SIZE
	.align		4
.L_209:
        /*03fc*/ 	.byte	0x04, 0x11
        /*03fe*/ 	.short	(.L_211 - .L_210)
	.align		4
.L_210:
        /*0400*/ 	.word	index@(_ZN4vllm3moe40lora_count_and_sort_expert_tokens_kernelIhEEvPKT_PiS5_S5_miiiS5_S5_b)
        /*0404*/ 	.word	0x00000000


	//----- nvinfo : EIATTR_REGCOUNT
	.align		4
.L_211:
        /*0408*/ 	.byte	0x04, 0x2f
        /*040a*/ 	.short	(.L_213 - .L_212)
	.align		4
.L_212:
        /*040c*/ 	.word	index@(_ZN4vllm3moe51moe_lora_align_block_size_small_batch_expert_kernelIaLi256EEEvPT_PilS4_iimiiS4_S4_iS4_S4_S4_S4_b)
        /*0410*/ 	.word	0x00000020


	//----- nvinfo : EIATTR_FRAME_SIZE
	.align		4
.L_213:
        /*0414*/ 	.byte	0x04, 0x11
        /*0416*/ 	.short	(.L_215 - .L_214)
	.align		4
.L_214:
        /*0418*/ 	.word	index@($__internal_11_$__cuda_sm20_div_u64)
        /*041c*/ 	.word	0x00000000


	//----- nvinfo : EIATTR_FRAME_SIZE
	.align		4
.L_215:
        /*0420*/ 	.byte	0x04, 0x11
        /*0422*/ 	.short	(.L_217 - .L_216)
	.align		4
.L_216:
        /*0424*/ 	.word	index@(_ZN4vllm3moe51moe_lora_align_block_size_small_batch_expert_kernelIaLi256EEEvPT_PilS4_iimiiS4_S4_iS4_S4_S4_S4_b)
        /*0428*/ 	.word	0x00000000


	//----- nvinfo : EIATTR_REGCOUNT
	.align		4
.L_217:
        /*042c*/ 	.byte	0x04, 0x2f
        /*042e*/ 	.short	(.L_219 - .L_218)
	.align		4
.L_218:
        /*0430*/ 	.word	index@(_ZN4vllm3moe32moe_lora_align_block_size_kernelIaEEvPT_PilS4_iimiiS4_S4_iS4_S4_S4_iiS4_S4_b)
        /*0434*/ 	.word	0x00000030


	//----- nvinfo : EIATTR_FRAME_SIZE
	.align		4
.L_219:
        /*0438*/ 	.byte	0x04, 0x11
        /*043a*/ 	.short	(.L_221 - .L_220)
	.align		4
.L_220:
        /*043c*/ 	.word	index@($__internal_10_$__cuda_sm20_div_u64)
        /*0440*/ 	.word	0x00000000


	//----- nvinfo : EIATTR_FRAME_SIZE
	.align		4
.L_221:
        /*0444*/ 	.byte	0x04, 0x11
        /*0446*/ 	.short	(.L_223 - .L_222)
	.align		4
.L_222:
        /*0448*/ 	.word	index@(_ZN4vllm3moe32moe_lora_align_block_size_kernelIaEEvPT_PilS4_iimiiS4_S4_iS4_S4_S4_iiS4_S4_b)
        /*044c*/ 	.word	0x00000000


	//----- nvinfo : EIATTR_REGCOUNT
	.align		4
.L_223:
        /*0450*/ 	.byte	0x04, 0x2f
        /*0452*/ 	.short	(.L_225 - .L_224)
	.align		4
.L_224:
        /*0454*/ 	.word	index@(_ZN4vllm3moe40lora_count_and_sort_expert_tokens_kernelIaEEvPKT_PiS5_S5_miiiS5_S5_b)
        /*0458*/ 	.word	0x00000020


	//----- nvinfo : EIATTR_FRAME_SIZE
	.align		4
.L_225:
        /*045c*/ 	.byte	0x04, 0x11
        /*045e*/ 	.short	(.L_227 - .L_226)
	.align		4
.L_226:
        /*0460*/ 	.word	index@($__internal_9_$__cuda_sm20_div_u64)
        /*0464*/ 	.word	0x00000000


	//----- nvinfo : EIATTR_FRAME_SIZE
	.align		4
.L_227:
        /*0468*/ 	.byte	0x04, 0x11
        /*046a*/ 	.short	(.L_229 - .L_228)
	.align		4
.L_228:
        /*046c*/ 	.word	index@(_ZN4vllm3moe40lora_count_and_sort_expert_tokens_kernelIaEEvPKT_PiS5_S5_miiiS5_S5_b)
        /*0470*/ 	.word	0x00000000


	//----- nvinfo : EIATTR_REGCOUNT
	.align		4
.L_229:
        /*0474*/ 	.byte	0x04, 0x2f
        /*0476*/ 	.short	(.L_231 - .L_230)
	.align		4
.L_230:
        /*0478*/ 	.word	index@(_ZN4vllm3moe51moe_lora_align_block_size_small_batch_expert_kernelIsLi256EEEvPT_PilS4_iimiiS4_S4_iS4_S4_S4_S4_b)
        /*047c*/ 	.word	0x00000020


	//----- nvinfo : EIATTR_FRAME_SIZE
	.align		4
.L_231:
        /*0480*/ 	.byte	0x04, 0x11
        /*0482*/ 	.short	(.L_233 - .L_232)
	.align		4
.L_232:
        /*0484*/ 	.word	index@($__internal_8_$__cuda_sm20_div_u64)
        /*0488*/ 	.word	0x00000000


	//----- nvinfo : EIATTR_FRAME_SIZE
	.align		4
.L_233:
        /*048c*/ 	.byte	0x04, 0x11
        /*048e*/ 	.short	(.L_235 - .L_234)
	.align		4
.L_234:
        /*0490*/ 	.word	index@(_ZN4vllm3moe51moe_lora_align_block_size_small_batch_expert_kernelIsLi256EEEvPT_PilS4_iimiiS4_S4_iS4_S4_S4_S4_b)
        /*0494*/ 	.word	0x00000000


	//----- nvinfo : EIATTR_REGCOUNT
	.align		4
.L_235:
        /*0498*/ 	.byte	0x04, 0x2f
        /*049a*/ 	.short	(.L_237 - .L_236)
	.align		4
.L_236:
        /*049c*/ 	.word	index@(_ZN4vllm3moe32moe_lora_align_block_size_kernelIsEEvPT_PilS4_iimiiS4_S4_iS4_S4_S4_iiS4_S4_b)
        /*04a0*/ 	.word	0x00000030


	//----- nvinfo : EIATTR_FRAME_SIZE
	.align		4
.L_237:
        /*04a4*/ 	.byte	0x04, 0x11
        /*04a6*/ 	.short	(.L_239 - .L_238)
	.align		4
.L_238:
        /*04a8*/ 	.word	index@($__internal_7_$__cuda_sm20_div_u64)
        /*04ac*/ 	.word	0x00000000


	//----- nvinfo : EIATTR_FRAME_SIZE
	.align		4
.L_239:
        /*04b0*/ 	.byte	0x04, 0x11
        /*04b2*/ 	.short	(.L_241 - .L_240)
	.align		4
.L_240:
        /*04b4*/ 	.word	index@(_ZN4vllm3moe32moe_lora_align_block_size_kernelIsEEvPT_PilS4_iimiiS4_S4_iS4_S4_S4_iiS4_S4_b)
        /*04b8*/ 	.word	0x00000000


	//----- nvinfo : EIATTR_REGCOUNT
	.align		4
.L_241:
        /*04bc*/ 	.byte	0x04, 0x2f
        /*04be*/ 	.short	(.L_243 - .L_242)
	.align		4
.L_242:
        /*04c0*/ 	.word	index@(_ZN4vllm3moe40lora_count_and_sort_expert_tokens_kernelIsEEvPKT_PiS5_S5_miiiS5_S5_b)
        /*04c4*/ 	.word	0x00000020


	//----- nvinfo : EIATTR_FRAME_SIZE
	.align		4
.L_243:
        /*04c8*/ 	.byte	0x04, 0x11
        /*04ca*/ 	.short	(.L_245 - .L_244)
	.align		4
.L_244:
        /*04cc*/ 	.word	index@($__internal_6_$__cuda_sm20_div_u64)
        /*04d0*/ 	.word	0x00000000


	//----- nvinfo : EIATTR_FRAME_SIZE
	.align		4
.L_245:
        /*04d4*/ 	.byte	0x04, 0x11
        /*04d6*/ 	.short	(.L_247 - .L_246)
	.align		4
.L_246:
        /*04d8*/ 	.word	index@(_ZN4vllm3moe40lora_count_and_sort_expert_tokens_kernelIsEEvPKT_PiS5_S5_miiiS5_S5_b)
        /*04dc*/ 	.word	0x00000000


	//----- nvinfo : EIATTR_REGCOUNT
	.align		4
.L_247:
        /*04e0*/ 	.byte	0x04, 0x2f
        /*04e2*/ 	.short	(.L_249 - .L_248)
	.align		4
.L_248:
        /*04e4*/ 	.word	index@(_ZN4vllm3moe51moe_lora_align_block_size_small_batch_expert_kernelIiLi256EEEvPT_PilS4_iimiiS4_S4_iS4_S4_S4_S4_b)
        /*04e8*/ 	.word	0x00000020


	//----- nvinfo : EIATTR_FRAME_SIZE
	.align		4
.L_249:
        /*04ec*/ 	.byte	0x04, 0x11
        /*04ee*/ 	.short	(.L_251 - .L_250)
	.align		4
.L_250:
        /*04f0*/ 	.word	index@($__internal_5_$__cuda_sm20_div_u64)
        /*04f4*/ 	.word	0x00000000


	//----- nvinfo : EIATTR_FRAME_SIZE
	.align		4
.L_251:
        /*04f8*/ 	.byte	0x04, 0x11
        /*04fa*/ 	.short	(.L_253 - .L_252)
	.align		4
.L_252:
        /*04fc*/ 	.word	index@(_ZN4vllm3moe51moe_lora_align_block_size_small_batch_expert_kernelIiLi256EEEvPT_PilS4_iimiiS4_S4_iS4_S4_S4_S4_b)
        /*0500*/ 	.word	0x00000000


	//----- nvinfo : EIATTR_REGCOUNT
	.align		4
.L_253:
        /*0504*/ 	.byte	0x04, 0x2f
        /*0506*/ 	.short	(.L_255 - .L_254)
	.align		4
.L_254:
        /*0508*/ 	.word	index@(_ZN4vllm3moe32moe_lora_align_block_size_kernelIiEEvPT_PilS4_iimiiS4_S4_iS4_S4_S4_iiS4_S4_b)
        /*050c*/ 	.word	0x00000030


	//----- nvinfo : EIATTR_FRAME_SIZE
	.align		4
.L_255:
        /*0510*/ 	.byte	0x04, 0x11
        /*0512*/ 	.short	(.L_257 - .L_256)
	.align		4
.L_256:
        /*0514*/ 	.word	index@($__internal_4_$__cuda_sm20_div_u64)
        /*0518*/ 	.word	0x00000000


	//----- nvinfo : EIATTR_FRAME_SIZE
	.align		4
.L_257:
        /*051c*/ 	.byte	0x04, 0x11
        /*051e*/ 	.short	(.L_259 - .L_258)
	.align		4
.L_258:
        /*0520*/ 	.word	index@(_ZN4vllm3moe32moe_lora_align_block_size_kernelIiEEvPT_PilS4_iimiiS4_S4_iS4_S4_S4_iiS4_S4_b)
        /*0524*/ 	.word	0x00000000


	//----- nvinfo : EIATTR_REGCOUNT
	.align		4
.L_259:
        /*0528*/ 	.byte	0x04, 0x2f
        /*052a*/ 	.short	(.L_261 - .L_260)
	.align		4
.L_260:
        /*052c*/ 	.word	index@(_ZN4vllm3moe40lora_count_and_sort_expert_tokens_kernelIiEEvPKT_PiS5_S5_miiiS5_S5_b)
        /*0530*/ 	.word	0x00000020


	//----- nvinfo : EIATTR_FRAME_SIZE
	.align		4
.L_261:
        /*0534*/ 	.byte	0x04, 0x11
        /*0536*/ 	.short	(.L_263 - .L_262)
	.align		4
.L_262:
        /*0538*/ 	.word	index@($__internal_3_$__cuda_sm20_div_u64)
        /*053c*/ 	.word	0x00000000


	//----- nvinfo : EIATTR_FRAME_SIZE
	.align		4
.L_263:
        /*0540*/ 	.byte	0x04, 0x11
        /*0542*/ 	.short	(.L_265 - .L_264)
	.align		4
.L_264:
        /*0544*/ 	.word	index@(_ZN4vllm3moe40lora_count_and_sort_expert_tokens_kernelIiEEvPKT_PiS5_S5_miiiS5_S5_b)
        /*0548*/ 	.word	0x00000000


	//----- nvinfo : EIATTR_REGCOUNT
	.align		4
.L_265:
        /*054c*/ 	.byte	0x04, 0x2f
        /*054e*/ 	.short	(.L_267 - .L_266)
	.align		4
.L_266:
        /*0550*/ 	.word	index@(_ZN4vllm3moe51moe_lora_align_block_size_small_batch_expert_kernelIlLi256EEEvPT_PilS4_iimiiS4_S4_iS4_S4_S4_S4_b)
        /*0554*/ 	.word	0x00000020


	//----- nvinfo : EIATTR_FRAME_SIZE
	.align		4
.L_267:
        /*0558*/ 	.byte	0x04, 0x11
        /*055a*/ 	.short	(.L_269 - .L_268)
	.align		4
.L_268:
        /*055c*/ 	.word	index@($__internal_2_$__cuda_sm20_div_u64)
        /*0560*/ 	.word	0x00000000


	//----- nvinfo : EIATTR_FRAME_SIZE
	.align		4
.L_269:
        /*0564*/ 	.byte	0x04, 0x11
        /*0566*/ 	.short	(.L_271 - .L_270)
	.align		4
.L_270:
        /*0568*/ 	.word	index@(_ZN4vllm3moe51moe_lora_align_block_size_small_batch_expert_kernelIlLi256EEEvPT_PilS4_iimiiS4_S4_iS4_S4_S4_S4_b)
        /*056c*/ 	.word	0x00000000


	//----- nvinfo : EIATTR_REGCOUNT
	.align		4
.L_271:
        /*0570*/ 	.byte	0x04, 0x2f
        /*0572*/ 	.short	(.L_273 - .L_272)
	.align		4
.L_272:
        /*0574*/ 	.word	index@(_ZN4vllm3moe32moe_lora_align_block_size_kernelIlEEvPT_PilS4_iimiiS4_S4_iS4_S4_S4_iiS4_S4_b)
        /*0578*/ 	.word	0x00000030


	//----- nvinfo : EIATTR_FRAME_SIZE
	.align		4
.L_273:
        /*057c*/ 	.byte	0x04, 0x11
        /*057e*/ 	.short	(.L_275 - .L_274)
	.align		4
.L_274:
        /*0580*/ 	.word	index@($__internal_1_$__cuda_sm20_div_u64)
        /*0584*/ 	.word	0x00000000


	//----- nvinfo : EIATTR_FRAME_SIZE
	.align		4
.L_275:
        /*0588*/ 	.byte	0x04, 0x11
        /*058a*/ 	.short	(.L_277 - .L_276)
	.align		4
.L_276:
        /*058c*/ 	.word	index@(_ZN4vllm3moe32moe_lora_align_block_size_kernelIlEEvPT_PilS4_iimiiS4_S4_iS4_S4_S4_iiS4_S4_b)
        /*0590*/ 	.word	0x00000000


	//----- nvinfo : EIATTR_REGCOUNT
	.align		4
.L_277:
        /*0594*/ 	.byte	0x04, 0x2f
        /*0596*/ 	.short	(.L_279 - .L_278)
	.align		4
.L_278:
        /*0598*/ 	.word	index@(_ZN4vllm3moe40lora_count_and_sort_expert_tokens_kernelIlEEvPKT_PiS5_S5_miiiS5_S5_b)
        /*059c*/ 	.word	0x0000001e


	//----- nvinfo : EIATTR_FRAME_SIZE
	.align		4
.L_279:
        /*05a0*/ 	.byte	0x04, 0x11
        /*05a2*/ 	.short	(.L_281 - .L_280)
	.align		4
.L_280:
        /*05a4*/ 	.word	index@($__internal_0_$__cuda_sm20_div_u64)
        /*05a8*/ 	.word	0x00000000


	//----- nvinfo : EIATTR_FRAME_SIZE
	.align		4
.L_281:
        /*05ac*/ 	.byte	0x04, 0x11
        /*05ae*/ 	.short	(.L_283 - .L_282)
	.align		4
.L_282:
        /*05b0*/ 	.word	index@(_ZN4vllm3moe40lora_count_and_sort_expert_tokens_kernelIlEEvPKT_PiS5_S5_miiiS5_S5_b)
        /*05b4*/ 	.word	0x00000000


	//----- nvinfo : EIATTR_REGCOUNT
	.align		4
.L_283:
        /*05b8*/ 	.byte	0x04, 0x2f
        /*05ba*/ 	.short	(.L_285 - .L_284)
	.align		4
.L_284:
        /*05bc*/ 	.word	index@(_ZN4vllm3moe28batched_moe_align_block_size35batched_moe_align_block_size_kernelEiiiPKiPiS4_S4_)
        /*05c0*/ 	.word	0x00000030


	//----- nvinfo : EIATTR_FRAME_SIZE
	.align		4
.L_285:
        /*05c4*/ 	.byte	0x04, 0x11
        /*05c6*/ 	.short	(.L_287 - .L_286)
	.align		4
.L_286:
        /*05c8*/ 	.word	index@(_ZN4vllm3moe28batched_moe_align_block_size35batched_moe_align_block_size_kernelEiiiPKiPiS4_S4_)
        /*05cc*/ 	.word	0x00000000


	//----- nvinfo : EIATTR_MIN_STACK_SIZE
	.align		4
.L_287:
        /*05d0*/ 	.byte	0x04, 0x12
        /*05d2*/ 	.short	(.L_289 - .L_288)
	.align		4
.L_288:
        /*05d4*/ 	.word	index@(_ZN4vllm3moe28batched_moe_align_block_size35batched_moe_align_block_size_kernelEiiiPKiPiS4_S4_)
        /*05d8*/ 	.word	0x00000000


	//----- nvinfo : EIATTR_MIN_STACK_SIZE
	.align		4
.L_289:
        /*05dc*/ 	.byte	0x04, 0x12
        /*05de*/ 	.short	(.L_291 - .L_290)
	.align		4
.L_290:
        /*05e0*/ 	.word	index@(_ZN4vllm3moe40lora_count_and_sort_expert_tokens_kernelIlEEvPKT_PiS5_S5_miiiS5_S5_b)
        /*05e4*/ 	.word	0x00000000


	//----- nvinfo : EIATTR_MIN_STACK_SIZE
	.align		4
.L_291:
        /*05e8*/ 	.byte	0x04, 0x12
        /*05ea*/ 	.short	(.L_293 - .L_292)
	.align		4
.L_292:
        /*05ec*/ 	.word	index@(_ZN4vllm3moe32moe_lora_align_block_size_kernelIlEEvPT_PilS4_iimiiS4_S4_iS4_S4_S4_iiS4_S4_b)
        /*05f0*/ 	.word	0x00000000


	//----- nvinfo : EIATTR_MIN_STACK_SIZE
	.align		4
.L_293:
        /*05f4*/ 	.byte	0x04, 0x12
        /*05f6*/ 	.short	(.L_295 - .L_294)
	.align		4
.L_294:
        /*05f8*/ 	.word	index@(_ZN4vllm3moe51moe_lora_align_block_size_small_batch_expert_kernelIlLi256EEEvPT_PilS4_iimiiS4_S4_iS4_S4_S4_S4_b)
        /*05fc*/ 	.word	0x00000000


	//----- nvinfo : EIATTR_MIN_STACK_SIZE
	.align		4
.L_295:
        /*0600*/ 	.byte	0x04, 0x12
        /*0602*/ 	.short	(.L_297 - .L_296)
	.align		4
.L_296:
        /*0604*/ 	.word	index@(_ZN4vllm3moe40lora_count_and_sort_expert_tokens_kernelIiEEvPKT_PiS5_S5_miiiS5_S5_b)
        /*0608*/ 	.word	0x00000000


	//----- nvinfo : EIATTR_MIN_STACK_SIZE
	.align		4
.L_297:
        /*060c*/ 	.byte	0x04, 0x12
        /*060e*/ 	.short	(.L_299 - .L_298)
	.align		4
.L_298:
        /*0610*/ 	.word	index@(_ZN4vllm3moe32moe_lora_align_block_size_kernelIiEEvPT_PilS4_iimiiS4_S4_iS4_S4_S4_iiS4_S4_b)
        /*0614*/ 	.word	0x00000000


	//----- nvinfo : EIATTR_MIN_STACK_SIZE
	.align		4
.L_299:
        /*0618*/ 	.byte	0x04, 0x12
        /*061a*/ 	.short	(.L_301 - .L_300)
	.align		4
.L_300:
        /*061c*/ 	.word	index@(_ZN4vllm3moe51moe_lora_align_block_size_small_batch_expert_kernelIiLi256EEEvPT_PilS4_iimiiS4_S4_iS4_S4_S4_S4_b)
        /*0620*/ 	.word	0x00000000


	//----- nvinfo : EIATTR_MIN_STACK_SIZE
	.align		4
.L_301:
        /*0624*/ 	.byte	0x04, 0x12
        /*0626*/ 	.short	(.L_303 - .L_302)
	.align		4
.L_302:
        /*0628*/ 	.word	index@(_ZN4vllm3moe40lora_count_and_sort_expert_tokens_kernelIsEEvPKT_PiS5_S5_miiiS5_S5_b)
        /*062c*/ 	.word	0x00000000


	//----- nvinfo : EIATTR_MIN_STACK_SIZE
	.align		4
.L_303:
        /*0630*/ 	.byte	0x04, 0x12
        /*0632*/ 	.short	(.L_305 - .L_304)
	.align		4
.L_304:
        /*0634*/ 	.word	index@(_ZN4vllm3moe32moe_lora_align_block_size_kernelIsEEvPT_PilS4_iimiiS4_S4_iS4_S4_S4_iiS4_S4_b)
        /*0638*/ 	.word	0x00000000


	//----- nvinfo : EIATTR_MIN_STACK_SIZE
	.align		4
.L_305:
        /*063c*/ 	.byte	0x04, 0x12
        /*063e*/ 	.short	(.L_307 - .L_306)
	.align		4
.L_306:
        /*0640*/ 	.word	index@(_ZN4vllm3moe51moe_lora_align_block_size_small_batch_expert_kernelIsLi256EEEvPT_PilS4_iimiiS4_S4_iS4_S4_S4_S4_b)
        /*0644*/ 	.word	0x00000000


	//----- nvinfo : EIATTR_MIN_STACK_SIZE
	.align		4
.L_307:
        /*0648*/ 	.byte	0x04, 0x12
        /*064a*/ 	.short	(.L_309 - .L_308)
	.align		4
.L_308:
        /*064c*/ 	.word	index@(_ZN4vllm3moe40lora_count_and_sort_expert_tokens_kernelIaEEvPKT_PiS5_S5_miiiS5_S5_b)
        /*0650*/ 	.word	0x00000000


	//----- nvinfo : EIATTR_MIN_STACK_SIZE
	.align		4
.L_309:
        /*0654*/ 	.byte	0x04, 0x12
        /*0656*/ 	.short	(.L_311 - .L_310)
	.align		4
.L_310:
        /*0658*/ 	.word	index@(_ZN4vllm3moe32moe_lora_align_block_size_kernelIaEEvPT_PilS4_iimiiS4_S4_iS4_S4_S4_iiS4_S4_b)
        /*065c*/ 	.word	0x00000000


	//----- nvinfo : EIATTR_MIN_STACK_SIZE
	.align		4
.L_311:
        /*0660*/ 	.byte	0x04, 0x12
        /*0662*/ 	.short	(.L_313 - .L_312)
	.align		4
.L_312:
        /*0664*/ 	.word	index@(_ZN4vllm3moe51moe_lora_align_block_size_small_batch_expert_kernelIaLi256EEEvPT_PilS4_iimiiS4_S4_iS4_S4_S4_S4_b)
        /*0668*/ 	.word	0x00000000


	//----- nvinfo : EIATTR_MIN_STACK_SIZE
	.align		4
.L_313:
        /*066c*/ 	.byte	0x04, 0x12
        /*066e*/ 	.short	(.L_315 - .L_314)
	.align		4
.L_314:
        /*0670*/ 	.word	index@(_ZN4vllm3moe40lora_count_and_sort_expert_tokens_kernelIhEEvPKT_PiS5_S5_miiiS5_S5_b)
        /*0674*/ 	.word	0x00000000


	//----- nvinfo : EIATTR_MIN_STACK_SIZE
	.align		4
.L_315:
        /*0678*/ 	.byte	0x04, 0x12
        /*067a*/ 	.short	(.L_317 - .L_316)
	.align		4
.L_316:
        /*067c*/ 	.word	index@(_ZN4vllm3moe32moe_lora_align_block_size_kernelIhEEvPT_PilS4_iimiiS4_S4_iS4_S4_S4_iiS4_S4_b)
        /*0680*/ 	.word	0x00000000


	//----- nvinfo : EIATTR_MIN_STACK_SIZE
	.align		4
.L_317:
        /*0684*/ 	.byte	0x04, 0x12
        /*0686*/ 	.short	(.L_319 - .L_318)
	.align		4
.L_318:
        /*0688*/ 	.word	index@(_ZN4vllm3moe51moe_lora_align_block_size_small_batch_expert_kernelIhLi256EEEvPT_PilS4_iimiiS4_S4_iS4_S4_S4_S4_b)
        /*068c*/ 	.word	0x00000000


	//----- nvinfo : EIATTR_MIN_STACK_SIZE
	.align		4
.L_319:
        /*0690*/ 	.byte	0x04, 0x12
        /*0692*/ 	.short	(.L_321 - .L_320)
	.align		4
.L_320:
        /*0694*/ 	.word	index@(_ZN4vllm3moe14moe_sum_kernelIN3c108BFloat16ELi4EEEvPT_PKS4_i)
        /*0698*/ 	.word	0x00000000


	//----- nvinfo : EIATTR_MIN_STACK_SIZE
	.align		4
.L_321:
        /*069c*/ 	.byte	0x04, 0x12
        /*069e*/ 	.short	(.L_323 - .L_322)
	.align		4
.L_322:
        /*06a0*/ 	.word	index@(_ZN4vllm3moe14moe_sum_kernelIN3c104HalfELi4EEEvPT_PKS4_i)
        /*06a4*/ 	.word	0x00000000


	//----- nvinfo : EIATTR_MIN_STACK_SIZE
	.align		4
.L_323:
        /*06a8*/ 	.byte	0x04, 0x12
        /*06aa*/ 	.short	(.L_325 - .L_324)
	.align		4
.L_324:
        /*06ac*/ 	.word	index@(_ZN4vllm3moe14moe_sum_kernelIfLi4EEEvPT_PKS2_i)
        /*06b0*/ 	.word	0x00000000


	//----- nvinfo : EIATTR_MIN_STACK_SIZE
	.align		4
.L_325:
        /*06b4*/ 	.byte	0x04, 0x12
        /*06b6*/ 	.short	(.L_327 - .L_326)
	.align		4
.L_326:
        /*06b8*/ 	.word	index@(_ZN4vllm3moe14moe_sum_kernelIN3c108BFloat16ELi3EEEvPT_PKS4_i)
        /*06bc*/ 	.word	0x00000000


	//----- nvinfo : EIATTR_MIN_STACK_SIZE
	.align		4
.L_327:
        /*06c0*/ 	.byte	0x04, 0x12
        /*06c2*/ 	.short	(.L_329 - .L_328)
	.align		4
.L_328:
        /*06c4*/ 	.word	index@(_ZN4vllm3moe14moe_sum_kernelIN3c104HalfELi3EEEvPT_PKS4_i)
        /*06c8*/ 	.word	0x00000000


	//----- nvinfo : EIATTR_MIN_STACK_SIZE
	.align		4
.L_329:
        /*06cc*/ 	.byte	0x04, 0x12
        /*06ce*/ 	.short	(.L_331 - .L_330)
	.align		4
.L_330:
        /*06d0*/ 	.word	index@(_ZN4vllm3moe14moe_sum_kernelIfLi3EEEvPT_PKS2_i)
        /*06d4*/ 	.word	0x00000000


	//----- nvinfo : EIATTR_MIN_STACK_SIZE
	.align		4
.L_331:
        /*06d8*/ 	.byte	0x04, 0x12
        /*06da*/ 	.short	(.L_333 - .L_332)
	.align		4
.L_332:
        /*06dc*/ 	.word	index@(_ZN4vllm3moe14moe_sum_kernelIN3c108BFloat16ELi2EEEvPT_PKS4_i)
        /*06e0*/ 	.word	0x00000000


	//----- nvinfo : EIATTR_MIN_STACK_SIZE
	.align		4
.L_333:
        /*06e4*/ 	.byte	0x04, 0x12
        /*06e6*/ 	.short	(.L_335 - .L_334)
	.align		4
.L_334:
        /*06e8*/ 	.word	index@(_ZN4vllm3moe14moe_sum_kernelIN3c104HalfELi2EEEvPT_PKS4_i)
        /*06ec*/ 	.word	0x00000000


	//----- nvinfo : EIATTR_MIN_STACK_SIZE
	.align		4
.L_335:
        /*06f0*/ 	.byte	0x04, 0x12
        /*06f2*/ 	.short	(.L_337 - .L_336)
	.align		4
.L_336:
        /*06f4*/ 	.word	index@(_ZN4vllm3moe14moe_sum_kernelIfLi2EEEvPT_PKS2_i)
        /*06f8*/ 	.word	0x00000000


	//----- nvinfo : EIATTR_MIN_STACK_SIZE
	.align		4
.L_337:
        /*06fc*/ 	.byte	0x04, 0x12
        /*06fe*/ 	.short	(.L_339 - .L_338)
	.align		4
.L_338:
        /*0700*/ 	.word	index@(_ZN4vllm3moe35count_and_sort_expert_tokens_kernelImEEvPKT_PiS5_S5_miiib)
        /*0704*/ 	.word	0x00000000


	//----- nvinfo : EIATTR_MIN_STACK_SIZE
	.align		4
.L_339:
        /*0708*/ 	.byte	0x04, 0x12
        /*070a*/ 	.short	(.L_341 - .L_340)
	.align		4
.L_340:
        /*070c*/ 	.word	index@(_ZN4vllm3moe27moe_align_block_size_kernelImEEvPKT_PiS5_S5_S5_iiiimS5_iib)
        /*0710*/ 	.word	0x00000000


	//----- nvinfo : EIATTR_MIN_STACK_SIZE
	.align		4
.L_341:
        /*0714*/ 	.byte	0x04, 0x12
        /*0716*/ 	.short	(.L_343 - .L_342)
	.align		4
.L_342:
        /*0718*/ 	.word	index@(_ZN4vllm3moe46moe_align_block_size_small_batch_expert_kernelImLi256EEEvPKT_PiS5_S5_S5_iimiib)
        /*071c*/ 	.word	0x00000000


	//----- nvinfo : EIATTR_MIN_STACK_SIZE
	.align		4
.L_343:
        /*0720*/ 	.byte	0x04, 0x12
        /*0722*/ 	.short	(.L_345 - .L_344)
	.align		4
.L_344:
        /*0724*/ 	.word	index@(_ZN4vllm3moe35count_and_sort_expert_tokens_kernelIjEEvPKT_PiS5_S5_miiib)
        /*0728*/ 	.word	0x00000000


	//----- nvinfo : EIATTR_MIN_STACK_SIZE
	.align		4
.L_345:
        /*072c*/ 	.byte	0x04, 0x12
        /*072e*/ 	.short	(.L_347 - .L_346)
	.align		4
.L_346:
        /*0730*/ 	.word	index@(_ZN4vllm3moe27moe_align_block_size_kernelIjEEvPKT_PiS5_S5_S5_iiiimS5_iib)
        /*0734*/ 	.word	0x00000000


	//----- nvinfo : EIATTR_MIN_STACK_SIZE
	.align		4
.L_347:
        /*0738*/ 	.byte	0x04, 0x12
        /*073a*/ 	.short	(.L_349 - .L_348)
	.align		4
.L_348:
        /*073c*/ 	.word	index@(_ZN4vllm3moe46moe_align_block_size_small_batch_expert_kernelIjLi256EEEvPKT_PiS5_S5_S5_iimiib)
        /*0740*/ 	.word	0x00000000


	//----- nvinfo : EIATTR_MIN_STACK_SIZE
	.align		4
.L_349:
        /*0744*/ 	.byte	0x04, 0x12
        /*0746*/ 	.short	(.L_351 - .L_350)
	.align		4
.L_350:
        /*0748*/ 	.word	index@(_ZN4vllm3moe35count_and_sort_expert_tokens_kernelItEEvPKT_PiS5_S5_miiib)
        /*074c*/ 	.word	0x00000000


	//----- nvinfo : EIATTR_MIN_STACK_SIZE
	.align		4
.L_351:
        /*0750*/ 	.byte	0x04, 0x12
        /*0752*/ 	.short	(.L_353 - .L_352)
	.align		4
.L_352:
        /*0754*/ 	.word	index@(_ZN4vllm3moe27moe_align_block_size_kernelItEEvPKT_PiS5_S5_S5_iiiimS5_iib)
        /*0758*/ 	.word	0x00000000


	//----- nvinfo : EIATTR_MIN_STACK_SIZE
	.align		4
.L_353:
        /*075c*/ 	.byte	0x04, 0x12
        /*075e*/ 	.short	(.L_355 - .L_354)
	.align		4
.L_354:
        /*0760*/ 	.word	index@(_ZN4vllm3moe46moe_align_block_size_small_batch_expert_kernelItLi256EEEvPKT_PiS5_S5_S5_iimiib)
        /*0764*/ 	.word	0x00000000


	//----- nvinfo : EIATTR_MIN_STACK_SIZE
	.align		4
.L_355:
        /*0768*/ 	.byte	0x04, 0x12
        /*076a*/ 	.short	(.L_357 - .L_356)
	.align		4
.L_356:
        /*076c*/ 	.word	index@(_ZN4vllm3moe35count_and_sort_expert_tokens_kernelIlEEvPKT_PiS5_S5_miiib)
        /*0770*/ 	.word	0x00000000


	//----- nvinfo : EIATTR_MIN_STACK_SIZE
	.align		4
.L_357:
        /*0774*/ 	.byte	0x04, 0x12
        /*0776*/ 	.short	(.L_359 - .L_358)
	.align		4
.L_358:
        /*0778*/ 	.word	index@(_ZN4vllm3moe27moe_align_block_size_kernelIlEEvPKT_PiS5_S5_S5_iiiimS5_iib)
        /*077c*/ 	.word	0x00000000


	//----- nvinfo : EIATTR_MIN_STACK_SIZE
	.align		4
.L_359:
        /*0780*/ 	.byte	0x04, 0x12
        /*0782*/ 	.short	(.L_361 - .L_360)
	.align		4
.L_360:
        /*0784*/ 	.word	index@(_ZN4vllm3moe46moe_align_block_size_small_batch_expert_kernelIlLi256EEEvPKT_PiS5_S5_S5_iimiib)
        /*0788*/ 	.word	0x00000000


	//----- nvinfo : EIATTR_MIN_STACK_SIZE
	.align		4
.L_361:
        /*078c*/ 	.byte	0x04, 0x12
        /*078e*/ 	.short	(.L_363 - .L_362)
	.align		4
.L_362:
        /*0790*/ 	.word	index@(_ZN4vllm3moe35count_and_sort_expert_tokens_kernelIiEEvPKT_PiS5_S5_miiib)
        /*0794*/ 	.word	0x00000000


	//----- nvinfo : EIATTR_MIN_STACK_SIZE
	.align		4
.L_363:
        /*0798*/ 	.byte	0x04, 0x12
        /*079a*/ 	.short	(.L_365 - .L_364)
	.align		4
.L_364:
        /*079c*/ 	.word	index@(_ZN4vllm3moe27moe_align_block_size_kernelIiEEvPKT_PiS5_S5_S5_iiiimS5_iib)
        /*07a0*/ 	.word	0x00000000


	//----- nvinfo : EIATTR_MIN_STACK_SIZE
	.align		4
.L_365:
        /*07a4*/ 	.byte	0x04, 0x12
        /*07a6*/ 	.short	(.L_367 - .L_366)
	.align		4
.L_366:
        /*07a8*/ 	.word	index@(_ZN4vllm3moe46moe_align_block_size_small_batch_expert_kernelIiLi256EEEvPKT_PiS5_S5_S5_iimiib)
        /*07ac*/ 	.word	0x00000000


	//----- nvinfo : EIATTR_MIN_STACK_SIZE
	.align		4
.L_367:
        /*07b0*/ 	.byte	0x04, 0x12
        /*07b2*/ 	.short	(.L_369 - .L_368)
	.align		4
.L_368:
        /*07b4*/ 	.word	index@(_ZN4vllm3moe35count_and_sort_expert_tokens_kernelIsEEvPKT_PiS5_S5_miiib)
        /*07b8*/ 	.word	0x00000000


	//----- nvinfo : EIATTR_MIN_STACK_SIZE
	.align		4
.L_369:
        /*07bc*/ 	.byte	0x04, 0x12
        /*07be*/ 	.short	(.L_371 - .L_370)
	.align		4
.L_370:
        /*07c0*/ 	.word	index@(_ZN4vllm3moe27moe_align_block_size_kernelIsEEvPKT_PiS5_S5_S5_iiiimS5_iib)
        /*07c4*/ 	.word	0x00000000


	//----- nvinfo : EIATTR_MIN_STACK_SIZE
	.align		4
.L_371:
        /*07c8*/ 	.byte	0x04, 0x12
        /*07ca*/ 	.short	(.L_373 - .L_372)
	.align		4
.L_372:
        /*07cc*/ 	.word	index@(_ZN4vllm3moe46moe_align_block_size_small_batch_expert_kernelIsLi256EEEvPKT_PiS5_S5_S5_iimiib)
        /*07d0*/ 	.word	0x00000000


	//----- nvinfo : EIATTR_MIN_STACK_SIZE
	.align		4
.L_373:
        /*07d4*/ 	.byte	0x04, 0x12
        /*07d6*/ 	.short	(.L_375 - .L_374)
	.align		4
.L_374:
        /*07d8*/ 	.word	index@(_ZN4vllm3moe35count_and_sort_expert_tokens_kernelIaEEvPKT_PiS5_S5_miiib)
        /*07dc*/ 	.word	0x00000000


	//----- nvinfo : EIATTR_MIN_STACK_SIZE
	.align		4
.L_375:
        /*07e0*/ 	.byte	0x04, 0x12
        /*07e2*/ 	.short	(.L_377 - .L_376)
	.align		4
.L_376:
        /*07e4*/ 	.word	index@(_ZN4vllm3moe27moe_align_block_size_kernelIaEEvPKT_PiS5_S5_S5_iiiimS5_iib)
        /*07e8*/ 	.word	0x00000000


	//----- nvinfo : EIATTR_MIN_STACK_SIZE
	.align		4
.L_377:
        /*07ec*/ 	.byte	0x04, 0x12
        /*07ee*/ 	.short	(.L_379 - .L_378)
	.align		4
.L_378:
        /*07f0*/ 	.word	index@(_ZN4vllm3moe46moe_align_block_size_small_batch_expert_kernelIaLi256EEEvPKT_PiS5_S5_S5_iimiib)
        /*07f4*/ 	.word	0x00000000


	//----- nvinfo : EIATTR_MIN_STACK_SIZE
	.align		4
.L_379:
        /*07f8*/ 	.byte	0x04, 0x12
        /*07fa*/ 	.short	(.L_381 - .L_380)
	.align		4
.L_380:
        /*07fc*/ 	.word	index@(_ZN4vllm3moe35count_and_sort_expert_tokens_kernelIhEEvPKT_PiS5_S5_miiib)
        /*0800*/ 	.word	0x00000000


	//----- nvinfo : EIATTR_MIN_STACK_SIZE
	.align		4
.L_381:
        /*0804*/ 	.byte	0x04, 0x12
        /*0806*/ 	.short	(.L_383 - .L_382)
	.align		4
.L_382:
        /*0808*/ 	.word	index@(_ZN4vllm3moe27moe_align_block_size_kernelIhEEvPKT_PiS5_S5_S5_iiiimS5_iib)
        /*080c*/ 	.word	0x00000000


	//----- nvinfo : EIATTR_MIN_STACK_SIZE
	.align		4
.L_383:
        /*0810*/ 	.byte	0x04, 0x12
        /*0812*/ 	.short	(.L_385 - .L_384)
	.align		4
.L_384:
        /*0814*/ 	.word	index@(_ZN4vllm3moe46moe_align_block_size_small_batch_expert_kernelIhLi256EEEvPKT_PiS5_S5_S5_iimiib)
        /*0818*/ 	.word	0x00000000


	//----- nvinfo : EIATTR_MIN_STACK_SIZE
	.align		4
.L_385:
        /*081c*/ 	.byte	0x04, 0x12
        /*081e*/ 	.short	(.L_387 - .L_386)
	.align		4
.L_386:
        /*0820*/ 	.word	index@(_ZN3cub18CUB_300001_SM_10006detail11EmptyKernelIvEEvv)
        /*0824*/ 	.word	0x00000000
.L_387:


//--------------------- .nv.compat                --------------------------
	.section	.nv.compat,"",@"SHT_CUDA_COMPAT_INFO"
	.align	4
        /*0000*/ 	.byte	0x02, 0x09, 0x01, 0x00, 0x02, 0x02, 0x01, 0x00, 0x02, 0x05, 0x05, 0x00, 0x03, 0x07, 0x01, 0x01
        /*0010*/ 	.byte	0x02, 0x03, 0x00, 0x00, 0x02, 0x06, 0x01, 0x00, 0x04, 0x0b, 0x08, 0x00, 0x09, 0x00, 0x00, 0x00
        /*0020*/ 	.byte	0x00, 0x00, 0x00, 0x00


//--------------------- .nv.info._ZN4vllm3moe28batched_moe_align_block_size35batched_moe_align_block_size_kernelEiiiPKiPiS4_S4_ --------------------------
	.section	.nv.info._ZN4vllm3moe28batched_moe_align_block_size35batched_moe_align_block_size_kernelEiiiPKiPiS4_S4_,"",@"SHT_CUDA_INFO"
	.sectionflags	@""
	.align	4


	//----- nvinfo : EIATTR_CUDA_API_VERSION
	.align		4
        /*0000*/ 	.byte	0x04, 0x37
        /*0002*/ 	.short	(.L_389 - .L_388)
.L_388:
        /*0004*/ 	.word	0x00000082


	//----- nvinfo : EIATTR_KPARAM_INFO
	.align		4
.L_389:
        /*0008*/ 	.byte	0x04, 0x17
        /*000a*/ 	.short	(.L_391 - .L_390)
.L_390:
        /*000c*/ 	.word	0x00000000
        /*0010*/ 	.short	0x0006
        /*0012*/ 	.short	0x0028
        /*0014*/ 	.byte	0x00, 0xf5, 0x21, 0x00


	//----- nvinfo : EIATTR_KPARAM_INFO
	.align		4
.L_391:
        /*0018*/ 	.byte	0x04, 0x17
        /*001a*/ 	.short	(.L_393 - .L_392)
.L_392:
        /*001c*/ 	.word	0x00000000
        /*0020*/ 	.short	0x0005
        /*0022*/ 	.short	0x0020
        /*0024*/ 	.byte	0x00, 0xf5, 0x21, 0x00


	//----- nvinfo : EIATTR_KPARAM_INFO
	.align		4
.L_393:
        /*0028*/ 	.byte	0x04, 0x17
        /*002a*/ 	.short	(.L_395 - .L_394)
.L_394:
        /*002c*/ 	.word	0x00000000
        /*0030*/ 	.short	0x0004
        /*0032*/ 	.short	0x0018
        /*0034*/ 	.byte	0x00, 0xf5, 0x21, 0x00


	//----- nvinfo : EIATTR_KPARAM_INFO
	.align		4
.L_395:
        /*0038*/ 	.byte	0x04, 0x17
        /*003a*/ 	.short	(.L_397 - .L_396)
.L_396:
        /*003c*/ 	.word	0x00000000
        /*0040*/ 	.short	0x0003
        /*0042*/ 	.short	0x0010
        /*0044*/ 	.byte	0x00, 0xf5, 0x21, 0x00


	//----- nvinfo : EIATTR_KPARAM_INFO
	.align		4
.L_397:
        /*0048*/ 	.byte	0x04, 0x17
        /*004a*/ 	.short	(.L_399 - .L_398)
.L_398:
        /*004c*/ 	.word	0x00000000
        /*0050*/ 	.short	0x0002
        /*0052*/ 	.short	0x0008
        /*0054*/ 	.byte	0x00, 0xf0, 0x11, 0x00


	//----- nvinfo : EIATTR_KPARAM_INFO
	.align		4
.L_399:
        /*0058*/ 	.byte	0x04, 0x17
        /*005a*/ 	.short	(.L_401 - .L_400)
.L_400:
        /*005c*/ 	.word	0x00000000
        /*0060*/ 	.short	0x0001
        /*0062*/ 	.short	0x0004
        /*0064*/ 	.byte	0x00, 0xf0, 0x11, 0x00


	//----- nvinfo : EIATTR_KPARAM_INFO
	.align		4
.L_401:
        /*0068*/ 	.byte	0x04, 0x17
        /*006a*/ 	.short	(.L_403 - .L_402)
.L_402:
        /*006c*/ 	.word	0x00000000
        /*0070*/ 	.short	0x0000
        /*0072*/ 	.short	0x0000
        /*0074*/ 	.byte	0x00, 0xf0, 0x11, 0x00


	//----- nvinfo : EIATTR_SPARSE_MMA_MASK
	.align		4
.L_403:
        /*0078*/ 	.byte	0x03, 0x50
        /*007a*/ 	.short	0x0000


	//----- nvinfo : EIATTR_MAXREG_COUNT
	.align		4
        /*007c*/ 	.byte	0x03, 0x1b
        /*007e*/ 	.short	0x00ff


	//----- nvinfo : EIATTR_NUM_BARRIERS
	.align		4
        /*0080*/ 	.byte	0x02, 0x4c
        /*0082*/ 	.byte	0x01
	.zero		1


	//----- nvinfo : EIATTR_MERCURY_ISA_VERSION
	.align		4
        /*0084*/ 	.byte	0x03, 0x5f
        /*0086*/ 	.short	0x0101


	//----- nvinfo : EIATTR_COOP_GROUP_MASK_REGIDS
	.align		4
        /*0088*/ 	.byte	0x04, 0x29
        /*008a*/ 	.short	(.L_405 - .L_404)


	//   ....[0]....
.L_404:
        /*008c*/ 	.word	0xffffffff


	//   ....[1]....
        /*0090*/ 	.word	0xffffffff


	//   ....[2]....
        /*0094*/ 	.word	0xffffffff


	//   ....[3]....
        /*0098*/ 	.word	0xffffffff


	//   ....[4]....
        /*009c*/ 	.word	0xffffffff


	//   ....[5]....
        /*00a0*/ 	.word	0x05000027


	//   ....[6]....
        /*00a4*/ 	.word	0x05000027


	//   ....[7]....
        /*00a8*/ 	.word	0x05000027


	//   ....[8]....
        /*00ac*/ 	.word	0x05000027


	//   ....[9]....
        /*00b0*/ 	.word	0x05000027


	//----- nvinfo : EIATTR_COOP_GROUP_INSTR_OFFSETS
	.align		4
.L_405:
        /*00b4*/ 	.byte	0x04, 0x28
        /*00b6*/ 	.short	(.L_407 - .L_406)


	//   ....[0]....
.L_406:
        /*00b8*/ 	.word	0x00000990


	//   ....[1]....
        /*00bc*/ 	.word	0x000009b0


	//   ....[2]....
        /*00c0*/ 	.word	0x000009d0


	//   ....[3]....
        /*00c4*/ 	.word	0x000009f0


	//   ....[4]....
        /*00c8*/ 	.word	0x00000a10


	//   ....[5]....
        /*00cc*/ 	.word	0x00001c70


	//   ....[6]....
        /*00d0*/ 	.word	0x00001cf0


	//   ....[7]....
        /*00d4*/ 	.word	0x00001d70


	//   ....[8]....
        /*00d8*/ 	.word	0x00001df0


	//   ....[9]....
        /*00dc*/ 	.word	0x00001e70


	//----- nvinfo : EIATTR_VRC_CTA_INIT_COUNT
	.align		4
.L_407:
        /*00e0*/ 	.byte	0x02, 0x4a
	.zero		1
	.zero		1


	//----- nvinfo : EIATTR_EXIT_INSTR_OFFSETS
	.align		4
        /*00e4*/ 	.byte	0x04, 0x1c
        /*00e6*/ 	.short	(.L_409 - .L_408)


	//   ....[0]....
.L_408:
        /*00e8*/ 	.word	0x00000f30


	//   ....[1]....
        /*00ec*/ 	.word	0x00001700


	//   ....[2]....
        /*00f0*/ 	.word	0x00001940


	//   ....[3]....
        /*00f4*/ 	.word	0x00001a90


	//   ....[4]....
        /*00f8*/ 	.word	0x00001ba0


	//   ....[5]....
        /*00fc*/ 	.word	0x00001c10


	//----- nvinfo : EIATTR_CRS_STACK_SIZE
	.align		4
.L_409:
        /*0100*/ 	.byte	0x04, 0x1e
        /*0102*/ 	.short	(.L_411 - .L_410)
.L_410:
        /*0104*/ 	.word	0x00000000


	//----- nvinfo : EIATTR_CBANK_PARAM_SIZE
	.align		4
.L_411:
        /*0108*/ 	.byte	0x03, 0x19
        /*010a*/ 	.short	0x0030


	//----- nvinfo : EIATTR_PARAM_CBANK
	.align		4
        /*010c*/ 	.byte	0x04, 0x0a
        /*010e*/ 	.short	(.L_413 - .L_412)
	.align		4
.L_412:
        /*0110*/ 	.word	index@(.nv.constant0._ZN4vllm3moe28batched_moe_align_block_size35batched_moe_align_block_size_kernelEiiiPKiPiS4_S4_)
        /*0114*/ 	.short	0x0380
        /*0116*/ 	.short	0x0030


	//----- nvinfo : EIATTR_SW_WAR
	.align		4
.L_413:
        /*0118*/ 	.byte	0x04, 0x36
        /*011a*/ 	.short	(.L_415 - .L_414)
.L_414:
        /*011c*/ 	.word	0x00000008
.L_415:


//--------------------- .nv.info._ZN4vllm3moe40lora_count_and_sort_expert_tokens_kernelIlEEvPKT_PiS5_S5_miiiS5_S5_b --------------------------
	.section	.nv.info._ZN4vllm3moe40lora_count_and_sort_expert_tokens_kernelIlEEvPKT_PiS5_S5_miiiS5_S5_b,"",@"SHT_CUDA_INFO"
	.sectionflags	@""
	.align	4


	//----- nvinfo : EIATTR_CUDA_API_VERSION
	.align		4
        /*0000*/ 	.byte	0x04, 0x37
        /*0002*/ 	.short	(.L_417 - .L_416)
.L_416:
        /*0004*/ 	.word	0x00000082


	//----- nvinfo : EIATTR_KPARAM_INFO
	.align		4
.L_417:
        /*0008*/ 	.byte	0x04, 0x17
        /*000a*/ 	.short	(.L_419 - .L_418)
.L_418:
        /*000c*/ 	.word	0x00000000
        /*0010*/ 	.short	0x000a
        /*0012*/ 	.short	0x0048
        /*0014*/ 	.byte	0x00, 0xf0, 0x05, 0x00


	//----- nvinfo : EIATTR_KPARAM_INFO
	.align		4
.L_419:
        /*0018*/ 	.byte	0x04, 0x17
        /*001a*/ 	.short	(.L_421 - .L_420)
.L_420:
        /*001c*/ 	.word	0x00000000
        /*0020*/ 	.short	0x0009
        /*0022*/ 	.short	0x0040
        /*0024*/ 	.byte	0x00, 0xf5, 0x21, 0x00


	//----- nvinfo : EIATTR_KPARAM_INFO
	.align		4
.L_421:
        /*0028*/ 	.byte	0x04, 0x17
        /*002a*/ 	.short	(.L_423 - .L_422)
.L_422:
        /*002c*/ 	.word	0x00000000
        /*0030*/ 	.short	0x0008
        /*0032*/ 	.short	0x0038
        /*0034*/ 	.byte	0x00, 0xf5, 0x21, 0x00


	//----- nvinfo : EIATTR_KPARAM_INFO
	.align		4
.L_423:
        /*0038*/ 	.byte	0x04, 0x17
        /*003a*/ 	.short	(.L_425 - .L_424)
.L_424:
        /*003c*/ 	.word	0x00000000
        /*0040*/ 	.short	0x0007
        /*0042*/ 	.short	0x0030
        /*0044*/ 	.byte	0x00, 0xf0, 0x11, 0x00


	//----- nvinfo : EIATTR_KPARAM_INFO
	.align		4
.L_425:
        /*0048*/ 	.byte	0x04, 0x17
        /*004a*/ 	.short	(.L_427 - .L_426)
.L_426:
        /*004c*/ 	.word	0x00000000
        /*0050*/ 	.short	0x0006
        /*0052*/ 	.short	0x002c
        /*0054*/ 	.byte	0x00, 0xf0, 0x11, 0x00


	//----- nvinfo : EIATTR_KPARAM_INFO
	.align		4
.L_427:
        /*0058*/ 	.byte	0x04, 0x17
        /*005a*/ 	.short	(.L_429 - .L_428)
.L_428:
        /*005c*/ 	.word	0x00000000
        /*0060*/ 	.short	0x0005
        /*0062*/ 	.short	0x0028
        /*0064*/ 	.byte	0x00, 0xf0, 0x11, 0x00


	//----- nvinfo : EIATTR_KPARAM_INFO
	.align		4
.L_429:
        /*0068*/ 	.byte	0x04, 0x17
        /*006a*/ 	.short	(.L_431 - .L_430)
.L_430:
        /*006c*/ 	.word	0x00000000
        /*0070*/ 	.short	0x0004
        /*0072*/ 	.short	0x0020
        /*0074*/ 	.byte	0x00, 0xf0, 0x21, 0x00


	//----- nvinfo : EIATTR_KPARAM_INFO
	.align		4
.L_431:
        /*0078*/ 	.byte	0x04, 0x17
        /*007a*/ 	.short	(.L_433 - .L_432)
.L_432:
        /*007c*/ 	.word	0x00000000
        /*0080*/ 	.short	0x0003
        /*0082*/ 	.short	0x0018
        /*0084*/ 	.byte	0x00, 0xf5, 0x21, 0x00


	//----- nvinfo : EIATTR_KPARAM_INFO
	.align		4
.L_433:
        /*0088*/ 	.byte	0x04, 0x17
        /*008a*/ 	.short	(.L_435 - .L_434)
.L_434:
        /*008c*/ 	.word	0x00000000
        /*0090*/ 	.short	0x0002
        /*0092*/ 	.short	0x0010
        /*0094*/ 	.byte	0x00, 0xf5, 0x21, 0x00


	//----- nvinfo : EIATTR_KPARAM_INFO
	.align		4
.L_435:
        /*0098*/ 	.byte	0x04, 0x17
        /*009a*/ 	.short	(.L_437 - .L_436)
.L_436:
        /*009c*/ 	.word	0x00000000
        /*00a0*/ 	.short	0x0001
        /*00a2*/ 	.short	0x0008
        /*00a4*/ 	.byte	0x00, 0xf5, 0x21, 0x00


	//----- nvinfo : EIATTR_KPARAM_INFO
	.align		4
.L_437:
        /*00a8*/ 	.byte	0x04, 0x17
        /*00aa*/ 	.short	(.L_439 - .L_438)
.L_438:
        /*00ac*/ 	.word	0x00000000
        /*00b0*/ 	.short	0x0000
        /*00b2*/ 	.short	0x0000
        /*00b4*/ 	.byte	0x00, 0xf5, 0x21, 0x00


	//----- nvinfo : EIATTR_SPARSE_MMA_MASK
	.align		4
.L_439:
        /*00b8*/ 	.byte	0x03, 0x50
        /*00ba*/ 	.short	0x0000


	//----- nvinfo : EIATTR_MAXREG_COUNT
	.align		4
        /*00bc*/ 	.byte	0x03, 0x1b
        /*00be*/ 	.short	0x00ff


	//----- nvinfo : EIATTR_MERCURY_ISA_VERSION
	.align		4
        /*00c0*/ 	.byte	0x03, 0x5f
        /*00c2*/ 	.short	0x0101


	//----- nvinfo : EIATTR_VRC_CTA_INIT_COUNT
	.align		4
        /*00c4*/ 	.byte	0x02, 0x4a
	.zero		1
	.zero		1


	//----- nvinfo : EIATTR_EXIT_INSTR_OFFSETS
	.align		4
        /*00c8*/ 	.byte	0x04, 0x1c
        /*00ca*/ 	.short	(.L_441 - .L_440)


	//   ....[0]....
.L_440:
        /*00cc*/ 	.word	0x00000070


	//   ....[1]....
        /*00d0*/ 	.word	0x00000330


	//   ....[2]....
        /*00d4*/ 	.word	0x000006a0


	//   ....[3]....
        /*00d8*/ 	.word	0x00000810


	//   ....[4]....
        /*00dc*/ 	.word	0x00000d80


	//   ....[5]....
        /*00e0*/ 	.word	0x00001140


	//----- nvinfo : EIATTR_CRS_STACK_SIZE
	.align		4
.L_441:
        /*00e4*/ 	.byte	0x04, 0x1e
        /*00e6*/ 	.short	(.L_443 - .L_442)
.L_442:
        /*00e8*/ 	.word	0x00000000


	//----- nvinfo : EIATTR_CBANK_PARAM_SIZE
	.align		4
.L_443:
        /*00ec*/ 	.byte	0x03, 0x19
        /*00ee*/ 	.short	0x0049


	//----- nvinfo : EIATTR_PARAM_CBANK
	.align		4
        /*00f0*/ 	.byte	0x04, 0x0a
        /*00f2*/ 	.short	(.L_445 - .L_444)
	.align		4
.L_444:
        /*00f4*/ 	.word	index@(.nv.constant0._ZN4vllm3moe40lora_count_and_sort_expert_tokens_kernelIlEEvPKT_PiS5_S5_miiiS5_S5_b)
        /*00f8*/ 	.short	0x0380
        /*00fa*/ 	.short	0x0049


	//----- nvinfo : EIATTR_SW_WAR
	.align		4
.L_445:
        /*00fc*/ 	.byte	0x04, 0x36
        /*00fe*/ 	.short	(.L_447 - .L_446)
.L_446:
        /*0100*/ 	.word	0x00000008
.L_447:


//--------------------- .nv.info._ZN4vllm3moe32moe_lora_align_block_size_kernelIlEEvPT_PilS4_iimiiS4_S4_iS4_S4_S4_iiS4_S4_b --------------------------
	.section	.nv.info._ZN4vllm3moe32moe_lora_align_block_size_kernelIlEEvPT_PilS4_iimiiS4_S4_iS4_S4_S4_iiS4_S4_b,"",@"SHT_CUDA_INFO"
	.sectionflags	@""
	.align	4


	//----- nvinfo : EIATTR_CUDA_API_VERSION
	.align		4
        /*0000*/ 	.byte	0x04, 0x37
        /*0002*/ 	.short	(.L_449 - .L_448)
.L_448:
        /*0004*/ 	.word	0x00000082


	//----- nvinfo : EIATTR_KPARAM_INFO
	.align		4
.L_449:
        /*0008*/ 	.byte	0x04, 0x17
        /*000a*/ 	.short	(.L_451 - .L_450)
.L_450:
        /*000c*/ 	.word	0x00000000
        /*0010*/ 	.short	0x0013
        /*0012*/ 	.short	0x0080
        /*0014*/ 	.byte	0x00, 0xf0, 0x05, 0x00


	//----- nvinfo : EIATTR_KPARAM_INFO
	.align		4
.L_451:
        /*0018*/ 	.byte	0x04, 0x17
        /*001a*/ 	.short	(.L_453 - .L_452)
.L_452:
        /*001c*/ 	.word	0x00000000
        /*0020*/ 	.short	0x0012
        /*0022*/ 	.short	0x0078
        /*0024*/ 	.byte	0x00, 0xf5, 0x21, 0x00


	//----- nvinfo : EIATTR_KPARAM_INFO
	.align		4
.L_453:
        /*0028*/ 	.byte	0x04, 0x17
        /*002a*/ 	.short	(.L_455 - .L_454)
.L_454:
        /*002c*/ 	.word	0x00000000
        /*0030*/ 	.short	0x0011
        /*0032*/ 	.short	0x0070
        /*0034*/ 	.byte	0x00, 0xf5, 0x21, 0x00


	//----- nvinfo : EIATTR_KPARAM_INFO
	.align		4
.L_455:
        /*0038*/ 	.byte	0x04, 0x17
        /*003a*/ 	.short	(.L_457 - .L_456)
.L_456:
        /*003c*/ 	.word	0x00000000
        /*0040*/ 	.short	0x0010
        /*0042*/ 	.short	0x006c
        /*0044*/ 	.byte	0x00, 0xf0, 0x11, 0x00


	//----- nvinfo : EIATTR_KPARAM_INFO
	.align		4
.L_457:
        /*0048*/ 	.byte	0x04, 0x17
        /*004a*/ 	.short	(.L_459 - .L_458)
.L_458:
        /*004c*/ 	.word	0x00000000
        /*0050*/ 	.short	0x000f
        /*0052*/ 	.short	0x0068
        /*0054*/ 	.byte	0x00, 0xf0, 0x11, 0x00


	//----- nvinfo : EIATTR_KPARAM_INFO
	.align		4
.L_459:
        /*0058*/ 	.byte	0x04, 0x17
        /*005a*/ 	.short	(.L_461 - .L_460)
.L_460:
        /*005c*/ 	.word	0x00000000
        /*0060*/ 	.short	0x000e
        /*0062*/ 	.short	0x0060
        /*0064*/ 	.byte	0x00, 0xf5, 0x21, 0x00


	//----- nvinfo : EIATTR_KPARAM_INFO
	.align		4
.L_461:
        /*0068*/ 	.byte	0x04, 0x17
        /*006a*/ 	.short	(.L_463 - .L_462)
.L_462:
        /*006c*/ 	.word	0x00000000
        /*0070*/ 	.short	0x000d
        /*0072*/ 	.short	0x0058
        /*0074*/ 	.byte	0x00, 0xf5, 0x21, 0x00


	//----- nvinfo : EIATTR_KPARAM_INFO
	.align		4
.L_463:
        /*0078*/ 	.byte	0x04, 0x17
        /*007a*/ 	.short	(.L_465 - .L_464)
.L_464:
        /*007c*/ 	.word	0x00000000
        /*0080*/ 	.short	0x000c
        /*0082*/ 	.short	0x0050
        /*0084*/ 	.byte	0x00, 0xf5, 0x21, 0x00


	//----- nvinfo : EIATTR_KPARAM_INFO
	.align		4
.L_465:
        /*0088*/ 	.byte	0x04, 0x17
        /*008a*/ 	.short	(.L_467 - .L_466)
.L_466:
        /*008c*/ 	.word	0x00000000
        /*0090*/ 	.short	0x000b
        /*0092*/ 	.short	0x0048
        /*0094*/ 	.byte	0x00, 0xf0, 0x11, 0x00


	//----- nvinfo : EIATTR_KPARAM_INFO
	.align		4
.L_467:
        /*0098*/ 	.byte	0x04, 0x17
        /*009a*/ 	.short	(.L_469 - .L_468)
.L_468:
        /*009c*/ 	.word	0x00000000
        /*00a0*/ 	.short	0x000a
        /*00a2*/ 	.short	0x0040
        /*00a4*/ 	.byte	0x00, 0xf5, 0x21, 0x00


	//----- nvinfo : EIATTR_KPARAM_INFO
	.align		4
.L_469:
        /*00a8*/ 	.byte	0x04, 0x17
        /*00aa*/ 	.short	(.L_471 - .L_470)
.L_470:
        /*00ac*/ 	.word	0x00000000
        /*00b0*/ 	.short	0x0009
        /*00b2*/ 	.short	0x0038
        /*00b4*/ 	.byte	0x00, 0xf5, 0x21, 0x00


	//----- nvinfo : EIATTR_KPARAM_INFO
	.align		4
.L_471:
        /*00b8*/ 	.byte	0x04, 0x17
        /*00ba*/ 	.short	(.L_473 - .L_472)
.L_472:
        /*00bc*/ 	.word	0x00000000
        /*00c0*/ 	.short	0x0008
        /*00c2*/ 	.short	0x0034
        /*00c4*/ 	.byte	0x00, 0xf0, 0x11, 0x00


	//----- nvinfo : EIATTR_KPARAM_INFO
	.align		4
.L_473:
        /*00c8*/ 	.byte	0x04, 0x17
        /*00ca*/ 	.short	(.L_475 - .L_474)
.L_474:
        /*00cc*/ 	.word	0x00000000
        /*00d0*/ 	.short	0x0007
        /*00d2*/ 	.short	0x0030
        /*00d4*/ 	.byte	0x00, 0xf0, 0x11, 0x00


	//----- nvinfo : EIATTR_KPARAM_INFO
	.align		4
.L_475:
        /*00d8*/ 	.byte	0x04, 0x17
        /*00da*/ 	.short	(.L_477 - .L_476)
.L_476:
        /*00dc*/ 	.word	0x00000000
        /*00e0*/ 	.short	0x0006
        /*00e2*/ 	.short	0x0028
        /*00e4*/ 	.byte	0x00, 0xf0, 0x21, 0x00


	//----- nvinfo : EIATTR_KPARAM_INFO
	.align		4
.L_477:
        /*00e8*/ 	.byte	0x04, 0x17
        /*00ea*/ 	.short	(.L_479 - .L_478)
.L_478:
        /*00ec*/ 	.word	0x00000000
        /*00f0*/ 	.short	0x0005
        /*00f2*/ 	.short	0x0024
        /*00f4*/ 	.byte	0x00, 0xf0, 0x11, 0x00


	//----- nvinfo : EIATTR_KPARAM_INFO
	.align		4
.L_479:
        /*00f8*/ 	.byte	0x04, 0x17
        /*00fa*/ 	.short	(.L_481 - .L_480)
.L_480:
        /*00fc*/ 	.word	0x00000000
        /*0100*/ 	.short	0x0004
        /*0102*/ 	.short	0x0020
        /*0104*/ 	.byte	0x00, 0xf0, 0x11, 0x00


	//----- nvinfo : EIATTR_KPARAM_INFO
	.align		4
.L_481:
        /*0108*/ 	.byte	0x04, 0x17
        /*010a*/ 	.short	(.L_483 - .L_482)
.L_482:
        /*010c*/ 	.word	0x00000000
        /*0110*/ 	.short	0x0003
        /*0112*/ 	.short	0x0018
        /*0114*/ 	.byte	0x00, 0xf5, 0x21, 0x00


	//----- nvinfo : EIATTR_KPARAM_INFO
	.align		4
.L_483:
        /*0118*/ 	.byte	0x04, 0x17
        /*011a*/ 	.short	(.L_485 - .L_484)
.L_484:
        /*011c*/ 	.word	0x00000000
        /*0120*/ 	.short	0x0002
        /*0122*/ 	.short	0x0010
        /*0124*/ 	.byte	0x00, 0xf0, 0x21, 0x00


	//----- nvinfo : EIATTR_KPARAM_INFO
	.align		4
.L_485:
        /*0128*/ 	.byte	0x04, 0x17
        /*012a*/ 	.short	(.L_487 - .L_486)
.L_486:
        /*012c*/ 	.word	0x00000000
        /*0130*/ 	.short	0x0001
        /*0132*/ 	.short	0x0008
        /*0134*/ 	.byte	0x00, 0xf5, 0x21, 0x00


	//----- nvinfo : EIATTR_KPARAM_INFO
	.align		4
.L_487:
        /*0138*/ 	.byte	0x04, 0x17
        /*013a*/ 	.short	(.L_489 - .L_488)
.L_488:
        /*013c*/ 	.word	0x00000000
        /*0140*/ 	.short	0x0000
        /*0142*/ 	.short	0x0000
        /*0144*/ 	.byte	0x00, 0xf5, 0x21, 0x00


	//----- nvinfo : EIATTR_SPARSE_MMA_MASK
	.align		4
.L_489:
        /*0148*/ 	.byte	0x03, 0x50
        /*014a*/ 	.short	0x0000


	//----- nvinfo : EIATTR_MAXREG_COUNT
	.align		4
        /*014c*/ 	.byte	0x03, 0x1b
        /*014e*/ 	.short	0x00ff


	//----- nvinfo : EIATTR_NUM_BARRIERS
	.align		4
        /*0150*/ 	.byte	0x02, 0x4c
        /*0152*/ 	.byte	0x01
	.zero		1


	//----- nvinfo : EIATTR_MERCURY_ISA_VERSION
	.align		4
        /*0154*/ 	.byte	0x03, 0x5f
        /*0156*/ 	.short	0x0101


	//----- nvinfo : EIATTR_COOP_GROUP_MASK_REGIDS
	.align		4
        /*0158*/ 	.byte	0x04, 0x29
        /*015a*/ 	.short	(.L_491 - .L_490)


	//   ....[0]....
.L_490:
        /*015c*/ 	.word	0xffffffff


	//   ....[1]....
        /*0160*/ 	.word	0xffffffff


	//   ....[2]....
        /*0164*/ 	.word	0xffffffff


	//   ....[3]....
        /*0168*/ 	.word	0xffffffff


	//   ....[4]....
        /*016c*/ 	.word	0xffffffff


	//   ....[5]....
        /*0170*/ 	.word	0x05000024


	//   ....[6]....
        /*0174*/ 	.word	0x05000024


	//   ....[7]....
        /*0178*/ 	.word	0x05000024


	//   ....[8]....
        /*017c*/ 	.word	0x05000024


	//   ....[9]....
        /*0180*/ 	.word	0x05000024


	//----- nvinfo : EIATTR_COOP_GROUP_INSTR_OFFSETS
	.align		4
.L_491:
        /*0184*/ 	.byte	0x04, 0x28
        /*0186*/ 	.short	(.L_493 - .L_492)


	//   ....[0]....
.L_492:
        /*0188*/ 	.word	0x00002970


	//   ....[1]....
        /*018c*/ 	.word	0x00002990


	//   ....[2]....
        /*0190*/ 	.word	0x000029b0


	//   ....[3]....
        /*0194*/ 	.word	0x000029d0


	//   ....[4]....
        /*0198*/ 	.word	0x000029f0


	//   ....[5]....
        /*019c*/ 	.word	0x00003e40


	//   ....[6]....
        /*01a0*/ 	.word	0x00003eb0


	//   ....[7]....
        /*01a4*/ 	.word	0x00003f20


	//   ....[8]....
        /*01a8*/ 	.word	0x00003f90


	//   ....[9]....
        /*01ac*/ 	.word	0x00004000


	//----- nvinfo : EIATTR_VRC_CTA_INIT_COUNT
	.align		4
.L_493:
        /*01b0*/ 	.byte	0x02, 0x4a
	.zero		1
	.zero		1


	//----- nvinfo : EIATTR_EXIT_INSTR_OFFSETS
	.align		4
        /*01b4*/ 	.byte	0x04, 0x1c
        /*01b6*/ 	.short	(.L_495 - .L_494)


	//   ....[0]....
.L_494:
        /*01b8*/ 	.word	0x00000080


	//   ....[1]....
        /*01bc*/ 	.word	0x000000d0


	//   ....[2]....
        /*01c0*/ 	.word	0x00000f80


	//   ....[3]....
        /*01c4*/ 	.word	0x000010a0


	//   ....[4]....
        /*01c8*/ 	.word	0x00003ce0


	//   ....[5]....
        /*01cc*/ 	.word	0x00003de0


	//----- nvinfo : EIATTR_CRS_STACK_SIZE
	.align		4
.L_495:
        /*01d0*/ 	.byte	0x04, 0x1e
        /*01d2*/ 	.short	(.L_497 - .L_496)
.L_496:
        /*01d4*/ 	.word	0x00000000


	//----- nvinfo : EIATTR_CBANK_PARAM_SIZE
	.align		4
.L_497:
        /*01d8*/ 	.byte	0x03, 0x19
        /*01da*/ 	.short	0x0081


	//----- nvinfo : EIATTR_PARAM_CBANK
	.align		4
        /*01dc*/ 	.byte	0x04, 0x0a
        /*01de*/ 	.short	(.L_499 - .L_498)
	.align		4
.L_498:
        /*01e0*/ 	.word	index@(.nv.constant0._ZN4vllm3moe32moe_lora_align_block_size_kernelIlEEvPT_PilS4_iimiiS4_S4_iS4_S4_S4_iiS4_S4_b)
        /*01e4*/ 	.short	0x0380
        /*01e6*/ 	.short	0x0081


	//----- nvinfo : EIATTR_SW_WAR
	.align		4
.L_499:
        /*01e8*/ 	.byte	0x04, 0x36
        /*01ea*/ 	.short	(.L_501 - .L_500)
.L_500:
        /*01ec*/ 	.word	0x00000008
.L_501:


//--------------------- .nv.info._ZN4vllm3moe51moe_lora_align_block_size_small_batch_expert_kernelIlLi256EEEvPT_PilS4_iimiiS4_S4_iS4_S4_S4_S4_b --------------------------
	.section	.nv.info._ZN4vllm3moe51moe_lora_align_block_size_small_batch_expert_kernelIlLi256EEEvPT_PilS4_iimiiS4_S4_iS4_S4_S4_S4_b,"",@"SHT_CUDA_INFO"
	.sectionflags	@""
	.align	4


	//----- nvinfo : EIATTR_CUDA_API_VERSION
	.align		4
        /*0000*/ 	.byte	0x04, 0x37
        /*0002*/ 	.short	(.L_503 - .L_502)
.L_502:
        /*0004*/ 	.word	0x00000082


	//----- nvinfo : EIATTR_KPARAM_INFO
	.align		4
.L_503:
        /*0008*/ 	.byte	0x04, 0x17
        /*000a*/ 	.short	(.L_505 - .L_504)
.L_504:
        /*000c*/ 	.word	0x00000000
        /*0010*/ 	.short	0x0010
        /*0012*/ 	.short	0x0070
        /*0014*/ 	.byte	0x00, 0xf0, 0x05, 0x00


	//----- nvinfo : EIATTR_KPARAM_INFO
	.align		4
.L_505:
        /*0018*/ 	.byte	0x04, 0x17
        /*001a*/ 	.short	(.L_507 - .L_506)
.L_506:
        /*001c*/ 	.word	0x00000000
        /*0020*/ 	.short	0x000f
        /*0022*/ 	.short	0x0068
        /*0024*/ 	.byte	0x00, 0xf5, 0x21, 0x00


	//----- nvinfo : EIATTR_KPARAM_INFO
	.align		4
.L_507:
        /*0028*/ 	.byte	0x04, 0x17
        /*002a*/ 	.short	(.L_509 - .L_508)
.L_508:
        /*002c*/ 	.word	0x00000000
        /*0030*/ 	.short	0x000e
        /*0032*/ 	.short	0x0060
        /*0034*/ 	.byte	0x00, 0xf5, 0x21, 0x00


	//----- nvinfo : EIATTR_KPARAM_INFO
	.align		4
.L_509:
        /*0038*/ 	.byte	0x04, 0x17
        /*003a*/ 	.short	(.L_511 - .L_510)
.L_510:
        /*003c*/ 	.word	0x00000000
        /*0040*/ 	.short	0x000d
        /*0042*/ 	.short	0x0058
        /*0044*/ 	.byte	0x00, 0xf5, 0x21, 0x00


	//----- nvinfo : EIATTR_KPARAM_INFO
	.align		4
.L_511:
        /*0048*/ 	.byte	0x04, 0x17
        /*004a*/ 	.short	(.L_513 - .L_512)
.L_512:
        /*004c*/ 	.word	0x00000000
        /*0050*/ 	.short	0x000c
        /*0052*/ 	.short	0x0050
        /*0054*/ 	.byte	0x00, 0xf5, 0x21, 0x00


	//----- nvinfo : EIATTR_KPARAM_INFO
	.align		4
.L_513:
        /*0058*/ 	.byte	0x04, 0x17
        /*005a*/ 	.short	(.L_515 - .L_514)
.L_514:
        /*005c*/ 	.word	0x00000000
        /*0060*/ 	.short	0x000b
        /*0062*/ 	.short	0x0048
        /*0064*/ 	.byte	0x00, 0xf0, 0x11, 0x00


	//----- nvinfo : EIATTR_KPARAM_INFO
	.align		4
.L_515:
        /*0068*/ 	.byte	0x04, 0x17
        /*006a*/ 	.short	(.L_517 - .L_516)
.L_516:
        /*006c*/ 	.word	0x00000000
        /*0070*/ 	.short	0x000a
        /*0072*/ 	.short	0x0040
        /*0074*/ 	.byte	0x00, 0xf5, 0x21, 0x00


	//----- nvinfo : EIATTR_KPARAM_INFO
	.align		4
.L_517:
        /*0078*/ 	.byte	0x04, 0x17
        /*007a*/ 	.short	(.L_519 - .L_518)
.L_518:
        /*007c*/ 	.word	0x00000000
        /*0080*/ 	.short	0x0009
        /*0082*/ 	.short	0x0038
        /*0084*/ 	.byte	0x00, 0xf5, 0x21, 0x00


	//----- nvinfo : EIATTR_KPARAM_INFO
	.align		4
.L_519:
        /*0088*/ 	.byte	0x04, 0x17
        /*008a*/ 	.short	(.L_521 - .L_520)
.L_520:
        /*008c*/ 	.word	0x00000000
        /*0090*/ 	.short	0x0008
        /*0092*/ 	.short	0x0034
        /*0094*/ 	.byte	0x00, 0xf0, 0x11, 0x00


	//----- nvinfo : EIATTR_KPARAM_INFO
	.align		4
.L_521:
        /*0098*/ 	.byte	0x04, 0x17
        /*009a*/ 	.short	(.L_523 - .L_522)
.L_522:
        /*009c*/ 	.word	0x00000000
        /*00a0*/ 	.short	0x0007
        /*00a2*/ 	.short	0x0030
        /*00a4*/ 	.byte	0x00, 0xf0, 0x11, 0x00


	//----- nvinfo : EIATTR_KPARAM_INFO
	.align		4
.L_523:
        /*00a8*/ 	.byte	0x04, 0x17
        /*00aa*/ 	.short	(.L_525 - .L_524)
.L_524:
        /*00ac*/ 	.word	0x00000000
        /*00b0*/ 	.short	0x0006
        /*00b2*/ 	.short	0x0028
        /*00b4*/ 	.byte	0x00, 0xf0, 0x21, 0x00


	//----- nvinfo : EIATTR_KPARAM_INFO
	.align		4
.L_525:
        /*00b8*/ 	.byte	0x04, 0x17
        /*00ba*/ 	.short	(.L_527 - .L_526)
.L_526:
        /*00bc*/ 	.word	0x00000000
        /*00c0*/ 	.short	0x0005
        /*00c2*/ 	.short	0x0024
        /*00c4*/ 	.byte	0x00, 0xf0, 0x11, 0x00


	//----- nvinfo : EIATTR_KPARAM_INFO
	.align		4
.L_527:
        /*00c8*/ 	.byte	0x04, 0x17
        /*00ca*/ 	.short	(.L_529 - .L_528)
.L_528:
        /*00cc*/ 	.word	0x00000000
        /*00d0*/ 	.short	0x0004
        /*00d2*/ 	.short	0x0020
        /*00d4*/ 	.byte	0x00, 0xf0, 0x11, 0x00


	//----- nvinfo : EIATTR_KPARAM_INFO
	.align		4
.L_529:
        /*00d8*/ 	.byte	0x04, 0x17
        /*00da*/ 	.short	(.L_531 - .L_530)
.L_530:
        /*00dc*/ 	.word	0x00000000
        /*00e0*/ 	.short	0x0003
        /*00e2*/ 	.short	0x0018
        /*00e4*/ 	.byte	0x00, 0xf5, 0x21, 0x00


	//----- nvinfo : EIATTR_KPARAM_INFO
	.align		4
.L_531:
        /*00e8*/ 	.byte	0x04, 0x17
        /*00ea*/ 	.short	(.L_533 - .L_532)
.L_532:
        /*00ec*/ 	.word	0x00000000
        /*00f0*/ 	.short	0x0002
        /*00f2*/ 	.short	0x0010
        /*00f4*/ 	.byte	0x00, 0xf0, 0x21, 0x00


	//----- nvinfo : EIATTR_KPARAM_INFO
	.align		4
.L_533:
        /*00f8*/ 	.byte	0x04, 0x17
        /*00fa*/ 	.short	(.L_535 - .L_534)
.L_534:
        /*00fc*/ 	.word	0x00000000
        /*0100*/ 	.short	0x0001
        /*0102*/ 	.short	0x0008
        /*0104*/ 	.byte	0x00, 0xf5, 0x21, 0x00


	//----- nvinfo : EIATTR_KPARAM_INFO
	.align		4
.L_535:
        /*0108*/ 	.byte	0x04, 0x17
        /*010a*/ 	.short	(.L_537 - .L_536)
.L_536:
        /*010c*/ 	.word	0x00000000
        /*0110*/ 	.short	0x0000
        /*0112*/ 	.short	0x0000
        /*0114*/ 	.byte	0x00, 0xf5, 0x21, 0x00


	//----- nvinfo : EIATTR_SPARSE_MMA_MASK
	.align		4
.L_537:
        /*0118*/ 	.byte	0x03, 0x50
        /*011a*/ 	.short	0x0000


	//----- nvinfo : EIATTR_MAXREG_COUNT
	.align		4
        /*011c*/ 	.byte	0x03, 0x1b
        /*011e*/ 	.short	0x00ff


	//----- nvinfo : EIATTR_NUM_BARRIERS
	.align		4
        /*0120*/ 	.byte	0x02, 0x4c
        /*0122*/ 	.byte	0x01
	.zero		1


	//----- nvinfo : EIATTR_MERCURY_ISA_VERSION
	.align		4
        /*0124*/ 	.byte	0x03, 0x5f
        /*0126*/ 	.short	0x0101


	//----- nvinfo : EIATTR_VRC_CTA_INIT_COUNT
	.align		4
        /*0128*/ 	.byte	0x02, 0x4a
	.zero		1
	.zero		1


	//----- nvinfo : EIATTR_EXIT_INSTR_OFFSETS
	.align		4
        /*012c*/ 	.byte	0x04, 0x1c
        /*012e*/ 	.short	(.L_539 - .L_538)


	//   ....[0]....
.L_538:
        /*0130*/ 	.word	0x00000070


	//   ....[1]....
        /*0134*/ 	.word	0x000000c0


	//   ....[2]....
        /*0138*/ 	.word	0x00001580


	//   ....[3]....
        /*013c*/ 	.word	0x00005560


	//   ....[4]....
        /*0140*/ 	.word	0x00005810


	//   ....[5]....
        /*0144*/ 	.word	0x000059a0


	//   ....[6]....
        /*0148*/ 	.word	0x00005e70


	//   ....[7]....
        /*014c*/ 	.word	0x00006270


	//----- nvinfo : EIATTR_CRS_STACK_SIZE
	.align		4
.L_539:
        /*0150*/ 	.byte	0x04, 0x1e
        /*0152*/ 	.short	(.L_541 - .L_540)
.L_540:
        /*0154*/ 	.word	0x00000000


	//----- nvinfo : EIATTR_CBANK_PARAM_SIZE
	.align		4
.L_541:
        /*0158*/ 	.byte	0x03, 0x19
        /*015a*/ 	.short	0x0071


	//----- nvinfo : EIATTR_PARAM_CBANK
	.align		4
        /*015c*/ 	.byte	0x04, 0x0a
        /*015e*/ 	.short	(.L_543 - .L_542)
	.align		4
.L_542:
        /*0160*/ 	.word	index@(.nv.constant0._ZN4vllm3moe51moe_lora_align_block_size_small_batch_expert_kernelIlLi256EEEvPT_PilS4_iimiiS4_S4_iS4_S4_S4_S4_b)
        /*0164*/ 	.short	0x0380
        /*0166*/ 	.short	0x0071


	//----- nvinfo : EIATTR_SW_WAR
	.align		4
.L_543:
        /*0168*/ 	.byte	0x04, 0x36
        /*016a*/ 	.short	(.L_545 - .L_544)
.L_544:
        /*016c*/ 	.word	0x00000008
.L_545:


//--------------------- .nv.info._ZN4vllm3moe40lora_count_and_sort_expert_tokens_kernelIiEEvPKT_PiS5_S5_miiiS5_S5_b --------------------------
	.section	.nv.info._ZN4vllm3moe40lora_count_and_sort_expert_tokens_kernelIiEEvPKT_PiS5_S5_miiiS5_S5_b,"",@"SHT_CUDA_INFO"
	.sectionflags	@""
	.align	4


	//----- nvinfo : EIATTR_CUDA_API_VERSION
	.align		4
        /*0000*/ 	.byte	0x04, 0x37
        /*0002*/ 	.short	(.L_547 - .L_546)
.L_546:
        /*0004*/ 	.word	0x00000082


	//----- nvinfo : EIATTR_KPARAM_INFO
	.align		4
.L_547:
        /*0008*/ 	.byte	0x04, 0x17
        /*000a*/ 	.short	(.L_549 - .L_548)
.L_548:
        /*000c*/ 	.word	0x00000000
        /*0010*/ 	.short	0x000a
        /*0012*/ 	.short	0x0048
        /*0014*/ 	.byte	0x00, 0xf0, 0x05, 0x00


	//----- nvinfo : EIATTR_KPARAM_INFO
	.align		4
.L_549:
        /*0018*/ 	.byte	0x04, 0x17
        /*001a*/ 	.short	(.L_551 - .L_550)
.L_550:
        /*001c*/ 	.word	0x00000000
        /*0020*/ 	.short	0x0009
        /*0022*/ 	.short	0x0040
        /*0024*/ 	.byte	0x00, 0xf5, 0x21, 0x00


	//----- nvinfo : EIATTR_KPARAM_INFO
	.align		4
.L_551:
        /*0028*/ 	.byte	0x04, 0x17
        /*002a*/ 	.short	(.L_553 - .L_552)
.L_552:
        /*002c*/ 	.word	0x00000000
        /*0030*/ 	.short	0x0008
        /*0032*/ 	.short	0x0038
        /*0034*/ 	.byte	0x00, 0xf5, 0x21, 0x00


	//----- nvinfo : EIATTR_KPARAM_INFO
	.align		4
.L_553:
        /*0038*/ 	.byte	0x04, 0x17
        /*003a*/ 	.short	(.L_555 - .L_554)
.L_554:
        /*003c*/ 	.word	0x00000000
        /*0040*/ 	.short	0x0007
        /*0042*/ 	.short	0x0030
        /*0044*/ 	.byte	0x00, 0xf0, 0x11, 0x00


	//----- nvinfo : EIATTR_KPARAM_INFO
	.align		4
.L_555:
        /*0048*/ 	.byte	0x04, 0x17
        /*004a*/ 	.short	(.L_557 - .L_556)
.L_556:
        /*004c*/ 	.word	0x00000000
        /*0050*/ 	.short	0x0006
        /*0052*/ 	.short	0x002c
        /*0054*/ 	.byte	0x00, 0xf0, 0x11, 0x00


	//----- nvinfo : EIATTR_KPARAM_INFO
	.align		4
.L_557:
        /*0058*/ 	.byte	0x04, 0x17
        /*005a*/ 	.short	(.L_559 - .L_558)
.L_558:
        /*005c*/ 	.word	0x00000000
        /*0060*/ 	.short	0x0005
        /*0062*/ 	.short	0x0028
        /*0064*/ 	.byte	0x00, 0xf0, 0x11, 0x00


	//----- nvinfo : EIATTR_KPARAM_INFO
	.align		4
.L_559:
        /*0068*/ 	.byte	0x04, 0x17
        /*006a*/ 	.short	(.L_561 - .L_560)
.L_560:
        /*006c*/ 	.word	0x00000000
        /*0070*/ 	.short	0x0004
        /*0072*/ 	.short	0x0020
        /*0074*/ 	.byte	0x00, 0xf0, 0x21, 0x00


	//----- nvinfo : EIATTR_KPARAM_INFO
	.align		4
.L_561:
        /*0078*/ 	.byte	0x04, 0x17
        /*007a*/ 	.short	(.L_563 - .L_562)
.L_562:
        /*007c*/ 	.word	0x00000000
        /*0080*/ 	.short	0x0003
        /*0082*/ 	.short	0x0018
        /*0084*/ 	.byte	0x00, 0xf5, 0x21, 0x00


	//----- nvinfo : EIATTR_KPARAM_INFO
	.align		4
.L_563:
        /*0088*/ 	.byte	0x04, 0x17
        /*008a*/ 	.short	(.L_565 - .L_564)
.L_564:
        /*008c*/ 	.word	0x00000000
        /*0090*/ 	.short	0x0002
        /*0092*/ 	.short	0x0010
        /*0094*/ 	.byte	0x00, 0xf5, 0x21, 0x00


	//----- nvinfo : EIATTR_KPARAM_INFO
	.align		4
.L_565:
        /*0098*/ 	.byte	0x04, 0x17
        /*009a*/ 	.short	(.L_567 - .L_566)
.L_566:
        /*009c*/ 	.word	0x00000000
        /*00a0*/ 	.short	0x0001
        /*00a2*/ 	.short	0x0008
        /*00a4*/ 	.byte	0x00, 0xf5, 0x21, 0x00


	//----- nvinfo : EIATTR_KPARAM_INFO
	.align		4
.L_567:
        /*00a8*/ 	.byte	0x04, 0x17
        /*00aa*/ 	.short	(.L_569 - .L_568)
.L_568:
        /*00ac*/ 	.word	0x00000000
        /*00b0*/ 	.short	0x0000
        /*00b2*/ 	.short	0x0000
        /*00b4*/ 	.byte	0x00, 0xf5, 0x21, 0x00


	//----- nvinfo : EIATTR_SPARSE_MMA_MASK
	.align		4
.L_569:
        /*00b8*/ 	.byte	0x03, 0x50
        /*00ba*/ 	.short	0x0000


	//----- nvinfo : EIATTR_MAXREG_COUNT
	.align		4
        /*00bc*/ 	.byte	0x03, 0x1b
        /*00be*/ 	.short	0x00ff


	//----- nvinfo : EIATTR_MERCURY_ISA_VERSION
	.align		4
        /*00c0*/ 	.byte	0x03, 0x5f
        /*00c2*/ 	.short	0x0101


	//----- nvinfo : EIATTR_VRC_CTA_INIT_COUNT
	.align		4
        /*00c4*/ 	.byte	0x02, 0x4a
	.zero		1
	.zero		1


	//----- nvinfo : EIATTR_EXIT_INSTR_OFFSETS
	.align		4
        /*00c8*/ 	.byte	0x04, 0x1c
        /*00ca*/ 	.short	(.L_571 - .L_570)


	//   ....[0]....
.L_570:
        /*00cc*/ 	.word	0x00000070


	//   ....[1]....
        /*00d0*/ 	.word	0x00000330


	//   ....[2]....
        /*00d4*/ 	.word	0x00000680


	//   ....[3]....
        /*00d8*/ 	.word	0x000007f0


	//   ....[4]....
        /*00dc*/ 	.word	0x00000d40


	//   ....[5]....
        /*00e0*/ 	.word	0x00001100


	//----- nvinfo : EIATTR_CRS_STACK_SIZE
	.align		4
.L_571:
        /*00e4*/ 	.byte	0x04, 0x1e
        /*00e6*/ 	.short	(.L_573 - .L_572)
.L_572:
        /*00e8*/ 	.word	0x00000000


	//----- nvinfo : EIATTR_CBANK_PARAM_SIZE
	.align		4
.L_573:
        /*00ec*/ 	.byte	0x03, 0x19
        /*00ee*/ 	.short	0x0049


	//----- nvinfo : EIATTR_PARAM_CBANK
	.align		4
        /*00f0*/ 	.byte	0x04, 0x0a
        /*00f2*/ 	.short	(.L_575 - .L_574)
	.align		4
.L_574:
        /*00f4*/ 	.word	index@(.nv.constant0._ZN4vllm3moe40lora_count_and_sort_expert_tokens_kernelIiEEvPKT_PiS5_S5_miiiS5_S5_b)
        /*00f8*/ 	.short	0x0380
        /*00fa*/ 	.short	0x0049


	//----- nvinfo : EIATTR_SW_WAR
	.align		4
.L_575:
        /*00fc*/ 	.byte	0x04, 0x36
        /*00fe*/ 	.short	(.L_577 - .L_576)
.L_576:
        /*0100*/ 	.word	0x00000008
.L_577:


//--------------------- .nv.info._ZN4vllm3moe32moe_lora_align_block_size_kernelIiEEvPT_PilS4_iimiiS4_S4_iS4_S4_S4_iiS4_S4_b --------------------------
	.section	.nv.info._ZN4vllm3moe32moe_lora_align_block_size_kernelIiEEvPT_PilS4_iimiiS4_S4_iS4_S4_S4_iiS4_S4_b,"",@"SHT_CUDA_INFO"
	.sectionflags	@""
	.align	4


	//----- nvinfo : EIATTR_CUDA_API_VERSION
	.align		4
        /*0000*/ 	.byte	0x04, 0x37
        /*0002*/ 	.short	(.L_579 - .L_578)
.L_578:
        /*0004*/ 	.word	0x00000082


	//----- nvinfo : EIATTR_KPARAM_INFO
	.align		4
.L_579:
        /*0008*/ 	.byte	0x04, 0x17
        /*000a*/ 	.short	(.L_581 - .L_580)
.L_580:
        /*000c*/ 	.word	0x00000000
        /*0010*/ 	.short	0x0013
        /*0012*/ 	.short	0x0080
        /*0014*/ 	.byte	0x00, 0xf0, 0x05, 0x00


	//----- nvinfo : EIATTR_KPARAM_INFO
	.align		4
.L_581:
        /*0018*/ 	.byte	0x04, 0x17
        /*001a*/ 	.short	(.L_583 - .L_582)
.L_582:
        /*001c*/ 	.word	0x00000000
        /*0020*/ 	.short	0x0012
        /*0022*/ 	.short	0x0078
        /*0024*/ 	.byte	0x00, 0xf5, 0x21, 0x00


	//----- nvinfo : EIATTR_KPARAM_INFO
	.align		4
.L_583:
        /*0028*/ 	.byte	0x04, 0x17
        /*002a*/ 	.short	(.L_585 - .L_584)
.L_584:
        /*002c*/ 	.word	0x00000000
        /*0030*/ 	.short	0x0011
        /*0032*/ 	.short	0x0070
        /*0034*/ 	.byte	0x00, 0xf5, 0x21, 0x00


	//----- nvinfo : EIATTR_KPARAM_INFO
	.align		4
.L_585:
        /*0038*/ 	.byte	0x04, 0x17
        /*003a*/ 	.short	(.L_587 - .L_586)
.L_586:
        /*003c*/ 	.word	0x00000000
        /*0040*/ 	.short	0x0010
        /*0042*/ 	.short	0x006c
        /*0044*/ 	.byte	0x00, 0xf0, 0x11, 0x00


	//----- nvinfo : EIATTR_KPARAM_INFO
	.align		4
.L_587:
        /*0048*/ 	.byte	0x04, 0x17
        /*004a*/ 	.short	(.L_589 - .L_588)
.L_588:
        /*004c*/ 	.word	0x00000000
        /*0050*/ 	.short	0x000f
        /*0052*/ 	.short	0x0068
        /*0054*/ 	.byte	0x00, 0xf0, 0x11, 0x00


	//----- nvinfo : EIATTR_KPARAM_INFO
	.align		4
.L_589:
        /*0058*/ 	.byte	0x04, 0x17
        /*005a*/ 	.short	(.L_591 - .L_590)
.L_590:
        /*005c*/ 	.word	0x00000000
        /*0060*/ 	.short	0x000e
        /*0062*/ 	.short	0x0060
        /*0064*/ 	.byte	0x00, 0xf5, 0x21, 0x00


	//----- nvinfo : EIATTR_KPARAM_INFO
	.align		4
.L_591:
        /*0068*/ 	.byte	0x04, 0x17
        /*006a*/ 	.short	(.L_593 - .L_592)
.L_592:
        /*006c*/ 	.word	0x00000000
        /*0070*/ 	.short	0x000d
        /*0072*/ 	.short	0x0058
        /*0074*/ 	.byte	0x00, 0xf5, 0x21, 0x00


	//----- nvinfo : EIATTR_KPARAM_INFO
	.align		4
.L_593:
        /*0078*/ 	.byte	0x04, 0x17
        /*007a*/ 	.short	(.L_595 - .L_594)
.L_594:
        /*007c*/ 	.word	0x00000000
        /*0080*/ 	.short	0x000c
        /*0082*/ 	.short	0x0050
        /*0084*/ 	.byte	0x00, 0xf5, 0x21, 0x00


	//----- nvinfo : EIATTR_KPARAM_INFO
	.align		4
.L_595:
        /*0088*/ 	.byte	0x04, 0x17
        /*008a*/ 	.short	(.L_597 - .L_596)
.L_596:
        /*008c*/ 	.word	0x00000000
        /*0090*/ 	.short	0x000b
        /*0092*/ 	.short	0x0048
        /*0094*/ 	.byte	0x00, 0xf0, 0x11, 0x00


	//----- nvinfo : EIATTR_KPARAM_INFO
	.align		4
.L_597:
        /*0098*/ 	.byte	0x04, 0x17
        /*009a*/ 	.short	(.L_599 - .L_598)
.L_598:
        /*009c*/ 	.word	0x00000000
        /*00a0*/ 	.short	0x000a
        /*00a2*/ 	.short	0x0040
        /*00a4*/ 	.byte	0x00, 0xf5, 0x21, 0x00


	//----- nvinfo : EIATTR_KPARAM_INFO
	.align		4
.L_599:
        /*00a8*/ 	.byte	0x04, 0x17
        /*00aa*/ 	.short	(.L_601 - .L_600)
.L_600:
        /*00ac*/ 	.word	0x00000000
        /*00b0*/ 	.short	0x0009
        /*00b2*/ 	.short	0x0038
        /*00b4*/ 	.byte	0x00, 0xf5, 0x21, 0x00


	//----- nvinfo : EIATTR_KPARAM_INFO
	.align		4
.L_601:
        /*00b8*/ 	.byte	0x04, 0x17
        /*00ba*/ 	.short	(.L_603 - .L_602)
.L_602:
        /*00bc*/ 	.word	0x00000000
        /*00c0*/ 	.short	0x0008
        /*00c2*/ 	.short	0x0034
        /*00c4*/ 	.byte	0x00, 0xf0, 0x11, 0x00


	//----- nvinfo : EIATTR_KPARAM_INFO
	.align		4
.L_603:
        /*00c8*/ 	.byte	0x04, 0x17
        /*00ca*/ 	.short	(.L_605 - .L_604)
.L_604:
        /*00cc*/ 	.word	0x00000000
        /*00d0*/ 	.short	0x0007
        /*00d2*/ 	.short	0x0030
        /*00d4*/ 	.byte	0x00, 0xf0, 0x11, 0x00


	//----- nvinfo : EIATTR_KPARAM_INFO
	.align		4
.L_605:
        /*00d8*/ 	.byte	0x04, 0x17
        /*00da*/ 	.short	(.L_607 - .L_606)
.L_606:
        /*00dc*/ 	.word	0x00000000
        /*00e0*/ 	.short	0x0006
        /*00e2*/ 	.short	0x0028
        /*00e4*/ 	.byte	0x00, 0xf0, 0x21, 0x00


	//----- nvinfo : EIATTR_KPARAM_INFO
	.align		4
.L_607:
        /*00e8*/ 	.byte	0x04, 0x17
        /*00ea*/ 	.short	(.L_609 - .L_608)
.L_608:
        /*00ec*/ 	.word	0x00000000
        /*00f0*/ 	.short	0x0005
        /*00f2*/ 	.short	0x0024
        /*00f4*/ 	.byte	0x00, 0xf0, 0x11, 0x00


	//----- nvinfo : EIATTR_KPARAM_INFO
	.align		4
.L_609:
        /*00f8*/ 	.byte	0x04, 0x17
        /*00fa*/ 	.short	(.L_611 - .L_610)
.L_610:
        /*00fc*/ 	.word	0x00000000
        /*0100*/ 	.short	0x0004
        /*0102*/ 	.short	0x0020
        /*0104*/ 	.byte	0x00, 0xf0, 0x11, 0x00


	//----- nvinfo : EIATTR_KPARAM_INFO
	.align		4
.L_611:
        /*0108*/ 	.byte	0x04, 0x17
        /*010a*/ 	.short	(.L_613 - .L_612)
.L_612:
        /*010c*/ 	.word	0x00000000
        /*0110*/ 	.short	0x0003
        /*0112*/ 	.short	0x0018
        /*0114*/ 	.byte	0x00, 0xf5, 0x21, 0x00


	//----- nvinfo : EIATTR_KPARAM_INFO
	.align		4
.L_613:
        /*0118*/ 	.byte	0x04, 0x17
        /*011a*/ 	.short	(.L_615 - .L_614)
.L_614:
        /*011c*/ 	.word	0x00000000
        /*0120*/ 	.short	0x0002
        /*0122*/ 	.short	0x0010
        /*0124*/ 	.byte	0x00, 0xf0, 0x21, 0x00


	//----- nvinfo : EIATTR_KPARAM_INFO
	.align		4
.L_615:
        /*0128*/ 	.byte	0x04, 0x17
        /*012a*/ 	.short	(.L_617 - .L_616)
.L_616:
        /*012c*/ 	.word	0x00000000
        /*0130*/ 	.short	0x0001
        /*0132*/ 	.short	0x0008
        /*0134*/ 	.byte	0x00, 0xf5, 0x21, 0x00


	//----- nvinfo : EIATTR_KPARAM_INFO
	.align		4
.L_617:
        /*0138*/ 	.byte	0x04, 0x17
        /*013a*/ 	.short	(.L_619 - .L_618)
.L_618:
        /*013c*/ 	.word	0x00000000
        /*0140*/ 	.short	0x0000
        /*0142*/ 	.short	0x0000
        /*0144*/ 	.byte	0x00, 0xf5, 0x21, 0x00


	//----- nvinfo : EIATTR_SPARSE_MMA_MASK
	.align		4
.L_619:
        /*0148*/ 	.byte	0x03, 0x50
        /*014a*/ 	.short	0x0000


	//----- nvinfo : EIATTR_MAXREG_COUNT
	.align		4
        /*014c*/ 	.byte	0x03, 0x1b
        /*014e*/ 	.short	0x00ff


	//----- nvinfo : EIATTR_NUM_BARRIERS
	.align		4
        /*0150*/ 	.byte	0x02, 0x4c
        /*0152*/ 	.byte	0x01
	.zero		1


	//----- nvinfo : EIATTR_MERCURY_ISA_VERSION
	.align		4
        /*0154*/ 	.byte	0x03, 0x5f
        /*0156*/ 	.short	0x0101


	//----- nvinfo : EIATTR_COOP_GROUP_MASK_REGIDS
	.align		4
        /*0158*/ 	.byte	0x04, 0x29
        /*015a*/ 	.short	(.L_621 - .L_620)


	//   ....[0]....
.L_620:
        /*015c*/ 	.word	0xffffffff


	//   ....[1]....
        /*0160*/ 	.word	0xffffffff


	//   ....[2]....
        /*0164*/ 	.word	0xffffffff


	//   ....[3]....
        /*0168*/ 	.word	0xffffffff


	//   ....[4]....
        /*016c*/ 	.word	0xffffffff


	//   ....[5]....
        /*0170*/ 	.word	0x05000024


	//   ....[6]....
        /*0174*/ 	.word	0x05000024


	//   ....[7]....
        /*0178*/ 	.word	0x05000024


	//   ....[8]....
        /*017c*/ 	.word	0x05000024


	//   ....[9]....
        /*0180*/ 	.word	0x05000024


	//----- nvinfo : EIATTR_COOP_GROUP_INSTR_OFFSETS
	.align		4
.L_621:
        /*0184*/ 	.byte	0x04, 0x28
        /*0186*/ 	.short	(.L_623 - .L_622)


	//   ....[0]....
.L_622:
        /*0188*/ 	.word	0x00002910


	//   ....[1]....
        /*018c*/ 	.word	0x00002930


	//   ....[2]....
        /*0190*/ 	.word	0x00002950


	//   ....[3]....
        /*0194*/ 	.word	0x00002970


	//   ....[4]....
        /*0198*/ 	.word	0x00002990


	//   ....[5]....
        /*019c*/ 	.word	0x00003de0


	//   ....[6]....
        /*01a0*/ 	.word	0x00003e50


	//   ....[7]....
        /*01a4*/ 	.word	0x00003ec0


	//   ....[8]....
        /*01a8*/ 	.word	0x00003f30


	//   ....[9]....
        /*01ac*/ 	.word	0x00003fa0


	//----- nvinfo : EIATTR_VRC_CTA_INIT_COUNT
	.align		4
.L_623:
        /*01b0*/ 	.byte	0x02, 0x4a
	.zero		1
	.zero		1


	//----- nvinfo : EIATTR_EXIT_INSTR_OFFSETS
	.align		4
        /*01b4*/ 	.byte	0x04, 0x1c
        /*01b6*/ 	.short	(.L_625 - .L_624)


	//   ....[0]....
.L_624:
        /*01b8*/ 	.word	0x00000080


	//   ....[1]....
        /*01bc*/ 	.word	0x000000d0


	//   ....[2]....
        /*01c0*/ 	.word	0x00000f80


	//   ....[3]....
        /*01c4*/ 	.word	0x000010a0


	//   ....[4]....
        /*01c8*/ 	.word	0x00003c80


	//   ....[5]....
        /*01cc*/ 	.word	0x00003d80


	//----- nvinfo : EIATTR_CRS_STACK_SIZE
	.align		4
.L_625:
        /*01d0*/ 	.byte	0x04, 0x1e
        /*01d2*/ 	.short	(.L_627 - .L_626)
.L_626:
        /*01d4*/ 	.word	0x00000000


	//----- nvinfo : EIATTR_CBANK_PARAM_SIZE
	.align		4
.L_627:
        /*01d8*/ 	.byte	0x03, 0x19
        /*01da*/ 	.short	0x0081


	//----- nvinfo : EIATTR_PARAM_CBANK
	.align		4
        /*01dc*/ 	.byte	0x04, 0x0a
        /*01de*/ 	.short	(.L_629 - .L_628)
	.align		4
.L_628:
        /*01e0*/ 	.word	index@(.nv.constant0._ZN4vllm3moe32moe_lora_align_block_size_kernelIiEEvPT_PilS4_iimiiS4_S4_iS4_S4_S4_iiS4_S4_b)
        /*01e4*/ 	.short	0x0380
        /*01e6*/ 	.short	0x0081


	//----- nvinfo : EIATTR_SW_WAR
	.align		4
.L_629:
        /*01e8*/ 	.byte	0x04, 0x36
        /*01ea*/ 	.short	(.L_631 - .L_630)
.L_630:
        /*01ec*/ 	.word	0x00000008
.L_631:


//--------------------- .nv.info._ZN4vllm3moe51moe_lora_align_block_size_small_batch_expert_kernelIiLi256EEEvPT_PilS4_iimiiS4_S4_iS4_S4_S4_S4_b --------------------------
	.section	.nv.info._ZN4vllm3moe51moe_lora_align_block_size_small_batch_expert_kernelIiLi256EEEvPT_PilS4_iimiiS4_S4_iS4_S4_S4_S4_b,"",@"SHT_CUDA_INFO"
	.sectionflags	@""
	.align	4


	//----- nvinfo : EIATTR_CUDA_API_VERSION
	.align		4
        /*0000*/ 	.byte	0x04, 0x37
        /*0002*/ 	.short	(.L_633 - .L_632)
.L_632:
        /*0004*/ 	.word	0x00000082


	//----- nvinfo : EIATTR_KPARAM_INFO
	.align		4
.L_633:
        /*0008*/ 	.byte	0x04, 0x17
        /*000a*/ 	.short	(.L_635 - .L_634)
.L_634:
        /*000c*/ 	.word	0x00000000
        /*0010*/ 	.short	0x0010
        /*0012*/ 	.short	0x0070
        /*0014*/ 	.byte	0x00, 0xf0, 0x05, 0x00


	//----- nvinfo : EIATTR_KPARAM_INFO
	.align		4
.L_635:
        /*0018*/ 	.byte	0x04, 0x17
        /*001a*/ 	.short	(.L_637 - .L_636)
.L_636:
        /*001c*/ 	.word	0x00000000
        /*0020*/ 	.short	0x000f
        /*0022*/ 	.short	0x0068
        /*0024*/ 	.byte	0x00, 0xf5, 0x21, 0x00


	//----- nvinfo : EIATTR_KPARAM_INFO
	.align		4
.L_637:
        /*0028*/ 	.byte	0x04, 0x17
        /*002a*/ 	.short	(.L_639 - .L_638)
.L_638:
        /*002c*/ 	.word	0x00000000
        /*0030*/ 	.short	0x000e
        /*0032*/ 	.short	0x0060
        /*0034*/ 	.byte	0x00, 0xf5, 0x21, 0x00


	//----- nvinfo : EIATTR_KPARAM_INFO
	.align		4
.L_639:
        /*0038*/ 	.byte	0x04, 0x17
        /*003a*/ 	.short	(.L_641 - .L_640)
.L_640:
        /*003c*/ 	.word	0x00000000
        /*0040*/ 	.short	0x000d
        /*0042*/ 	.short	0x0058
        /*0044*/ 	.byte	0x00, 0xf5, 0x21, 0x00


	//----- nvinfo : EIATTR_KPARAM_INFO
	.align		4
.L_641:
        /*0048*/ 	.byte	0x04, 0x17
        /*004a*/ 	.short	(.L_643 - .L_642)
.L_642:
        /*004c*/ 	.word	0x00000000
        /*0050*/ 	.short	0x000c
        /*0052*/ 	.short	0x0050
        /*0054*/ 	.byte	0x00, 0xf5, 0x21, 0x00


	//----- nvinfo : EIATTR_KPARAM_INFO
	.align		4
.L_643:
        /*0058*/ 	.byte	0x04, 0x17
        /*005a*/ 	.short	(.L_645 - .L_644)
.L_644:
        /*005c*/ 	.word	0x00000000
        /*0060*/ 	.short	0x000b
        /*0062*/ 	.short	0x0048
        /*0064*/ 	.byte	0x00, 0xf0, 0x11, 0x00


	//----- nvinfo : EIATTR_KPARAM_INFO
	.align		4
.L_645:
        /*0068*/ 	.byte	0x04, 0x17
        /*006a*/ 	.short	(.L_647 - .L_646)
.L_646:
        /*006c*/ 	.word	0x00000000
        /*0070*/ 	.short	0x000a
        /*0072*/ 	.short	0x0040
        /*0074*/ 	.byte	0x00, 0xf5, 0x21, 0x00


	//----- nvinfo : EIATTR_KPARAM_INFO
	.align		4
.L_647:
        /*0078*/ 	.byte	0x04, 0x17
        /*007a*/ 	.short	(.L_649 - .L_648)
.L_648:
        /*007c*/ 	.word	0x00000000
        /*0080*/ 	.short	0x0009
        /*0082*/ 	.short	0x0038
        /*0084*/ 	.byte	0x00, 0xf5, 0x21, 0x00


	//----- nvinfo : EIATTR_KPARAM_INFO
	.align		4
.L_649:
        /*0088*/ 	.byte	0x04, 0x17
        /*008a*/ 	.short	(.L_651 - .L_650)
.L_650:
        /*008c*/ 	.word	0x00000000
        /*0090*/ 	.short	0x0008
        /*0092*/ 	.short	0x0034
        /*0094*/ 	.byte	0x00, 0xf0, 0x11, 0x00


	//----- nvinfo : EIATTR_KPARAM_INFO
	.align		4
.L_651:
        /*0098*/ 	.byte	0x04, 0x17
        /*009a*/ 	.short	(.L_653 - .L_652)
.L_652:
        /*009c*/ 	.word	0x00000000
        /*00a0*/ 	.short	0x0007
        /*00a2*/ 	.short	0x0030
        /*00a4*/ 	.byte	0x00, 0xf0, 0x11, 0x00


	//----- nvinfo : EIATTR_KPARAM_INFO
	.align		4
.L_653:
        /*00a8*/ 	.byte	0x04, 0x17
        /*00aa*/ 	.short	(.L_655 - .L_654)
.L_654:
        /*00ac*/ 	.word	0x00000000
        /*00b0*/ 	.short	0x0006
        /*00b2*/ 	.short	0x0028
        /*00b4*/ 	.byte	0x00, 0xf0, 0x21, 0x00


	//----- nvinfo : EIATTR_KPARAM_INFO
	.align		4
.L_655:
        /*00b8*/ 	.byte	0x04, 0x17
        /*00ba*/ 	.short	(.L_657 - .L_656)
.L_656:
        /*00bc*/ 	.word	0x00000000
        /*00c0*/ 	.short	0x0005
        /*00c2*/ 	.short	0x0024
        /*00c4*/ 	.byte	0x00, 0xf0, 0x11, 0x00


	//----- nvinfo : EIATTR_KPARAM_INFO
	.align		4
.L_657:
        /*00c8*/ 	.byte	0x04, 0x17
        /*00ca*/ 	.short	(.L_659 - .L_658)
.L_658:
        /*00cc*/ 	.word	0x00000000
        /*00d0*/ 	.short	0x0004
        /*00d2*/ 	.short	0x0020
        /*00d4*/ 	.byte	0x00, 0xf0, 0x11, 0x00


	//----- nvinfo : EIATTR_KPARAM_INFO
	.align		4
.L_659:
        /*00d8*/ 	.byte	0x04, 0x17
        /*00da*/ 	.short	(.L_661 - .L_660)
.L_660:
        /*00dc*/ 	.word	0x00000000
        /*00e0*/ 	.short	0x0003
        /*00e2*/ 	.short	0x0018
        /*00e4*/ 	.byte	0x00, 0xf5, 0x21, 0x00


	//----- nvinfo : EIATTR_KPARAM_INFO
	.align		4
.L_661:
        /*00e8*/ 	.byte	0x04, 0x17
        /*00ea*/ 	.short	(.L_663 - .L_662)
.L_662:
        /*00ec*/ 	.word	0x00000000
        /*00f0*/ 	.short	0x0002
        /*00f2*/ 	.short	0x0010
        /*00f4*/ 	.byte	0x00, 0xf0, 0x21, 0x00


	//----- nvinfo : EIATTR_KPARAM_INFO
	.align		4
.L_663:
        /*00f8*/ 	.byte	0x04, 0x17
        /*00fa*/ 	.short	(.L_665 - .L_664)
.L_664:
        /*00fc*/ 	.word	0x00000000
        /*0100*/ 	.short	0x0001
        /*0102*/ 	.short	0x0008
        /*0104*/ 	.byte	0x00, 0xf5, 0x21, 0x00


	//----- nvinfo : EIATTR_KPARAM_INFO
	.align		4
.L_665:
        /*0108*/ 	.byte	0x04, 0x17
        /*010a*/ 	.short	(.L_667 - .L_666)
.L_666:
        /*010c*/ 	.word	0x00000000
        /*0110*/ 	.short	0x0000
        /*0112*/ 	.short	0x0000
        /*0114*/ 	.byte	0x00, 0xf5, 0x21, 0x00


	//----- nvinfo : EIATTR_SPARSE_MMA_MASK
	.align		4
.L_667:
        /*0118*/ 	.byte	0x03, 0x50
        /*011a*/ 	.short	0x0000


	//----- nvinfo : EIATTR_MAXREG_COUNT
	.align		4
        /*011c*/ 	.byte	0x03, 0x1b
        /*011e*/ 	.short	0x00ff


	//----- nvinfo : EIATTR_NUM_BARRIERS
	.align		4
        /*0120*/ 	.byte	0x02, 0x4c
        /*0122*/ 	.byte	0x01
	.zero		1


	//----- nvinfo : EIATTR_MERCURY_ISA_VERSION
	.align		4
        /*0124*/ 	.byte	0x03, 0x5f
        /*0126*/ 	.short	0x0101


	//----- nvinfo : EIATTR_VRC_CTA_INIT_COUNT
	.align		4
        /*0128*/ 	.byte	0x02, 0x4a
	.zero		1
	.zero		1


	//----- nvinfo : EIATTR_EXIT_INSTR_OFFSETS
	.align		4
        /*012c*/ 	.byte	0x04, 0x1c
        /*012e*/ 	.short	(.L_669 - .L_668)


	//   ....[0]....
.L_668:
        /*0130*/ 	.word	0x00000070


	//   ....[1]....
        /*0134*/ 	.word	0x000000c0


	//   ....[2]....
        /*0138*/ 	.word	0x00001580


	//   ....[3]....
        /*013c*/ 	.word	0x00005530


	//   ....[4]....
        /*0140*/ 	.word	0x000057c0


	//   ....[5]....
        /*0144*/ 	.word	0x00005950


	//   ....[6]....
        /*0148*/ 	.word	0x00005de0


	//   ....[7]....
        /*014c*/ 	.word	0x000061e0


	//----- nvinfo : EIATTR_CRS_STACK_SIZE
	.align		4
.L_669:
        /*0150*/ 	.byte	0x04, 0x1e
        /*0152*/ 	.short	(.L_671 - .L_670)
.L_670:
        /*0154*/ 	.word	0x00000000


	//----- nvinfo : EIATTR_CBANK_PARAM_SIZE
	.align		4
.L_671:
        /*0158*/ 	.byte	0x03, 0x19
        /*015a*/ 	.short	0x0071


	//----- nvinfo : EIATTR_PARAM_CBANK
	.align		4
        /*015c*/ 	.byte	0x04, 0x0a
        /*015e*/ 	.short	(.L_673 - .L_672)
	.align		4
.L_672:
        /*0160*/ 	.word	index@(.nv.constant0._ZN4vllm3moe51moe_lora_align_block_size_small_batch_expert_kernelIiLi256EEEvPT_PilS4_iimiiS4_S4_iS4_S4_S4_S4_b)
        /*0164*/ 	.short	0x0380
        /*0166*/ 	.short	0x0071


	//----- nvinfo : EIATTR_SW_WAR
	.align		4
.L_673:
        /*0168*/ 	.byte	0x04, 0x36
        /*016a*/ 	.short	(.L_675 - .L_674)
.L_674:
        /*016c*/ 	.word	0x00000008
.L_675:


//--------------------- .nv.info._ZN4vllm3moe40lora_count_and_sort_expert_tokens_kernelIsEEvPKT_PiS5_S5_miiiS5_S5_b --------------------------
	.section	.nv.info._ZN4vllm3moe40lora_count_and_sort_expert_tokens_kernelIsEEvPKT_PiS5_S5_miiiS5_S5_b,"",@"SHT_CUDA_INFO"
	.sectionflags	@""
	.align	4


	//----- nvinfo : EIATTR_CUDA_API_VERSION
	.align		4
        /*0000*/ 	.byte	0x04, 0x37
        /*0002*/ 	.short	(.L_677 - .L_676)
.L_676:
        /*0004*/ 	.word	0x00000082


	//----- nvinfo : EIATTR_KPARAM_INFO
	.align		4
.L_677:
        /*0008*/ 	.byte	0x04, 0x17
        /*000a*/ 	.short	(.L_679 - .L_678)
.L_678:
        /*000c*/ 	.word	0x00000000
        /*0010*/ 	.short	0x000a
        /*0012*/ 	.short	0x0048
        /*0014*/ 	.byte	0x00, 0xf0, 0x05, 0x00


	//----- nvinfo : EIATTR_KPARAM_INFO
	.align		4
.L_679:
        /*0018*/ 	.byte	0x04, 0x17
        /*001a*/ 	.short	(.L_681 - .L_680)
.L_680:
        /*001c*/ 	.word	0x00000000
        /*0020*/ 	.short	0x0009
        /*0022*/ 	.short	0x0040
        /*0024*/ 	.byte	0x00, 0xf5, 0x21, 0x00


	//----- nvinfo : EIATTR_KPARAM_INFO
	.align		4
.L_681:
        /*0028*/ 	.byte	0x04, 0x17
        /*002a*/ 	.short	(.L_683 - .L_682)
.L_682:
        /*002c*/ 	.word	0x00000000
        /*0030*/ 	.short	0x0008
        /*0032*/ 	.short	0x0038
        /*0034*/ 	.byte	0x00, 0xf5, 0x21, 0x00


	//----- nvinfo : EIATTR_KPARAM_INFO
	.align		4
.L_683:
        /*0038*/ 	.byte	0x04, 0x17
        /*003a*/ 	.short	(.L_685 - .L_684)
.L_684:
        /*003c*/ 	.word	0x00000000
        /*0040*/ 	.short	0x0007
        /*0042*/ 	.short	0x0030
        /*0044*/ 	.byte	0x00, 0xf0, 0x11, 0x00


	//----- nvinfo : EIATTR_KPARAM_INFO
	.align		4
.L_685:
        /*0048*/ 	.byte	0x04, 0x17
        /*004a*/ 	.short	(.L_687 - .L_686)
.L_686:
        /*004c*/ 	.word	0x00000000
        /*0050*/ 	.short	0x0006
        /*0052*/ 	.short	0x002c
        /*0054*/ 	.byte	0x00, 0xf0, 0x11, 0x00


	//----- nvinfo : EIATTR_KPARAM_INFO
	.align		4
.L_687:
        /*0058*/ 	.byte	0x04, 0x17
        /*005a*/ 	.short	(.L_689 - .L_688)
.L_688:
        /*005c*/ 	.word	0x00000000
        /*0060*/ 	.short	0x0005
        /*0062*/ 	.short	0x0028
        /*0064*/ 	.byte	0x00, 0xf0, 0x11, 0x00


	//----- nvinfo : EIATTR_KPARAM_INFO
	.align		4
.L_689:
        /*0068*/ 	.byte	0x04, 0x17
        /*006a*/ 	.short	(.L_691 - .L_690)
.L_690:
        /*006c*/ 	.word	0x00000000
        /*0070*/ 	.short	0x0004
        /*0072*/ 	.short	0x0020
        /*0074*/ 	.byte	0x00, 0xf0, 0x21, 0x00


	//----- nvinfo : EIATTR_KPARAM_INFO
	.align		4
.L_691:
        /*0078*/ 	.byte	0x04, 0x17
        /*007a*/ 	.short	(.L_693 - .L_692)
.L_692:
        /*007c*/ 	.word	0x00000000
        /*0080*/ 	.short	0x0003
        /*0082*/ 	.short	0x0018
        /*0084*/ 	.byte	0x00, 0xf5, 0x21, 0x00


	//----- nvinfo : EIATTR_KPARAM_INFO
	.align		4
.L_693:
        /*0088*/ 	.byte	0x04, 0x17
        /*008a*/ 	.short	(.L_695 - .L_694)
.L_694:
        /*008c*/ 	.word	0x00000000
        /*0090*/ 	.short	0x0002
        /*0092*/ 	.short	0x0010
        /*0094*/ 	.byte	0x00, 0xf5, 0x21, 0x00


	//----- nvinfo : EIATTR_KPARAM_INFO
	.align		4
.L_695:
        /*0098*/ 	.byte	0x04, 0x17
        /*009a*/ 	.short	(.L_697 - .L_696)
.L_696:
        /*009c*/ 	.word	0x00000000
        /*00a0*/ 	.short	0x0001
        /*00a2*/ 	.short	0x0008
        /*00a4*/ 	.byte	0x00, 0xf5, 0x21, 0x00


	//----- nvinfo : EIATTR_KPARAM_INFO
	.align		4
.L_697:
        /*00a8*/ 	.byte	0x04, 0x17
        /*00aa*/ 	.short	(.L_699 - .L_698)
.L_698:
        /*00ac*/ 	.word	0x00000000
        /*00b0*/ 	.short	0x0000
        /*00b2*/ 	.short	0x0000
        /*00b4*/ 	.byte	0x00, 0xf5, 0x21, 0x00


	//----- nvinfo : EIATTR_SPARSE_MMA_MASK
	.align		4
.L_699:
        /*00b8*/ 	.byte	0x03, 0x50
        /*00ba*/ 	.short	0x0000


	//----- nvinfo : EIATTR_MAXREG_COUNT
	.align		4
        /*00bc*/ 	.byte	0x03, 0x1b
        /*00be*/ 	.short	0x00ff


	//----- nvinfo : EIATTR_MERCURY_ISA_VERSION
	.align		4
        /*00c0*/ 	.byte	0x03, 0x5f
        /*00c2*/ 	.short	0x0101


	//----- nvinfo : EIATTR_VRC_CTA_INIT_COUNT
	.align		4
        /*00c4*/ 	.byte	0x02, 0x4a
	.zero		1
	.zero		1


	//----- nvinfo : EIATTR_EXIT_INSTR_OFFSETS
	.align		4
        /*00c8*/ 	.byte	0x04, 0x1c
        /*00ca*/ 	.short	(.L_701 - .L_700)


	//   ....[0]....
.L_700:
        /*00cc*/ 	.word	0x00000070


	//   ....[1]....
        /*00d0*/ 	.word	0x00000330


	//   ....[2]....
        /*00d4*/ 	.word	0x00000690


	//   ....[3]....
        /*00d8*/ 	.word	0x00000810


	//   ....[4]....
        /*00dc*/ 	.word	0x00000d70


	//   ....[5]....
        /*00e0*/ 	.word	0x00001140


	//----- nvinfo : EIATTR_CRS_STACK_SIZE
	.align		4
.L_701:
        /*00e4*/ 	.byte	0x04, 0x1e
        /*00e6*/ 	.short	(.L_703 - .L_702)
.L_702:
        /*00e8*/ 	.word	0x00000000


	//----- nvinfo : EIATTR_CBANK_PARAM_SIZE
	.align		4
.L_703:
        /*00ec*/ 	.byte	0x03, 0x19
        /*00ee*/ 	.short	0x0049


	//----- nvinfo : EIATTR_PARAM_CBANK
	.align		4
        /*00f0*/ 	.byte	0x04, 0x0a
        /*00f2*/ 	.short	(.L_705 - .L_704)
	.align		4
.L_704:
        /*00f4*/ 	.word	index@(.nv.constant0._ZN4vllm3moe40lora_count_and_sort_expert_tokens_kernelIsEEvPKT_PiS5_S5_miiiS5_S5_b)
        /*00f8*/ 	.short	0x0380
        /*00fa*/ 	.short	0x0049


	//----- nvinfo : EIATTR_SW_WAR
	.align		4
.L_705:
        /*00fc*/ 	.byte	0x04, 0x36
        /*00fe*/ 	.short	(.L_707 - .L_706)
.L_706:
        /*0100*/ 	.word	0x00000008
.L_707:


//--------------------- .nv.info._ZN4vllm3moe32moe_lora_align_block_size_kernelIsEEvPT_PilS4_iimiiS4_S4_iS4_S4_S4_iiS4_S4_b --------------------------
	.section	.nv.info._ZN4vllm3moe32moe_lora_align_block_size_kernelIsEEvPT_PilS4_iimiiS4_S4_iS4_S4_S4_iiS4_S4_b,"",@"SHT_CUDA_INFO"
	.sectionflags	@""
	.align	4


	//----- nvinfo : EIATTR_CUDA_API_VERSION
	.align		4
        /*0000*/ 	.byte	0x04, 0x37
        /*0002*/ 	.short	(.L_709 - .L_708)
.L_708:
        /*0004*/ 	.word	0x00000082


	//----- nvinfo : EIATTR_KPARAM_INFO
	.align		4
.L_709:
        /*0008*/ 	.byte	0x04, 0x17
        /*000a*/ 	.short	(.L_711 - .L_710)
.L_710:
        /*000c*/ 	.word	0x00000000
        /*0010*/ 	.short	0x0013
        /*0012*/ 	.short	0x0080
        /*0014*/ 	.byte	0x00, 0xf0, 0x05, 0x00


	//----- nvinfo : EIATTR_KPARAM_INFO
	.align		4
.L_711:
        /*0018*/ 	.byte	0x04, 0x17
        /*001a*/ 	.short	(.L_713 - .L_712)
.L_712:
        /*001c*/ 	.word	0x00000000
        /*0020*/ 	.short	0x0012
        /*0022*/ 	.short	0x0078
        /*0024*/ 	.byte	0x00, 0xf5, 0x21, 0x00


	//----- nvinfo : EIATTR_KPARAM_INFO
	.align		4
.L_713:
        /*0028*/ 	.byte	0x04, 0x17
        /*002a*/ 	.short	(.L_715 - .L_714)
.L_714:
        /*002c*/ 	.word	0x00000000
        /*0030*/ 	.short	0x0011
        /*0032*/ 	.short	0x0070
        /*0034*/ 	.byte	0x00, 0xf5, 0x21, 0x00


	//----- nvinfo : EIATTR_KPARAM_INFO
	.align		4
.L_715:
        /*0038*/ 	.byte	0x04, 0x17
        /*003a*/ 	.short	(.L_717 - .L_716)
.L_716:
        /*003c*/ 	.word	0x00000000
        /*0040*/ 	.short	0x0010
        /*0042*/ 	.short	0x006c
        /*0044*/ 	.byte	0x00, 0xf0, 0x11, 0x00


	//----- nvinfo : EIATTR_KPARAM_INFO
	.align		4
.L_717:
        /*0048*/ 	.byte	0x04, 0x17
        /*004a*/ 	.short	(.L_719 - .L_718)
.L_718:
        /*004c*/ 	.word	0x00000000
        /*0050*/ 	.short	0x000f
        /*0052*/ 	.short	0x0068
        /*0054*/ 	.byte	0x00, 0xf0, 0x11, 0x00


	//----- nvinfo : EIATTR_KPARAM_INFO
	.align		4
.L_719:
        /*0058*/ 	.byte	0x04, 0x17
        /*005a*/ 	.short	(.L_721 - .L_720)
.L_720:
        /*005c*/ 	.word	0x00000000
        /*0060*/ 	.short	0x000e
        /*0062*/ 	.short	0x0060
        /*0064*/ 	.byte	0x00, 0xf5, 0x21, 0x00


	//----- nvinfo : EIATTR_KPARAM_INFO
	.align		4
.L_721:
        /*0068*/ 	.byte	0x04, 0x17
        /*006a*/ 	.short	(.L_723 - .L_722)
.L_722:
        /*006c*/ 	.word	0x00000000
        /*0070*/ 	.short	0x000d
        /*0072*/ 	.short	0x0058
        /*0074*/ 	.byte	0x00, 0xf5, 0x21, 0x00


	//----- nvinfo : EIATTR_KPARAM_INFO
	.align		4
.L_723:
        /*0078*/ 	.byte	0x04, 0x17
        /*007a*/ 	.short	(.L_725 - .L_724)
.L_724:
        /*007c*/ 	.word	0x00000000
        /*0080*/ 	.short	0x000c
        /*0082*/ 	.short	0x0050
        /*0084*/ 	.byte	0x00, 0xf5, 0x21, 0x00


	//----- nvinfo : EIATTR_KPARAM_INFO
	.align		4
.L_725:
        /*0088*/ 	.byte	0x04, 0x17
        /*008a*/ 	.short	(.L_727 - .L_726)
.L_726:
        /*008c*/ 	.word	0x00000000
        /*0090*/ 	.short	0x000b
        /*0092*/ 	.short	0x0048
        /*0094*/ 	.byte	0x00, 0xf0, 0x11, 0x00


	//----- nvinfo : EIATTR_KPARAM_INFO
	.align		4
.L_727:
        /*0098*/ 	.byte	0x04, 0x17
        /*009a*/ 	.short	(.L_729 - .L_728)
.L_728:
        /*009c*/ 	.word	0x00000000
        /*00a0*/ 	.short	0x000a
        /*00a2*/ 	.short	0x0040
        /*00a4*/ 	.byte	0x00, 0xf5, 0x21, 0x00


	//----- nvinfo : EIATTR_KPARAM_INFO
	.align		4
.L_729:
        /*00a8*/ 	.byte	0x04, 0x17
        /*00aa*/ 	.short	(.L_731 - .L_730)
.L_730:
        /*00ac*/ 	.word	0x00000000
        /*00b0*/ 	.short	0x0009
        /*00b2*/ 	.short	0x0038
        /*00b4*/ 	.byte	0x00, 0xf5, 0x21, 0x00


	//----- nvinfo : EIATTR_KPARAM_INFO
	.align		4
.L_731:
        /*00b8*/ 	.byte	0x04, 0x17
        /*00ba*/ 	.short	(.L_733 - .L_732)
.L_732:
        /*00bc*/ 	.word	0x00000000
        /*00c0*/ 	.short	0x0008
        /*00c2*/ 	.short	0x0034
        /*00c4*/ 	.byte	0x00, 0xf0, 0x11, 0x00


	//----- nvinfo : EIATTR_KPARAM_INFO
	.align		4
.L_733:
        /*00c8*/ 	.byte	0x04, 0x17
        /*00ca*/ 	.short	(.L_735 - .L_734)
.L_734:
        /*00cc*/ 	.word	0x00000000
        /*00d0*/ 	.short	0x0007
        /*00d2*/ 	.short	0x0030
        /*00d4*/ 	.byte	0x00, 0xf0, 0x11, 0x00


	//----- nvinfo : EIATTR_KPARAM_INFO
	.align		4
.L_735:
        /*00d8*/ 	.byte	0x04, 0x17
        /*00da*/ 	.short	(.L_737 - .L_736)
.L_736:
        /*00dc*/ 	.word	0x00000000
        /*00e0*/ 	.short	0x0006
        /*00e2*/ 	.short	0x0028
        /*00e4*/ 	.byte	0x00, 0xf0, 0x21, 0x00


	//----- nvinfo : EIATTR_KPARAM_INFO
	.align		4
.L_737:
        /*00e8*/ 	.byte	0x04, 0x17
        /*00ea*/ 	.short	(.L_739 - .L_738)
.L_738:
        /*00ec*/ 	.word	0x00000000
        /*00f0*/ 	.short	0x0005
        /*00f2*/ 	.short	0x0024
        /*00f4*/ 	.byte	0x00, 0xf0, 0x11, 0x00


	//----- nvinfo : EIATTR_KPARAM_INFO
	.align		4
.L_739:
        /*00f8*/ 	.byte	0x04, 0x17
        /*00fa*/ 	.short	(.L_741 - .L_740)
.L_740:
        /*00fc*/ 	.word	0x00000000
        /*0100*/ 	.short	0x0004
        /*0102*/ 	.short	0x0020
        /*0104*/ 	.byte	0x00, 0xf0, 0x11, 0x00


	//----- nvinfo : EIATTR_KPARAM_INFO
	.align		4
.L_741:
        /*0108*/ 	.byte	0x04, 0x17
        /*010a*/ 	.short	(.L_743 - .L_742)
.L_742:
        /*010c*/ 	.word	0x00000000
        /*0110*/ 	.short	0x0003
        /*0112*/ 	.short	0x0018
        /*0114*/ 	.byte	0x00, 0xf5, 0x21, 0x00


	//----- nvinfo : EIATTR_KPARAM_INFO
	.align		4
.L_743:
        /*0118*/ 	.byte	0x04, 0x17
        /*011a*/ 	.short	(.L_745 - .L_744)
.L_744:
        /*011c*/ 	.word	0x00000000
        /*0120*/ 	.short	0x0002
        /*0122*/ 	.short	0x0010
        /*0124*/ 	.byte	0x00, 0xf0, 0x21, 0x00


	//----- nvinfo : EIATTR_KPARAM_INFO
	.align		4
.L_745:
        /*0128*/ 	.byte	0x04, 0x17
        /*012a*/ 	.short	(.L_747 - .L_746)
.L_746:
        /*012c*/ 	.word	0x00000000
        /*0130*/ 	.short	0x0001
        /*0132*/ 	.short	0x0008
        /*0134*/ 	.byte	0x00, 0xf5, 0x21, 0x00


	//----- nvinfo : EIATTR_KPARAM_INFO
	.align		4
.L_747:
        /*0138*/ 	.byte	0x04, 0x17
        /*013a*/ 	.short	(.L_749 - .L_748)
.L_748:
        /*013c*/ 	.word	0x00000000
        /*0140*/ 	.short	0x0000
        /*0142*/ 	.short	0x0000
        /*0144*/ 	.byte	0x00, 0xf5, 0x21, 0x00


	//----- nvinfo : EIATTR_SPARSE_MMA_MASK
	.align		4
.L_749:
        /*0148*/ 	.byte	0x03, 0x50
        /*014a*/ 	.short	0x0000


	//----- nvinfo : EIATTR_MAXREG_COUNT
	.align		4
        /*014c*/ 	.byte	0x03, 0x1b
        /*014e*/ 	.short	0x00ff


	//----- nvinfo : EIATTR_NUM_BARRIERS
	.align		4
        /*0150*/ 	.byte	0x02, 0x4c
        /*0152*/ 	.byte	0x01
	.zero		1


	//----- nvinfo : EIATTR_MERCURY_ISA_VERSION
	.align		4
        /*0154*/ 	.byte	0x03, 0x5f
        /*0156*/ 	.short	0x0101


	//----- nvinfo : EIATTR_COOP_GROUP_MASK_REGIDS
	.align		4
        /*0158*/ 	.byte	0x04, 0x29
        /*015a*/ 	.short	(.L_751 - .L_750)


	//   ....[0]....
.L_750:
        /*015c*/ 	.word	0xffffffff


	//   ....[1]....
        /*0160*/ 	.word	0xffffffff


	//   ....[2]....
        /*0164*/ 	.word	0xffffffff


	//   ....[3]....
        /*0168*/ 	.word	0xffffffff


	//   ....[4]....
        /*016c*/ 	.word	0xffffffff


	//   ....[5]....
        /*0170*/ 	.word	0x05000024


	//   ....[6]....
        /*0174*/ 	.word	0x05000024


	//   ....[7]....
        /*0178*/ 	.word	0x05000024


	//   ....[8]....
        /*017c*/ 	.word	0x05000024


	//   ....[9]....
        /*0180*/ 	.word	0x05000024


	//----- nvinfo : EIATTR_COOP_GROUP_INSTR_OFFSETS
	.align		4
.L_751:
        /*0184*/ 	.byte	0x04, 0x28
        /*0186*/ 	.short	(.L_753 - .L_752)


	//   ....[0]....
.L_752:
        /*0188*/ 	.word	0x00002950


	//   ....[1]....
        /*018c*/ 	.word	0x00002970


	//   ....[2]....
        /*0190*/ 	.word	0x00002990


	//   ....[3]....
        /*0194*/ 	.word	0x000029b0


	//   ....[4]....
        /*0198*/ 	.word	0x000029d0


	//   ....[5]....
        /*019c*/ 	.word	0x00003e20


	//   ....[6]....
        /*01a0*/ 	.word	0x00003e90


	//   ....[7]....
        /*01a4*/ 	.word	0x00003f00


	//   ....[8]....
        /*01a8*/ 	.word	0x00003f70


	//   ....[9]....
        /*01ac*/ 	.word	0x00003fe0


	//----- nvinfo : EIATTR_VRC_CTA_INIT_COUNT
	.align		4
.L_753:
        /*01b0*/ 	.byte	0x02, 0x4a
	.zero		1
	.zero		1


	//----- nvinfo : EIATTR_EXIT_INSTR_OFFSETS
	.align		4
        /*01b4*/ 	.byte	0x04, 0x1c
        /*01b6*/ 	.short	(.L_755 - .L_754)


	//   ....[0]....
.L_754:
        /*01b8*/ 	.word	0x00000080


	//   ....[1]....
        /*01bc*/ 	.word	0x000000d0


	//   ....[2]....
        /*01c0*/ 	.word	0x00000f80


	//   ....[3]....
        /*01c4*/ 	.word	0x000010a0


	//   ....[4]....
        /*01c8*/ 	.word	0x00003cc0


	//   ....[5]....
        /*01cc*/ 	.word	0x00003dc0


	//----- nvinfo : EIATTR_CRS_STACK_SIZE
	.align		4
.L_755:
        /*01d0*/ 	.byte	0x04, 0x1e
        /*01d2*/ 	.short	(.L_757 - .L_756)
.L_756:
        /*01d4*/ 	.word	0x00000000


	//----- nvinfo : EIATTR_CBANK_PARAM_SIZE
	.align		4
.L_757:
        /*01d8*/ 	.byte	0x03, 0x19
        /*01da*/ 	.short	0x0081


	//----- nvinfo : EIATTR_PARAM_CBANK
	.align		4
        /*01dc*/ 	.byte	0x04, 0x0a
        /*01de*/ 	.short	(.L_759 - .L_758)
	.align		4
.L_758:
        /*01e0*/ 	.word	index@(.nv.constant0._ZN4vllm3moe32moe_lora_align_block_size_kernelIsEEvPT_PilS4_iimiiS4_S4_iS4_S4_S4_iiS4_S4_b)
        /*01e4*/ 	.short	0x0380
        /*01e6*/ 	.short	0x0081


	//----- nvinfo : EIATTR_SW_WAR
	.align		4
.L_759:
        /*01e8*/ 	.byte	0x04, 0x36
        /*01ea*/ 	.short	(.L_761 - .L_760)
.L_760:
        /*01ec*/ 	.word	0x00000008
.L_761:


//--------------------- .nv.info._ZN4vllm3moe51moe_lora_align_block_size_small_batch_expert_kernelIsLi256EEEvPT_PilS4_iimiiS4_S4_iS4_S4_S4_S4_b --------------------------
	.section	.nv.info._ZN4vllm3moe51moe_lora_align_block_size_small_batch_expert_kernelIsLi256EEEvPT_PilS4_iimiiS4_S4_iS4_S4_S4_S4_b,"",@"SHT_CUDA_INFO"
	.sectionflags	@""
	.align	4


	//----- nvinfo : EIATTR_CUDA_API_VERSION
	.align		4
        /*0000*/ 	.byte	0x04, 0x37
        /*0002*/ 	.short	(.L_763 - .L_762)
.L_762:
        /*0004*/ 	.word	0x00000082


	//----- nvinfo : EIATTR_KPARAM_INFO
	.align		4
.L_763:
        /*0008*/ 	.byte	0x04, 0x17
        /*000a*/ 	.short	(.L_765 - .L_764)
.L_764:
        /*000c*/ 	.word	0x00000000
        /*0010*/ 	.short	0x0010
        /*0012*/ 	.short	0x0070
        /*0014*/ 	.byte	0x00, 0xf0, 0x05, 0x00


	//----- nvinfo : EIATTR_KPARAM_INFO
	.align		4
.L_765:
        /*0018*/ 	.byte	0x04, 0x17
        /*001a*/ 	.short	(.L_767 - .L_766)
.L_766:
        /*001c*/ 	.word	0x00000000
        /*0020*/ 	.short	0x000f
        /*0022*/ 	.short	0x0068
        /*0024*/ 	.byte	0x00, 0xf5, 0x21, 0x00


	//----- nvinfo : EIATTR_KPARAM_INFO
	.align		4
.L_767:
        /*0028*/ 	.byte	0x04, 0x17
        /*002a*/ 	.short	(.L_769 - .L_768)
.L_768:
        /*002c*/ 	.word	0x00000000
        /*0030*/ 	.short	0x000e
        /*0032*/ 	.short	0x0060
        /*0034*/ 	.byte	0x00, 0xf5, 0x21, 0x00


	//----- nvinfo : EIATTR_KPARAM_INFO
	.align		4
.L_769:
        /*0038*/ 	.byte	0x04, 0x17
        /*003a*/ 	.short	(.L_771 - .L_770)
.L_770:
        /*003c*/ 	.word	0x00000000
        /*0040*/ 	.short	0x000d
        /*0042*/ 	.short	0x0058
        /*0044*/ 	.byte	0x00, 0xf5, 0x21, 0x00


	//----- nvinfo : EIATTR_KPARAM_INFO
	.align		4
.L_771:
        /*0048*/ 	.byte	0x04, 0x17
        /*004a*/ 	.short	(.L_773 - .L_772)
.L_772:
        /*004c*/ 	.word	0x00000000
        /*0050*/ 	.short	0x000c
        /*0052*/ 	.short	0x0050
        /*0054*/ 	.byte	0x00, 0xf5, 0x21, 0x00


	//----- nvinfo : EIATTR_KPARAM_INFO
	.align		4
.L_773:
        /*0058*/ 	.byte	0x04, 0x17
        /*005a*/ 	.short	(.L_775 - .L_774)
.L_774:
        /*005c*/ 	.word	0x00000000
        /*0060*/ 	.short	0x000b
        /*0062*/ 	.short	0x0048
        /*0064*/ 	.byte	0x00, 0xf0, 0x11, 0x00


	//----- nvinfo : EIATTR_KPARAM_INFO
	.align		4
.L_775:
        /*0068*/ 	.byte	0x04, 0x17
        /*006a*/ 	.short	(.L_777 - .L_776)
.L_776:
        /*006c*/ 	.word	0x00000000
        /*0070*/ 	.short	0x000a
        /*0072*/ 	.short	0x0040
        /*0074*/ 	.byte	0x00, 0xf5, 0x21, 0x00


	//----- nvinfo : EIATTR_KPARAM_INFO
	.align		4
.L_777:
        /*0078*/ 	.byte	0x04, 0x17
        /*007a*/ 	.short	(.L_779 - .L_778)
.L_778:
        /*007c*/ 	.word	0x00000000
        /*0080*/ 	.short	0x0009
        /*0082*/ 	.short	0x0038
        /*0084*/ 	.byte	0x00, 0xf5, 0x21, 0x00


	//----- nvinfo : EIATTR_KPARAM_INFO
	.align		4
.L_779:
        /*0088*/ 	.byte	0x04, 0x17
        /*008a*/ 	.short	(.L_781 - .L_780)
.L_780:
        /*008c*/ 	.word	0x00000000
        /*0090*/ 	.short	0x0008
        /*0092*/ 	.short	0x0034
        /*0094*/ 	.byte	0x00, 0xf0, 0x11, 0x00


	//----- nvinfo : EIATTR_KPARAM_INFO
	.align		4
.L_781:
        /*0098*/ 	.byte	0x04, 0x17
        /*009a*/ 	.short	(.L_783 - .L_782)
.L_782:
        /*009c*/ 	.word	0x00000000
        /*00a0*/ 	.short	0x0007
        /*00a2*/ 	.short	0x0030
        /*00a4*/ 	.byte	0x00, 0xf0, 0x11, 0x00


	//----- nvinfo : EIATTR_KPARAM_INFO
	.align		4
.L_783:
        /*00a8*/ 	.byte	0x04, 0x17
        /*00aa*/ 	.short	(.L_785 - .L_784)
.L_784:
        /*00ac*/ 	.word	0x00000000
        /*00b0*/ 	.short	0x0006
        /*00b2*/ 	.short	0x0028
        /*00b4*/ 	.byte	0x00, 0xf0, 0x21, 0x00


	//----- nvinfo : EIATTR_KPARAM_INFO
	.align		4
.L_785:
        /*00b8*/ 	.byte	0x04, 0x17
        /*00ba*/ 	.short	(.L_787 - .L_786)
.L_786:
        /*00bc*/ 	.word	0x00000000
        /*00c0*/ 	.short	0x0005
        /*00c2*/ 	.short	0x0024
        /*00c4*/ 	.byte	0x00, 0xf0, 0x11, 0x00


	//----- nvinfo : EIATTR_KPARAM_INFO
	.align		4
.L_787:
        /*00c8*/ 	.byte	0x04, 0x17
        /*00ca*/ 	.short	(.L_789 - .L_788)
.L_788:
        /*00cc*/ 	.word	0x00000000
        /*00d0*/ 	.short	0x0004
        /*00d2*/ 	.short	0x0020
        /*00d4*/ 	.byte	0x00, 0xf0, 0x11, 0x00


	//----- nvinfo : EIATTR_KPARAM_INFO
	.align		4
.L_789:
        /*00d8*/ 	.byte	0x04, 0x17
        /*00da*/ 	.short	(.L_791 - .L_790)
.L_790:
        /*00dc*/ 	.word	0x00000000
        /*00e0*/ 	.short	0x0003
        /*00e2*/ 	.short	0x0018
        /*00e4*/ 	.byte	0x00, 0xf5, 0x21, 0x00


	//----- nvinfo : EIATTR_KPARAM_INFO
	.align		4
.L_791:
        /*00e8*/ 	.byte	0x04, 0x17
        /*00ea*/ 	.short	(.L_793 - .L_792)
.L_792:
        /*00ec*/ 	.word	0x00000000
        /*00f0*/ 	.short	0x0002
        /*00f2*/ 	.short	0x0010
        /*00f4*/ 	.byte	0x00, 0xf0, 0x21, 0x00


	//----- nvinfo : EIATTR_KPARAM_INFO
	.align		4
.L_793:
        /*00f8*/ 	.byte	0x04, 0x17
        /*00fa*/ 	.short	(.L_795 - .L_794)
.L_794:
        /*00fc*/ 	.word	0x00000000
        /*0100*/ 	.short	0x0001
        /*0102*/ 	.short	0x0008
        /*0104*/ 	.byte	0x00, 0xf5, 0x21, 0x00


	//----- nvinfo : EIATTR_KPARAM_INFO
	.align		4
.L_795:
        /*0108*/ 	.byte	0x04, 0x17
        /*010a*/ 	.short	(.L_797 - .L_796)
.L_796:
        /*010c*/ 	.word	0x00000000
        /*0110*/ 	.short	0x0000
        /*0112*/ 	.short	0x0000
        /*0114*/ 	.byte	0x00, 0xf5, 0x21, 0x00


	//----- nvinfo : EIATTR_SPARSE_MMA_MASK
	.align		4
.L_797:
        /*0118*/ 	.byte	0x03, 0x50
        /*011a*/ 	.short	0x0000


	//----- nvinfo : EIATTR_MAXREG_COUNT
	.align		4
        /*011c*/ 	.byte	0x03, 0x1b
        /*011e*/ 	.short	0x00ff


	//----- nvinfo : EIATTR_NUM_BARRIERS
	.align		4
        /*0120*/ 	.byte	0x02, 0x4c
        /*0122*/ 	.byte	0x01
	.zero		1


	//----- nvinfo : EIATTR_MERCURY_ISA_VERSION
	.align		4
        /*0124*/ 	.byte	0x03, 0x5f
        /*0126*/ 	.short	0x0101


	//----- nvinfo : EIATTR_VRC_CTA_INIT_COUNT
	.align		4
        /*0128*/ 	.byte	0x02, 0x4a
	.zero		1
	.zero		1


	//----- nvinfo : EIATTR_EXIT_INSTR_OFFSETS
	.align		4
        /*012c*/ 	.byte	0x04, 0x1c
        /*012e*/ 	.short	(.L_799 - .L_798)


	//   ....[0]....
.L_798:
        /*0130*/ 	.word	0x00000070


	//   ....[1]....
        /*0134*/ 	.word	0x000000c0


	//   ....[2]....
        /*0138*/ 	.word	0x00001580


	//   ....[3]....
        /*013c*/ 	.word	0x00005570


	//   ....[4]....
        /*0140*/ 	.word	0x00005810


	//   ....[5]....
        /*0144*/ 	.word	0x000059b0


	//   ....[6]....
        /*0148*/ 	.word	0x00005e50


	//   ....[7]....
        /*014c*/ 	.word	0x00006260


	//----- nvinfo : EIATTR_CRS_STACK_SIZE
	.align		4
.L_799:
        /*0150*/ 	.byte	0x04, 0x1e
        /*0152*/ 	.short	(.L_801 - .L_800)
.L_800:
        /*0154*/ 	.word	0x00000000


	//----- nvinfo : EIATTR_CBANK_PARAM_SIZE
	.align		4
.L_801:
        /*0158*/ 	.byte	0x03, 0x19
        /*015a*/ 	.short	0x0071


	//----- nvinfo : EIATTR_PARAM_CBANK
	.align		4
        /*015c*/ 	.byte	0x04, 0x0a
        /*015e*/ 	.short	(.L_803 - .L_802)
	.align		4
.L_802:
        /*0160*/ 	.word	index@(.nv.constant0._ZN4vllm3moe51moe_lora_align_block_size_small_batch_expert_kernelIsLi256EEEvPT_PilS4_iimiiS4_S4_iS4_S4_S4_S4_b)
        /*0164*/ 	.short	0x0380
        /*0166*/ 	.short	0x0071


	//----- nvinfo : EIATTR_SW_WAR
	.align		4
.L_803:
        /*0168*/ 	.byte	0x04, 0x36
        /*016a*/ 	.short	(.L_805 - .L_804)
.L_804:
        /*016c*/ 	.word	0x00000008
.L_805:


//--------------------- .nv.info._ZN4vllm3moe40lora_count_and_sort_expert_tokens_kernelIaEEvPKT_PiS5_S5_miiiS5_S5_b --------------------------
	.section	.nv.info._ZN4vllm3moe40lora_count_and_sort_expert_tokens_kernelIaEEvPKT_PiS5_S5_miiiS5_S5_b,"",@"SHT_CUDA_INFO"
	.sectionflags	@""
	.align	4


	//----- nvinfo : EIATTR_CUDA_API_VERSION
	.align		4
        /*0000*/ 	.byte	0x04, 0x37
        /*0002*/ 	.short	(.L_807 - .L_806)
.L_806:
        /*0004*/ 	.word	0x00000082


	//----- nvinfo : EIATTR_KPARAM_INFO
	.align		4
.L_807:
        /*0008*/ 	.byte	0x04, 0x17
        /*000a*/ 	.short	(.L_809 - .L_808)
.L_808:
        /*000c*/ 	.word	0x00000000
        /*0010*/ 	.short	0x000a
        /*0012*/ 	.short	0x0048
        /*0014*/ 	.byte	0x00, 0xf0, 0x05, 0x00


	//----- nvinfo : EIATTR_KPARAM_INFO
	.align		4
.L_809:
        /*0018*/ 	.byte	0x04, 0x17
        /*001a*/ 	.short	(.L_811 - .L_810)
.L_810:
        /*001c*/ 	.word	0x00000000
        /*0020*/ 	.short	0x0009
        /*0022*/ 	.short	0x0040
        /*0024*/ 	.byte	0x00, 0xf5, 0x21, 0x00


	//----- nvinfo : EIATTR_KPARAM_INFO
	.align		4
.L_811:
        /*0028*/ 	.byte	0x04, 0x17
        /*002a*/ 	.short	(.L_813 - .L_812)
.L_812:
        /*002c*/ 	.word	0x00000000
        /*0030*/ 	.short	0x0008
        /*0032*/ 	.short	0x0038
        /*0034*/ 	.byte	0x00, 0xf5, 0x21, 0x00


	//----- nvinfo : EIATTR_KPARAM_INFO
	.align		4
.L_813:
        /*0038*/ 	.byte	0x04, 0x17
        /*003a*/ 	.short	(.L_815 - .L_814)
.L_814:
        /*003c*/ 	.word	0x00000000
        /*0040*/ 	.short	0x0007
        /*0042*/ 	.short	0x0030
        /*0044*/ 	.byte	0x00, 0xf0, 0x11, 0x00


	//----- nvinfo : EIATTR_KPARAM_INFO
	.align		4
.L_815:
        /*0048*/ 	.byte	0x04, 0x17
        /*004a*/ 	.short	(.L_817 - .L_816)
.L_816:
        /*004c*/ 	.word	0x00000000
        /*0050*/ 	.short	0x0006
        /*0052*/ 	.short	0x002c
        /*0054*/ 	.byte	0x00, 0xf0, 0x11, 0x00


	//----- nvinfo : EIATTR_KPARAM_INFO
	.align		4
.L_817:
        /*0058*/ 	.byte	0x04, 0x17
        /*005a*/ 	.short	(.L_819 - .L_818)
.L_818:
        /*005c*/ 	.word	0x00000000
        /*0060*/ 	.short	0x0005
        /*0062*/ 	.short	0x0028
        /*0064*/ 	.byte	0x00, 0xf0, 0x11, 0x00


	//----- nvinfo : EIATTR_KPARAM_INFO
	.align		4
.L_819:
        /*0068*/ 	.byte	0x04, 0x17
        /*006a*/ 	.short	(.L_821 - .L_820)
.L_820:
        /*006c*/ 	.word	0x00000000
        /*0070*/ 	.short	0x0004
        /*0072*/ 	.short	0x0020
        /*0074*/ 	.byte	0x00, 0xf0, 0x21, 0x00


	//----- nvinfo : EIATTR_KPARAM_INFO
	.align		4
.L_821:
        /*0078*/ 	.byte	0x04, 0x17
        /*007a*/ 	.short	(.L_823 - .L_822)
.L_822:
        /*007c*/ 	.word	0x00000000
        /*0080*/ 	.short	0x0003
        /*0082*/ 	.short	0x0018
        /*0084*/ 	.byte	0x00, 0xf5, 0x21, 0x00


	//----- nvinfo : EIATTR_KPARAM_INFO
	.align		4
.L_823:
        /*0088*/ 	.byte	0x04, 0x17
        /*008a*/ 	.short	(.L_825 - .L_824)
.L_824:
        /*008c*/ 	.word	0x00000000
        /*0090*/ 	.short	0x0002
        /*0092*/ 	.short	0x0010
        /*0094*/ 	.byte	0x00, 0xf5, 0x21, 0x00


	//----- nvinfo : EIATTR_KPARAM_INFO
	.align		4
.L_825:
        /*0098*/ 	.byte	0x04, 0x17
        /*009a*/ 	.short	(.L_827 - .L_826)
.L_826:
        /*009c*/ 	.word	0x00000000
        /*00a0*/ 	.short	0x0001
        /*00a2*/ 	.short	0x0008
        /*00a4*/ 	.byte	0x00, 0xf5, 0x21, 0x00


	//----- nvinfo : EIATTR_KPARAM_INFO
	.align		4
.L_827:
        /*00a8*/ 	.byte	0x04, 0x17
        /*00aa*/ 	.short	(.L_829 - .L_828)
.L_828:
        /*00ac*/ 	.word	0x00000000
        /*00b0*/ 	.short	0x0000
        /*00b2*/ 	.short	0x0000
        /*00b4*/ 	.byte	0x00, 0xf5, 0x21, 0x00


	//----- nvinfo : EIATTR_SPARSE_MMA_MASK
	.align		4
.L_829:
        /*00b8*/ 	.byte	0x03, 0x50
        /*00ba*/ 	.short	0x0000


	//----- nvinfo : EIATTR_MAXREG_COUNT
	.align		4
        /*00bc*/ 	.byte	0x03, 0x1b
        /*00be*/ 	.short	0x00ff


	//----- nvinfo : EIATTR_MERCURY_ISA_VERSION
	.align		4
        /*00c0*/ 	.byte	0x03, 0x5f
        /*00c2*/ 	.short	0x0101


	//----- nvinfo : EIATTR_VRC_CTA_INIT_COUNT
	.align		4
        /*00c4*/ 	.byte	0x02, 0x4a
	.zero		1
	.zero		1


	//----- nvinfo : EIATTR_EXIT_INSTR_OFFSETS
	.align		4
        /*00c8*/ 	.byte	0x04, 0x1c
        /*00ca*/ 	.short	(.L_831 - .L_830)


	//   ....[0]....
.L_830:
        /*00cc*/ 	.word	0x00000070


	//   ....[1]....
        /*00d0*/ 	.word	0x00000330


	//   ....[2]....
        /*00d4*/ 	.word	0x00000690


	//   ....[3]....
        /*00d8*/ 	.word	0x00000810


	//   ....[4]....
        /*00dc*/ 	.word	0x00000d70


	//   ....[5]....
        /*00e0*/ 	.word	0x00001140


	//----- nvinfo : EIATTR_CRS_STACK_SIZE
	.align		4
.L_831:
        /*00e4*/ 	.byte	0x04, 0x1e
        /*00e6*/ 	.short	(.L_833 - .L_832)
.L_832:
        /*00e8*/ 	.word	0x00000000


	//----- nvinfo : EIATTR_CBANK_PARAM_SIZE
	.align		4
.L_833:
        /*00ec*/ 	.byte	0x03, 0x19
        /*00ee*/ 	.short	0x0049


	//----- nvinfo : EIATTR_PARAM_CBANK
	.align		4
        /*00f0*/ 	.byte	0x04, 0x0a
        /*00f2*/ 	.short	(.L_835 - .L_834)
	.align		4
.L_834:
        /*00f4*/ 	.word	index@(.nv.constant0._ZN4vllm3moe40lora_count_and_sort_expert_tokens_kernelIaEEvPKT_PiS5_S5_miiiS5_S5_b)
        /*00f8*/ 	.short	0x0380
        /*00fa*/ 	.short	0x0049


	//----- nvinfo : EIATTR_SW_WAR
	.align		4
.L_835:
        /*00fc*/ 	.byte	0x04, 0x36
        /*00fe*/ 	.short	(.L_837 - .L_836)
.L_836:
        /*0100*/ 	.word	0x00000008
.L_837:


//--------------------- .nv.info._ZN4vllm3moe32moe_lora_align_block_size_kernelIaEEvPT_PilS4_iimiiS4_S4_iS4_S4_S4_iiS4_S4_b --------------------------
	.section	.nv.info._ZN4vllm3moe32moe_lora_align_block_size_kernelIaEEvPT_PilS4_iimiiS4_S4_iS4_S4_S4_iiS4_S4_b,"",@"SHT_CUDA_INFO"
	.sectionflags	@""
	.align	4


	//----- nvinfo : EIATTR_CUDA_API_VERSION
	.align		4
        /*0000*/ 	.byte	0x04, 0x37
        /*0002*/ 	.short	(.L_839 - .L_838)
.L_838:
        /*0004*/ 	.word	0x00000082


	//----- nvinfo : EIATTR_KPARAM_INFO
	.align		4
.L_839:
        /*0008*/ 	.byte	0x04, 0x17
        /*000a*/ 	.short	(.L_841 - .L_840)
.L_840:
        /*000c*/ 	.word	0x00000000
        /*0010*/ 	.short	0x0013
        /*0012*/ 	.short	0x0080
        /*0014*/ 	.byte	0x00, 0xf0, 0x05, 0x00


	//----- nvinfo : EIATTR_KPARAM_INFO
	.align		4
.L_841:
        /*0018*/ 	.byte	0x04, 0x17
        /*001a*/ 	.short	(.L_843 - .L_842)
.L_842:
        /*001c*/ 	.word	0x00000000
        /*0020*/ 	.short	0x0012
        /*0022*/ 	.short	0x0078
        /*0024*/ 	.byte	0x00, 0xf5, 0x21, 0x00


	//----- nvinfo : EIATTR_KPARAM_INFO
	.align		4
.L_843:
        /*0028*/ 	.byte	0x04, 0x17
        /*002a*/ 	.short	(.L_845 - .L_844)
.L_844:
        /*002c*/ 	.word	0x00000000
        /*0030*/ 	.short	0x0011
        /*0032*/ 	.short	0x0070
        /*0034*/ 	.byte	0x00, 0xf5, 0x21, 0x00


	//----- nvinfo : EIATTR_KPARAM_INFO
	.align		4
.L_845:
        /*0038*/ 	.byte	0x04, 0x17
        /*003a*/ 	.short	(.L_847 - .L_846)
.L_846:
        /*003c*/ 	.word	0x00000000
        /*0040*/ 	.short	0x0010
        /*0042*/ 	.short	0x006c
        /*0044*/ 	.byte	0x00, 0xf0, 0x11, 0x00


	//----- nvinfo : EIATTR_KPARAM_INFO
	.align		4
.L_847:
        /*0048*/ 	.byte	0x04, 0x17
        /*004a*/ 	.short	(.L_849 - .L_848)
.L_848:
        /*004c*/ 	.word	0x00000000
        /*0050*/ 	.short	0x000f
        /*0052*/ 	.short	0x0068
        /*0054*/ 	.byte	0x00, 0xf0, 0x11, 0x00


	//----- nvinfo : EIATTR_KPARAM_INFO
	.align		4
.L_849:
        /*0058*/ 	.byte	0x04, 0x17
        /*005a*/ 	.short	(.L_851 - .L_850)
.L_850:
        /*005c*/ 	.word	0x00000000
        /*0060*/ 	.short	0x000e
        /*0062*/ 	.short	0x0060
        /*0064*/ 	.byte	0x00, 0xf5, 0x21, 0x00


	//----- nvinfo : EIATTR_KPARAM_INFO
	.align		4
.L_851:
        /*0068*/ 	.byte	0x04, 0x17
        /*006a*/ 	.short	(.L_853 - .L_852)
.L_852:
        /*006c*/ 	.word	0x00000000
        /*0070*/ 	.short	0x000d
        /*0072*/ 	.short	0x0058
        /*0074*/ 	.byte	0x00, 0xf5, 0x21, 0x00


	//----- nvinfo : EIATTR_KPARAM_INFO
	.align		4
.L_853:
        /*0078*/ 	.byte	0x04, 0x17
        /*007a*/ 	.short	(.L_855 - .L_854)
.L_854:
        /*007c*/ 	.word	0x00000000
        /*0080*/ 	.short	0x000c
        /*0082*/ 	.short	0x0050
        /*0084*/ 	.byte	0x00, 0xf5, 0x21, 0x00


	//----- nvinfo : EIATTR_KPARAM_INFO
	.align		4
.L_855:
        /*0088*/ 	.byte	0x04, 0x17
        /*008a*/ 	.short	(.L_857 - .L_856)
.L_856:
        /*008c*/ 	.word	0x00000000
        /*0090*/ 	.short	0x000b
        /*0092*/ 	.short	0x0048
        /*0094*/ 	.byte	0x00, 0xf0, 0x11, 0x00


	//----- nvinfo : EIATTR_KPARAM_INFO
	.align		4
.L_857:
        /*0098*/ 	.byte	0x04, 0x17
        /*009a*/ 	.short	(.L_859 - .L_858)
.L_858:
        /*009c*/ 	.word	0x00000000
        /*00a0*/ 	.short	0x000a
        /*00a2*/ 	.short	0x0040
        /*00a4*/ 	.byte	0x00, 0xf5, 0x21, 0x00


	//----- nvinfo : EIATTR_KPARAM_INFO
	.align		4
.L_859:
        /*00a8*/ 	.byte	0x04, 0x17
        /*00aa*/ 	.short	(.L_861 - .L_860)
.L_860:
        /*00ac*/ 	.word	0x00000000
        /*00b0*/ 	.short	0x0009
        /*00b2*/ 	.short	0x0038
        /*00b4*/ 	.byte	0x00, 0xf5, 0x21, 0x00


	//----- nvinfo : EIATTR_KPARAM_INFO
	.align		4
.L_861:
        /*00b8*/ 	.byte	0x04, 0x17
        /*00ba*/ 	.short	(.L_863 - .L_862)
.L_862:
        /*00bc*/ 	.word	0x00000000
        /*00c0*/ 	.short	0x0008
        /*00c2*/ 	.short	0x0034
        /*00c4*/ 	.byte	0x00, 0xf0, 0x11, 0x00


	//----- nvinfo : EIATTR_KPARAM_INFO
	.align		4
.L_863:
        /*00c8*/ 	.byte	0x04, 0x17
        /*00ca*/ 	.short	(.L_865 - .L_864)
.L_864:
        /*00cc*/ 	.word	0x00000000
        /*00d0*/ 	.short	0x0007
        /*00d2*/ 	.short	0x0030
        /*00d4*/ 	.byte	0x00, 0xf0, 0x11, 0x00


	//----- nvinfo : EIATTR_KPARAM_INFO
	.align		4
.L_865:
        /*00d8*/ 	.byte	0x04, 0x17
        /*00da*/ 	.short	(.L_867 - .L_866)
.L_866:
        /*00dc*/ 	.word	0x00000000
        /*00e0*/ 	.short	0x0006
        /*00e2*/ 	.short	0x0028
        /*00e4*/ 	.byte	0x00, 0xf0, 0x21, 0x00


	//----- nvinfo : EIATTR_KPARAM_INFO
	.align		4
.L_867:
        /*00e8*/ 	.byte	0x04, 0x17
        /*00ea*/ 	.short	(.L_869 - .L_868)
.L_868:
        /*00ec*/ 	.word	0x00000000
        /*00f0*/ 	.short	0x0005
        /*00f2*/ 	.short	0x0024
        /*00f4*/ 	.byte	0x00, 0xf0, 0x11, 0x00


	//----- nvinfo : EIATTR_KPARAM_INFO
	.align		4
.L_869:
        /*00f8*/ 	.byte	0x04, 0x17
        /*00fa*/ 	.short	(.L_871 - .L_870)
.L_870:
        /*00fc*/ 	.word	0x00000000
        /*0100*/ 	.short	0x0004
        /*0102*/ 	.short	0x0020
        /*0104*/ 	.byte	0x00, 0xf0, 0x11, 0x00


	//----- nvinfo : EIATTR_KPARAM_INFO
	.align		4
.L_871:
        /*0108*/ 	.byte	0x04, 0x17
        /*010a*/ 	.short	(.L_873 - .L_872)
.L_872:
        /*010c*/ 	.word	0x00000000
        /*0110*/ 	.short	0x0003
        /*0112*/ 	.short	0x0018
        /*0114*/ 	.byte	0x00, 0xf5, 0x21, 0x00


	//----- nvinfo : EIATTR_KPARAM_INFO
	.align		4
.L_873:
        /*0118*/ 	.byte	0x04, 0x17
        /*011a*/ 	.short	(.L_875 - .L_874)
.L_874:
        /*011c*/ 	.word	0x00000000
        /*0120*/ 	.short	0x0002
        /*0122*/ 	.short	0x0010
        /*0124*/ 	.byte	0x00, 0xf0, 0x21, 0x00


	//----- nvinfo : EIATTR_KPARAM_INFO
	.align		4
.L_875:
        /*0128*/ 	.byte	0x04, 0x17
        /*012a*/ 	.short	(.L_877 - .L_876)
.L_876:
        /*012c*/ 	.word	0x00000000
        /*0130*/ 	.short	0x0001
        /*0132*/ 	.short	0x0008
        /*0134*/ 	.byte	0x00, 0xf5, 0x21, 0x00


	//----- nvinfo : EIATTR_KPARAM_INFO
	.align		4
.L_877:
        /*0138*/ 	.byte	0x04, 0x17
        /*013a*/ 	.short	(.L_879 - .L_878)
.L_878:
        /*013c*/ 	.word	0x00000000
        /*0140*/ 	.short	0x0000
        /*0142*/ 	.short	0x0000
        /*0144*/ 	.byte	0x00, 0xf5, 0x21, 0x00


	//----- nvinfo : EIATTR_SPARSE_MMA_MASK
	.align		4
.L_879:
        /*0148*/ 	.byte	0x03, 0x50
        /*014a*/ 	.short	0x0000


	//----- nvinfo : EIATTR_MAXREG_COUNT
	.align		4
        /*014c*/ 	.byte	0x03, 0x1b
        /*014e*/ 	.short	0x00ff


	//----- nvinfo : EIATTR_NUM_BARRIERS
	.align		4
        /*0150*/ 	.byte	0x02, 0x4c
        /*0152*/ 	.byte	0x01
	.zero		1


	//----- nvinfo : EIATTR_MERCURY_ISA_VERSION
	.align		4
        /*0154*/ 	.byte	0x03, 0x5f
        /*0156*/ 	.short	0x0101


	//----- nvinfo : EIATTR_COOP_GROUP_MASK_REGIDS
	.align		4
        /*0158*/ 	.byte	0x04, 0x29
        /*015a*/ 	.short	(.L_881 - .L_880)


	//   ....[0]....
.L_880:
        /*015c*/ 	.word	0xffffffff


	//   ....[1]....
        /*0160*/ 	.word	0xffffffff


	//   ....[2]....
        /*0164*/ 	.word	0xffffffff


	//   ....[3]....
        /*0168*/ 	.word	0xffffffff


	//   ....[4]....
        /*016c*/ 	.word	0xffffffff


	//   ....[5]....
        /*0170*/ 	.word	0x05000024


	//   ....[6]....
        /*0174*/ 	.word	0x05000024


	//   ....[7]....
        /*0178*/ 	.word	0x05000024


	//   ....[8]....
        /*017c*/ 	.word	0x05000024


	//   ....[9]....
        /*0180*/ 	.word	0x05000024


	//----- nvinfo : EIATTR_COOP_GROUP_INSTR_OFFSETS
	.align		4
.L_881:
        /*0184*/ 	.byte	0x04, 0x28
        /*0186*/ 	.short	(.L_883 - .L_882)


	//   ....[0]....
.L_882:
        /*0188*/ 	.word	0x00002950


	//   ....[1]....
        /*018c*/ 	.word	0x00002970


	//   ....[2]....
        /*0190*/ 	.word	0x00002990


	//   ....[3]....
        /*0194*/ 	.word	0x000029b0


	//   ....[4]....
        /*0198*/ 	.word	0x000029d0


	//   ....[5]....
        /*019c*/ 	.word	0x00003e20


	//   ....[6]....
        /*01a0*/ 	.word	0x00003e90


	//   ....[7]....
        /*01a4*/ 	.word	0x00003f00


	//   ....[8]....
        /*01a8*/ 	.word	0x00003f70


	//   ....[9]....
        /*01ac*/ 	.word	0x00003fe0


	//----- nvinfo : EIATTR_VRC_CTA_INIT_COUNT
	.align		4
.L_883:
        /*01b0*/ 	.byte	0x02, 0x4a
	.zero		1
	.zero		1


	//----- nvinfo : EIATTR_EXIT_INSTR_OFFSETS
	.align		4
        /*01b4*/ 	.byte	0x04, 0x1c
        /*01b6*/ 	.short	(.L_885 - .L_884)


	//   ....[0]....
.L_884:
        /*01b8*/ 	.word	0x00000080


	//   ....[1]....
        /*01bc*/ 	.word	0x000000d0


	//   ....[2]....
        /*01c0*/ 	.word	0x00000f80


	//   ....[3]....
        /*01c4*/ 	.word	0x000010a0


	//   ....[4]....
        /*01c8*/ 	.word	0x00003cc0


	//   ....[5]....
        /*01cc*/ 	.word	0x00003dc0


	//----- nvinfo : EIATTR_CRS_STACK_SIZE
	.align		4
.L_885:
        /*01d0*/ 	.byte	0x04, 0x1e
        /*01d2*/ 	.short	(.L_887 - .L_886)
.L_886:
        /*01d4*/ 	.word	0x00000000


	//----- nvinfo : EIATTR_CBANK_PARAM_SIZE
	.align		4
.L_887:
        /*01d8*/ 	.byte	0x03, 0x19
        /*01da*/ 	.short	0x0081


	//----- nvinfo : EIATTR_PARAM_CBANK
	.align		4
        /*01dc*/ 	.byte	0x04, 0x0a
        /*01de*/ 	.short	(.L_889 - .L_888)
	.align		4
.L_888:
        /*01e0*/ 	.word	index@(.nv.constant0._ZN4vllm3moe32moe_lora_align_block_size_kernelIaEEvPT_PilS4_iimiiS4_S4_iS4_S4_S4_iiS4_S4_b)
        /*01e4*/ 	.short	0x0380
        /*01e6*/ 	.short	0x0081


	//----- nvinfo : EIATTR_SW_WAR
	.align		4
.L_889:
        /*01e8*/ 	.byte	0x04, 0x36
        /*01ea*/ 	.short	(.L_891 - .L_890)
.L_890:
        /*01ec*/ 	.word	0x00000008
.L_891:


//--------------------- .nv.info._ZN4vllm3moe51moe_lora_align_block_size_small_batch_expert_kernelIaLi256EEEvPT_PilS4_iimiiS4_S4_iS4_S4_S4_S4_b --------------------------
	.section	.nv.info._ZN4vllm3moe51moe_lora_align_block_size_small_batch_expert_kernelIaLi256EEEvPT_PilS4_iimiiS4_S4_iS4_S4_S4_S4_b,"",@"SHT_CUDA_INFO"
	.sectionflags	@""
	.align	4


	//----- nvinfo : EIATTR_CUDA_API_VERSION
	.align		4
        /*0000*/ 	.byte	0x04, 0x37
        /*0002*/ 	.short	(.L_893 - .L_892)
.L_892:
        /*0004*/ 	.word	0x00000082


	//----- nvinfo : EIATTR_KPARAM_INFO
	.align		4
.L_893:
        /*0008*/ 	.byte	0x04, 0x17
        /*000a*/ 	.short	(.L_895 - .L_894)
.L_894:
        /*000c*/ 	.word	0x00000000
        /*0010*/ 	.short	0x0010
        /*0012*/ 	.short	0x0070
        /*0014*/ 	.byte	0x00, 0xf0, 0x05, 0x00


	//----- nvinfo : EIATTR_KPARAM_INFO
	.align		4
.L_895:
        /*0018*/ 	.byte	0x04, 0x17
        /*001a*/ 	.short	(.L_897 - .L_896)
.L_896:
        /*001c*/ 	.word	0x00000000
        /*0020*/ 	.short	0x000f
        /*0022*/ 	.short	0x0068
        /*0024*/ 	.byte	0x00, 0xf5, 0x21, 0x00


	//----- nvinfo : EIATTR_KPARAM_INFO
	.align		4
.L_897:
        /*0028*/ 	.byte	0x04, 0x17
        /*002a*/ 	.short	(.L_899 - .L_898)
.L_898:
        /*002c*/ 	.word	0x00000000
        /*0030*/ 	.short	0x000e
        /*0032*/ 	.short	0x0060
        /*0034*/ 	.byte	0x00, 0xf5, 0x21, 0x00


	//----- nvinfo : EIATTR_KPARAM_INFO
	.align		4
.L_899:
        /*0038*/ 	.byte	0x04, 0x17
        /*003a*/ 	.short	(.L_901 - .L_900)
.L_900:
        /*003c*/ 	.word	0x00000000
        /*0040*/ 	.short	0x000d
        /*0042*/ 	.short	0x0058
        /*0044*/ 	.byte	0x00, 0xf5, 0x21, 0x00


	//----- nvinfo : EIATTR_KPARAM_INFO
	.align		4
.L_901:
        /*0048*/ 	.byte	0x04, 0x17
        /*004a*/ 	.short	(.L_903 - .L_902)
.L_902:
        /*004c*/ 	.word	0x00000000
        /*0050*/ 	.short	0x000c
        /*0052*/ 	.short	0x0050
        /*0054*/ 	.byte	0x00, 0xf5, 0x21, 0x00


	//----- nvinfo : EIATTR_KPARAM_INFO
	.align		4
.L_903:
        /*0058*/ 	.byte	0x04, 0x17
        /*005a*/ 	.short	(.L_905 - .L_904)
.L_904:
        /*005c*/ 	.word	0x00000000
        /*0060*/ 	.short	0x000b
        /*0062*/ 	.short	0x0048
        /*0064*/ 	.byte	0x00, 0xf0, 0x11, 0x00


	//----- nvinfo : EIATTR_KPARAM_INFO
	.align		4
.L_905:
        /*0068*/ 	.byte	0x04, 0x17
        /*006a*/ 	.short	(.L_907 - .L_906)
.L_906:
        /*006c*/ 	.word	0x00000000
        /*0070*/ 	.short	0x000a
        /*0072*/ 	.short	0x0040
        /*0074*/ 	.byte	0x00, 0xf5, 0x21, 0x00


	//----- nvinfo : EIATTR_KPARAM_INFO
	.align		4
.L_907:
        /*0078*/ 	.byte	0x04, 0x17
        /*007a*/ 	.short	(.L_909 - .L_908)
.L_908:
        /*007c*/ 	.word	0x00000000
        /*0080*/ 	.short	0x0009
        /*0082*/ 	.short	0x0038
        /*0084*/ 	.byte	0x00, 0xf5, 0x21, 0x00


	//----- nvinfo : EIATTR_KPARAM_INFO
	.align		4
.L_909:
        /*0088*/ 	.byte	0x04, 0x17
        /*008a*/ 	.short	(.L_911 - .L_910)
.L_910:
        /*008c*/ 	.word	0x00000000
        /*0090*/ 	.short	0x0008
        /*0092*/ 	.short	0x0034
        /*0094*/ 	.byte	0x00, 0xf0, 0x11, 0x00


	//----- nvinfo : EIATTR_KPARAM_INFO
	.align		4
.L_911:
        /*0098*/ 	.byte	0x04, 0x17
        /*009a*/ 	.short	(.L_913 - .L_912)
.L_912:
        /*009c*/ 	.word	0x00000000
        /*00a0*/ 	.short	0x0007
        /*00a2*/ 	.short	0x0030
        /*00a4*/ 	.byte	0x00, 0xf0, 0x11, 0x00


	//----- nvinfo : EIATTR_KPARAM_INFO
	.align		4
.L_913:
        /*00a8*/ 	.byte	0x04, 0x17
        /*00aa*/ 	.short	(.L_915 - .L_914)
.L_914:
        /*00ac*/ 	.word	0x00000000
        /*00b0*/ 	.short	0x0006
        /*00b2*/ 	.short	0x0028
        /*00b4*/ 	.byte	0x00, 0xf0, 0x21, 0x00


	//----- nvinfo : EIATTR_KPARAM_INFO
	.align		4
.L_915:
        /*00b8*/ 	.byte	0x04, 0x17
        /*00ba*/ 	.short	(.L_917 - .L_916)
.L_916:
        /*00bc*/ 	.word	0x00000000
        /*00c0*/ 	.short	0x0005
        /*00c2*/ 	.short	0x0024
        /*00c4*/ 	.byte	0x00, 0xf0, 0x11, 0x00


	//----- nvinfo : EIATTR_KPARAM_INFO
	.align		4
.L_917:
        /*00c8*/ 	.byte	0x04, 0x17
        /*00ca*/ 	.short	(.L_919 - .L_918)
.L_918:
        /*00cc*/ 	.word	0x00000000
        /*00d0*/ 	.short	0x0004
        /*00d2*/ 	.short	0x0020
        /*00d4*/ 	.byte	0x00, 0xf0, 0x11, 0x00


	//----- nvinfo : EIATTR_KPARAM_INFO
	.align		4
.L_919:
        /*00d8*/ 	.byte	0x04, 0x17
        /*00da*/ 	.short	(.L_921 - .L_920)
.L_920:
        /*00dc*/ 	.word	0x00000000
        /*00e0*/ 	.short	0x0003
        /*00e2*/ 	.short	0x0018
        /*00e4*/ 	.byte	0x00, 0xf5, 0x21, 0x00


	//----- nvinfo : EIATTR_KPARAM_INFO
	.align		4
.L_921:
        /*00e8*/ 	.byte	0x04, 0x17
        /*00ea*/ 	.short	(.L_923 - .L_922)
.L_922:
        /*00ec*/ 	.word	0x00000000
        /*00f0*/ 	.short	0x0002
        /*00f2*/ 	.short	0x0010
        /*00f4*/ 	.byte	0x00, 0xf0, 0x21, 0x00


	//----- nvinfo : EIATTR_KPARAM_INFO
	.align		4
.L_923:
        /*00f8*/ 	.byte	0x04, 0x17
        /*00fa*/ 	.short	(.L_925 - .L_924)
.L_924:
        /*00fc*/ 	.word	0x00000000
        /*0100*/ 	.short	0x0001
        /*0102*/ 	.short	0x0008
        /*0104*/ 	.byte	0x00, 0xf5, 0x21, 0x00


	//----- nvinfo : EIATTR_KPARAM_INFO
	.align		4
.L_925:
        /*0108*/ 	.byte	0x04, 0x17
        /*010a*/ 	.short	(.L_927 - .L_926)
.L_926:
        /*010c*/ 	.word	0x00000000
        /*0110*/ 	.short	0x0000
        /*0112*/ 	.short	0x0000
        /*0114*/ 	.byte	0x00, 0xf5, 0x21, 0x00


	//----- nvinfo : EIATTR_SPARSE_MMA_MASK
	.align		4
.L_927:
        /*0118*/ 	.byte	0x03, 0x50
        /*011a*/ 	.short	0x0000


	//----- nvinfo : EIATTR_MAXREG_COUNT
	.align		4
        /*011c*/ 	.byte	0x03, 0x1b
        /*011e*/ 	.short	0x00ff


	//----- nvinfo : EIATTR_NUM_BARRIERS
	.align		4
        /*0120*/ 	.byte	0x02, 0x4c
        /*0122*/ 	.byte	0x01
	.zero		1


	//----- nvinfo : EIATTR_MERCURY_ISA_VERSION
	.align		4
        /*0124*/ 	.byte	0x03, 0x5f
        /*0126*/ 	.short	0x0101


	//----- nvinfo : EIATTR_VRC_CTA_INIT_COUNT
	.align		4
        /*0128*/ 	.byte	0x02, 0x4a
	.zero		1
	.zero		1


	//----- nvinfo : EIATTR_EXIT_INSTR_OFFSETS
	.align		4
        /*012c*/ 	.byte	0x04, 0x1c
        /*012e*/ 	.short	(.L_929 - .L_928)


	//   ....[0]....
.L_928:
        /*0130*/ 	.word	0x00000070


	//   ....[1]....
        /*0134*/ 	.word	0x000000c0


	//   ....[2]....
        /*0138*/ 	.word	0x00001580


	//   ....[3]....
        /*013c*/ 	.word	0x00005570


	//   ....[4]....
        /*0140*/ 	.word	0x00005810


	//   ....[5]....
        /*0144*/ 	.word	0x000059b0


	//   ....[6]....
        /*0148*/ 	.word	0x00005e50


	//   ....[7]....
        /*014c*/ 	.word	0x00006260


	//----- nvinfo : EIATTR_CRS_STACK_SIZE
	.align		4
.L_929:
        /*0150*/ 	.byte	0x04, 0x1e
        /*0152*/ 	.short	(.L_931 - .L_930)
.L_930:
        /*0154*/ 	.word	0x00000000


	//----- nvinfo : EIATTR_CBANK_PARAM_SIZE
	.align		4
.L_931:
        /*0158*/ 	.byte	0x03, 0x19
        /*015a*/ 	.short	0x0071


	//----- nvinfo : EIATTR_PARAM_CBANK
	.align		4
        /*015c*/ 	.byte	0x04, 0x0a
        /*015e*/ 	.short	(.L_933 - .L_932)
	.align		4
.L_932:
        /*0160*/ 	.word	index@(.nv.constant0._ZN4vllm3moe51moe_lora_align_block_size_small_batch_expert_kernelIaLi256EEEvPT_PilS4_iimiiS4_S4_iS4_S4_S4_S4_b)
        /*0164*/ 	.short	0x0380
        /*0166*/ 	.short	0x0071


	//----- nvinfo : EIATTR_SW_WAR
	.align		4
.L_933:
        /*0168*/ 	.byte	0x04, 0x36
        /*016a*/ 	.short	(.L_935 - .L_934)
.L_934:
        /*016c*/ 	.word	0x00000008
.L_935:


//--------------------- .nv.info._ZN4vllm3moe40lora_count_and_sort_expert_tokens_kernelIhEEvPKT_PiS5_S5_miiiS5_S5_b --------------------------
	.section	.nv.info._ZN4vllm3moe40lora_count_and_sort_expert_tokens_kernelIhEEvPKT_PiS5_S5_miiiS5_S5_b,"",@"SHT_CUDA_INFO"
	.sectionflags	@""
	.align	4


	//----- nvinfo : EIATTR_CUDA_API_VERSION
	.align		4
        /*0000*/ 	.byte	0x04, 0x37
        /*0002*/ 	.short	(.L_937 - .L_936)
.L_936:
        /*0004*/ 	.word	0x00000082


	//----- nvinfo : EIATTR_KPARAM_INFO
	.align		4
.L_937:
        /*0008*/ 	.byte	0x04, 0x17
        /*000a*/ 	.short	(.L_939 - .L_938)
.L_938:
        /*000c*/ 	.word	0x00000000
        /*0010*/ 	.short	0x000a
        /*0012*/ 	.short	0x0048
        /*0014*/ 	.byte	0x00, 0xf0, 0x05, 0x00


	//----- nvinfo : EIATTR_KPARAM_INFO
	.align		4
.L_939:
        /*0018*/ 	.byte	0x04, 0x17
        /*001a*/ 	.short	(.L_941 - .L_940)
.L_940:
        /*001c*/ 	.word	0x00000000
        /*0020*/ 	.short	0x0009
        /*0022*/ 	.short	0x0040
        /*0024*/ 	.byte	0x00, 0xf5, 0x21, 0x00


	//----- nvinfo : EIATTR_KPARAM_INFO
	.align		4
.L_941:
        /*0028*/ 	.byte	0x04, 0x17
        /*002a*/ 	.short	(.L_943 - .L_942)
.L_942:
        /*002c*/ 	.word	0x00000000
        /*0030*/ 	.short	0x0008
        /*0032*/ 	.short	0x0038
        /*0034*/ 	.byte	0x00, 0xf5, 0x21, 0x00


	//----- nvinfo : EIATTR_KPARAM_INFO
	.align		4
.L_943:
        /*0038*/ 	.byte	0x04, 0x17
        /*003a*/ 	.short	(.L_945 - .L_944)
.L_944:
        /*003c*/ 	.word	0x00000000
        /*0040*/ 	.short	0x0007
        /*0042*/ 	.short	0x0030
        /*0044*/ 	.byte	0x00, 0xf0, 0x11, 0x00


	//----- nvinfo : EIATTR_KPARAM_INFO
	.align		4
.L_945:
        /*0048*/ 	.byte	0x04, 0x17
        /*004a*/ 	.short	(.L_947 - .L_946)
.L_946:
        /*004c*/ 	.word	0x00000000
        /*0050*/ 	.short	0x0006
        /*0052*/ 	.short	0x002c
        /*0054*/ 	.byte	0x00, 0xf0, 0x11, 0x00


	//----- nvinfo : EIATTR_KPARAM_INFO
	.align		4
.L_947:
        /*0058*/ 	.byte	0x04, 0x17
        /*005a*/ 	.short	(.L_949 - .L_948)
.L_948:
        /*005c*/ 	.word	0x00000000
        /*0060*/ 	.short	0x0005
        /*0062*/ 	.short	0x0028
        /*0064*/ 	.byte	0x00, 0xf0, 0x11, 0x00


	//----- nvinfo : EIATTR_KPARAM_INFO
	.align		4
.L_949:
        /*0068*/ 	.byte	0x04, 0x17
        /*006a*/ 	.short	(.L_951 - .L_950)
.L_950:
        /*006c*/ 	.word	0x00000000
        /*0070*/ 	.short	0x0004
        /*0072*/ 	.short	0x0020
        /*0074*/ 	.byte	0x00, 0xf0, 0x21, 0x00


	//----- nvinfo : EIATTR_KPARAM_INFO
	.align		4
.L_951:
        /*0078*/ 	.byte	0x04, 0x17
        /*007a*/ 	.short	(.L_953 - .L_952)
.L_952:
        /*007c*/ 	.word	0x00000000
        /*0080*/ 	.short	0x0003
        /*0082*/ 	.short	0x0018
        /*0084*/ 	.byte	0x00, 0xf5, 0x21, 0x00


	//----- nvinfo : EIATTR_KPARAM_INFO
	.align		4
.L_953:
        /*0088*/ 	.byte	0x04, 0x17
        /*008a*/ 	.short	(.L_955 - .L_954)
.L_954:
        /*008c*/ 	.word	0x00000000
        /*0090*/ 	.short	0x0002
        /*0092*/ 	.short	0x0010
        /*0094*/ 	.byte	0x00, 0xf5, 0x21, 0x00


	//----- nvinfo : EIATTR_KPARAM_INFO
	.align		4
.L_955:
        /*0098*/ 	.byte	0x04, 0x17
        /*009a*/ 	.short	(.L_957 - .L_956)
.L_956:
        /*009c*/ 	.word	0x00000000
        /*00a0*/ 	.short	0x0001
        /*00a2*/ 	.short	0x0008
        /*00a4*/ 	.byte	0x00, 0xf5, 0x21, 0x00


	//----- nvinfo : EIATTR_KPARAM_INFO
	.align		4
.L_957:
        /*00a8*/ 	.byte	0x04, 0x17
        /*00aa*/ 	.short	(.L_959 - .L_958)
.L_958:
        /*00ac*/ 	.word	0x00000000
        /*00b0*/ 	.short	0x0000
        /*00b2*/ 	.short	0x0000
        /*00b4*/ 	.byte	0x00, 0xf5, 0x21, 0x00


	//----- nvinfo : EIATTR_SPARSE_MMA_MASK
	.align		4
.L_959:
        /*00b8*/ 	.byte	0x03, 0x50
        /*00ba*/ 	.short	0x0000


	//----- nvinfo : EIATTR_MAXREG_COUNT
	.align		4
        /*00bc*/ 	.byte	0x03, 0x1b
        /*00be*/ 	.short	0x00ff


	//----- nvinfo : EIATTR_MERCURY_ISA_VERSION
	.align		4
        /*00c0*/ 	.byte	0x03, 0x5f
        /*00c2*/ 	.short	0x0101


	//----- nvinfo : EIATTR_VRC_CTA_INIT_COUNT
	.align		4
        /*00c4*/ 	.byte	0x02, 0x4a
	.zero		1
	.zero		1


	//----- nvinfo : EIATTR_EXIT_INSTR_OFFSETS
	.align		4
        /*00c8*/ 	.byte	0x04, 0x1c
        /*00ca*/ 	.short	(.L_961 - .L_960)


	//   ....[0]....
.L_960:
        /*00cc*/ 	.word	0x00000070


	//   ....[1]....
        /*00d0*/ 	.word	0x00000330


	//   ....[2]....
        /*00d4*/ 	.word	0x00000680


	//   ....[3]....
        /*00d8*/ 	.word	0x000007f0


	//   ....[4]....
        /*00dc*/ 	.word	0x00000d40


	//   ....[5]....
        /*00e0*/ 	.word	0x00001100


	//----- nvinfo : EIATTR_CRS_STACK_SIZE
	.align		4
.L_961:
        /*00e4*/ 	.byte	0x04, 0x1e
        /*00e6*/ 	.short	(.L_963 - .L_962)
.L_962:
        /*00e8*/ 	.word	0x00000000


	//----- nvinfo : EIATTR_CBANK_PARAM_SIZE
	.align		4
.L_963:
        /*00ec*/ 	.byte	0x03, 0x19
        /*00ee*/ 	.short	0x0049


	//----- nvinfo : EIATTR_PARAM_CBANK
	.align		4
        /*00f0*/ 	.byte	0x04, 0x0a
        /*00f2*/ 	.short	(.L_965 - .L_964)
	.align		4
.L_964:
        /*00f4*/ 	.word	index@(.nv.constant0._ZN4vllm3moe40lora_count_and_sort_expert_tokens_kernelIhEEvPKT_PiS5_S5_miiiS5_S5_b)
        /*00f8*/ 	.short	0x0380
        /*00fa*/ 	.short	0x0049


	//----- nvinfo : EIATTR_SW_WAR
	.align		4
.L_965:
        /*00fc*/ 	.byte	0x04, 0x36
        /*00fe*/ 	.short	(.L_967 - .L_966)
.L_966:
        /*0100*/ 	.word	0x00000008
.L_967:


//--------------------- .nv.info._ZN4vllm3moe32moe_lora_align_block_size_kernelIhEEvPT_PilS4_iimiiS4_S4_iS4_S4_S4_iiS4_S4_b --------------------------
	.section	.nv.info._ZN4vllm3moe32moe_lora_align_block_size_kernelIhEEvPT_PilS4_iimiiS4_S4_iS4_S4_S4_iiS4_S4_b,"",@"SHT_CUDA_INFO"
	.sectionflags	@""
	.align	4


	//----- nvinfo : EIATTR_CUDA_API_VERSION
	.align		4
        /*0000*/ 	.byte	0x04, 0x37
        /*0002*/ 	.short	(.L_969 - .L_968)
.L_968:
        /*0004*/ 	.word	0x00000082


	//----- nvinfo : EIATTR_KPARAM_INFO
	.align		4
.L_969:
        /*0008*/ 	.byte	0x04, 0x17
        /*000a*/ 	.short	(.L_971 - .L_970)
.L_970:
        /*000c*/ 	.word	0x00000000
        /*0010*/ 	.short	0x0013
        /*0012*/ 	.short	0x0080
        /*0014*/ 	.byte	0x00, 0xf0, 0x05, 0x00


	//----- nvinfo : EIATTR_KPARAM_INFO
	.align		4
.L_971:
        /*0018*/ 	.byte	0x04, 0x17
        /*001a*/ 	.short	(.L_973 - .L_972)
.L_972:
        /*001c*/ 	.word	0x00000000
        /*0020*/ 	.short	0x0012
        /*0022*/ 	.short	0x0078
        /*0024*/ 	.byte	0x00, 0xf5, 0x21, 0x00


	//----- nvinfo : EIATTR_KPARAM_INFO
	.align		4
.L_973:
        /*0028*/ 	.byte	0x04, 0x17
        /*002a*/ 	.short	(.L_975 - .L_974)
.L_974:
        /*002c*/ 	.word	0x00000000
        /*0030*/ 	.short	0x0011
        /*0032*/ 	.short	0x0070
        /*0034*/ 	.byte	0x00, 0xf5, 0x21, 0x00


	//----- nvinfo : EIATTR_KPARAM_INFO
	.align		4
.L_975:
        /*0038*/ 	.byte	0x04, 0x17
        /*003a*/ 	.short	(.L_977 - .L_976)
.L_976:
        /*003c*/ 	.word	0x00000000
        /*0040*/ 	.short	0x0010
        /*0042*/ 	.short	0x006c
        /*0044*/ 	.byte	0x00, 0xf0, 0x11, 0x00


	//----- nvinfo : EIATTR_KPARAM_INFO
	.align		4
.L_977:
        /*0048*/ 	.byte	0x04, 0x17
        /*004a*/ 	.short	(.L_979 - .L_978)
.L_978:
        /*004c*/ 	.word	0x00000000
        /*0050*/ 	.short	0x000f
        /*0052*/ 	.short	0x0068
        /*0054*/ 	.byte	0x00, 0xf0, 0x11, 0x00


	//----- nvinfo : EIATTR_KPARAM_INFO
	.align		4
.L_979:
        /*0058*/ 	.byte	0x04, 0x17
        /*005a*/ 	.short	(.L_981 - .L_980)
.L_980:
        /*005c*/ 	.word	0x00000000
        /*0060*/ 	.short	0x000e
        /*0062*/ 	.short	0x0060
        /*0064*/ 	.byte	0x00, 0xf5, 0x21, 0x00


	//----- nvinfo : EIATTR_KPARAM_INFO
	.align		4
.L_981:
        /*0068*/ 	.byte	0x04, 0x17
        /*006a*/ 	.short	(.L_983 - .L_982)
.L_982:
        /*006c*/ 	.word	0x00000000
        /*0070*/ 	.short	0x000d
        /*0072*/ 	.short	0x0058
        /*0074*/ 	.byte	0x00, 0xf5, 0x21, 0x00


	//----- nvinfo : EIATTR_KPARAM_INFO
	.align		4
.L_983:
        /*0078*/ 	.byte	0x04, 0x17
        /*007a*/ 	.short	(.L_985 - .L_984)
.L_984:
        /*007c*/ 	.word	0x00000000
        /*0080*/ 	.short	0x000c
        /*0082*/ 	.short	0x0050
        /*0084*/ 	.byte	0x00, 0xf5, 0x21, 0x00


	//----- nvinfo : EIATTR_KPARAM_INFO
	.align		4
.L_985:
        /*0088*/ 	.byte	0x04, 0x17
        /*008a*/ 	.short	(.L_987 - .L_986)
.L_986:
        /*008c*/ 	.word	0x00000000
        /*0090*/ 	.short	0x000b
        /*0092*/ 	.short	0x0048
        /*0094*/ 	.byte	0x00, 0xf0, 0x11, 0x00


	//----- nvinfo : EIATTR_KPARAM_INFO
	.align		4
.L_987:
        /*0098*/ 	.byte	0x04, 0x17
        /*009a*/ 	.short	(.L_989 - .L_988)
.L_988:
        /*009c*/ 	.word	0x00000000
        /*00a0*/ 	.short	0x000a
        /*00a2*/ 	.short	0x0040
        /*00a4*/ 	.byte	0x00, 0xf5, 0x21, 0x00


	//----- nvinfo : EIATTR_KPARAM_INFO
	.align		4
.L_989:
        /*00a8*/ 	.byte	0x04, 0x17
        /*00aa*/ 	.short	(.L_991 - .L_990)
.L_990:
        /*00ac*/ 	.word	0x00000000
        /*00b0*/ 	.short	0x0009
        /*00b2*/ 	.short	0x0038
        /*00b4*/ 	.byte	0x00, 0xf5, 0x21, 0x00


	//----- nvinfo : EIATTR_KPARAM_INFO
	.align		4
.L_991:
        /*00b8*/ 	.byte	0x04, 0x17
        /*00ba*/ 	.short	(.L_993 - .L_992)
.L_992:
        /*00bc*/ 	.word	0x00000000
        /*00c0*/ 	.short	0x0008
        /*00c2*/ 	.short	0x0034
        /*00c4*/ 	.byte	0x00, 0xf0, 0x11, 0x00


	//----- nvinfo : EIATTR_KPARAM_INFO
	.align		4
.L_993:
        /*00c8*/ 	.byte	0x04, 0x17
        /*00ca*/ 	.short	(.L_995 - .L_994)
.L_994:
        /*00cc*/ 	.word	0x00000000
        /*00d0*/ 	.short	0x0007
        /*00d2*/ 	.short	0x0030
        /*00d4*/ 	.byte	0x00, 0xf0, 0x11, 0x00


	//----- nvinfo : EIATTR_KPARAM_INFO
	.align		4
.L_995:
        /*00d8*/ 	.byte	0x04, 0x17
        /*00da*/ 	.short	(.L_997 - .L_996)
.L_996:
        /*00dc*/ 	.word	0x00000000
        /*00e0*/ 	.short	0x0006
        /*00e2*/ 	.short	0x0028
        /*00e4*/ 	.byte	0x00, 0xf0, 0x21, 0x00


	//----- nvinfo : EIATTR_KPARAM_INFO
	.align		4
.L_997:
        /*00e8*/ 	.byte	0x04, 0x17
        /*00ea*/ 	.short	(.L_999 - .L_998)
.L_998:
        /*00ec*/ 	.word	0x00000000
        /*00f0*/ 	.short	0x0005
        /*00f2*/ 	.short	0x0024
        /*00f4*/ 	.byte	0x00, 0xf0, 0x11, 0x00


	//----- nvinfo : EIATTR_KPARAM_INFO
	.align		4
.L_999:
        /*00f8*/ 	.byte	0x04, 0x17
        /*00fa*/ 	.short	(.L_1001 - .L_1000)
.L_1000:
        /*00fc*/ 	.word	0x00000000
        /*0100*/ 	.short	0x0004
        /*0102*/ 	.short	0x0020
        /*0104*/ 	.byte	0x00, 0xf0, 0x11, 0x00


	//----- nvinfo : EIATTR_KPARAM_INFO
	.align		4
.L_1001:
        /*0108*/ 	.byte	0x04, 0x17
        /*010a*/ 	.short	(.L_1003 - .L_1002)
.L_1002:
        /*010c*/ 	.word	0x00000000
        /*0110*/ 	.short	0x0003
        /*0112*/ 	.short	0x0018
        /*0114*/ 	.byte	0x00, 0xf5, 0x21, 0x00


	//----- nvinfo : EIATTR_KPARAM_INFO
	.align		4
.L_1003:
        /*0118*/ 	.byte	0x04, 0x17
        /*011a*/ 	.short	(.L_1005 - .L_1004)
.L_1004:
        /*011c*/ 	.word	0x00000000
        /*0120*/ 	.short	0x0002
        /*0122*/ 	.short	0x0010
        /*0124*/ 	.byte	0x00, 0xf0, 0x21, 0x00


	//----- nvinfo : EIATTR_KPARAM_INFO
	.align		4
.L_1005:
        /*0128*/ 	.byte	0x04, 0x17
        /*012a*/ 	.short	(.L_1007 - .L_1006)
.L_1006:
        /*012c*/ 	.word	0x00000000
        /*0130*/ 	.short	0x0001
        /*0132*/ 	.short	0x0008
        /*0134*/ 	.byte	0x00, 0xf5, 0x21, 0x00


	//----- nvinfo : EIATTR_KPARAM_INFO
	.align		4
.L_1007:
        /*0138*/ 	.byte	0x04, 0x17
        /*013a*/ 	.short	(.L_1009 - .L_1008)
.L_1008:
        /*013c*/ 	.word	0x00000000
        /*0140*/ 	.short	0x0000
        /*0142*/ 	.short	0x0000
        /*0144*/ 	.byte	0x00, 0xf5, 0x21, 0x00


	//----- nvinfo : EIATTR_SPARSE_MMA_MASK
	.align		4
.L_1009:
        /*0148*/ 	.byte	0x03, 0x50
        /*014a*/ 	.short	0x0000


	//----- nvinfo : EIATTR_MAXREG_COUNT
	.align		4
        /*014c*/ 	.byte	0x03, 0x1b
        /*014e*/ 	.short	0x00ff


	//----- nvinfo : EIATTR_NUM_BARRIERS
	.align		4
        /*0150*/ 	.byte	0x02, 0x4c
        /*0152*/ 	.byte	0x01
	.zero		1


	//----- nvinfo : EIATTR_MERCURY_ISA_VERSION
	.align		4
        /*0154*/ 	.byte	0x03, 0x5f
        /*0156*/ 	.short	0x0101


	//----- nvinfo : EIATTR_COOP_GROUP_MASK_REGIDS
	.align		4
        /*0158*/ 	.byte	0x04, 0x29
        /*015a*/ 	.short	(.L_1011 - .L_1010)


	//   ....[0]....
.L_1010:
        /*015c*/ 	.word	0xffffffff


	//   ....[1]....
        /*0160*/ 	.word	0xffffffff


	//   ....[2]....
        /*0164*/ 	.word	0xffffffff


	//   ....[3]....
        /*0168*/ 	.word	0xffffffff


	//   ....[4]....
        /*016c*/ 	.word	0xffffffff


	//   ....[5]....
        /*0170*/ 	.word	0x05000024


	//   ....[6]....
        /*0174*/ 	.word	0x05000024


	//   ....[7]....
        /*0178*/ 	.word	0x05000024


	//   ....[8]....
        /*017c*/ 	.word	0x05000024


	//   ....[9]....
        /*0180*/ 	.word	0x05000024


	//----- nvinfo : EIATTR_COOP_GROUP_INSTR_OFFSETS
	.align		4
.L_1011:
        /*0184*/ 	.byte	0x04, 0x28
        /*0186*/ 	.short	(.L_1013 - .L_1012)


	//   ....[0]....
.L_1012:
        /*0188*/ 	.word	0x00002910


	//   ....[1]....
        /*018c*/ 	.word	0x00002930


	//   ....[2]....
        /*0190*/ 	.word	0x00002950


	//   ....[3]....
        /*0194*/ 	.word	0x00002970


	//   ....[4]....
        /*0198*/ 	.word	0x00002990


	//   ....[5]....
        /*019c*/ 	.word	0x00003de0


	//   ....[6]....
        /*01a0*/ 	.word	0x00003e50


	//   ....[7]....
        /*01a4*/ 	.word	0x00003ec0


	//   ....[8]....
        /*01a8*/ 	.word	0x00003f30


	//   ....[9]....
        /*01ac*/ 	.word	0x00003fa0


	//----- nvinfo : EIATTR_VRC_CTA_INIT_COUNT
	.align		4
.L_1013:
        /*01b0*/ 	.byte	0x02, 0x4a
	.zero		1
	.zero		1


	//----- nvinfo : EIATTR_EXIT_INSTR_OFFSETS
	.align		4
        /*01b4*/ 	.byte	0x04, 0x1c
        /*01b6*/ 	.short	(.L_1015 - .L_1014)


	//   ....[0]....
.L_1014:
        /*01b8*/ 	.word	0x00000080


	//   ....[1]....
        /*01bc*/ 	.word	0x000000d0


	//   ....[2]....
        /*01c0*/ 	.word	0x00000f80


	//   ....[3]....
        /*01c4*/ 	.word	0x000010a0


	//   ....[4]....
        /*01c8*/ 	.word	0x00003c80


	//   ....[5]....
        /*01cc*/ 	.word	0x00003d80


	//----- nvinfo : EIATTR_CRS_STACK_SIZE
	.align		4
.L_1015:
        /*01d0*/ 	.byte	0x04, 0x1e
        /*01d2*/ 	.short	(.L_1017 - .L_1016)
.L_1016:
        /*01d4*/ 	.word	0x00000000


	//----- nvinfo : EIATTR_CBANK_PARAM_SIZE
	.align		4
.L_1017:
        /*01d8*/ 	.byte	0x03, 0x19
        /*01da*/ 	.short	0x0081


	//----- nvinfo : EIATTR_PARAM_CBANK
	.align		4
        /*01dc*/ 	.byte	0x04, 0x0a
        /*01de*/ 	.short	(.L_1019 - .L_1018)
	.align		4
.L_1018:
        /*01e0*/ 	.word	index@(.nv.constant0._ZN4vllm3moe32moe_lora_align_block_size_kernelIhEEvPT_PilS4_iimiiS4_S4_iS4_S4_S4_iiS4_S4_b)
        /*01e4*/ 	.short	0x0380
        /*01e6*/ 	.short	0x0081


	//----- nvinfo : EIATTR_SW_WAR
	.align		4
.L_1019:
        /*01e8*/ 	.byte	0x04, 0x36
        /*01ea*/ 	.short	(.L_1021 - .L_1020)
.L_1020:
        /*01ec*/ 	.word	0x00000008
.L_1021:


//--------------------- .nv.info._ZN4vllm3moe51moe_lora_align_block_size_small_batch_expert_kernelIhLi256EEEvPT_PilS4_iimiiS4_S4_iS4_S4_S4_S4_b --------------------------
	.section	.nv.info._ZN4vllm3moe51moe_lora_align_block_size_small_batch_expert_kernelIhLi256EEEvPT_PilS4_iimiiS4_S4_iS4_S4_S4_S4_b,"",@"SHT_CUDA_INFO"
	.sectionflags	@""
	.align	4


	//----- nvinfo : EIATTR_CUDA_API_VERSION
	.align		4
        /*0000*/ 	.byte	0x04, 0x37
        /*0002*/ 	.short	(.L_1023 - .L_1022)
.L_1022:
        /*0004*/ 	.word	0x00000082


	//----- nvinfo : EIATTR_KPARAM_INFO
	.align		4
.L_1023:
        /*0008*/ 	.byte	0x04, 0x17
        /*000a*/ 	.short	(.L_1025 - .L_1024)
.L_1024:
        /*000c*/ 	.word	0x00000000
        /*0010*/ 	.short	0x0010
        /*0012*/ 	.short	0x0070
        /*0014*/ 	.byte	0x00, 0xf0, 0x05, 0x00


	//----- nvinfo : EIATTR_KPARAM_INFO
	.align		4
.L_1025:
        /*0018*/ 	.byte	0x04, 0x17
        /*001a*/ 	.short	(.L_1027 - .L_1026)
.L_1026:
        /*001c*/ 	.word	0x00000000
        /*0020*/ 	.short	0x000f
        /*0022*/ 	.short	0x0068
        /*0024*/ 	.byte	0x00, 0xf5, 0x21, 0x00


	//----- nvinfo : EIATTR_KPARAM_INFO
	.align		4
.L_1027:
        /*0028*/ 	.byte	0x04, 0x17
        /*002a*/ 	.short	(.L_1029 - .L_1028)
.L_1028:
        /*002c*/ 	.word	0x00000000
        /*0030*/ 	.short	0x000e
        /*0032*/ 	.short	0x0060
        /*0034*/ 	.byte	0x00, 0xf5, 0x21, 0x00


	//----- nvinfo : EIATTR_KPARAM_INFO
	.align		4
.L_1029:
        /*0038*/ 	.byte	0x04, 0x17
        /*003a*/ 	.short	(.L_1031 - .L_1030)
.L_1030:
        /*003c*/ 	.word	0x00000000
        /*0040*/ 	.short	0x000d
        /*0042*/ 	.short	0x0058
        /*0044*/ 	.byte	0x00, 0xf5, 0x21, 0x00


	//----- nvinfo : EIATTR_KPARAM_INFO
	.align		4
.L_1031:
        /*0048*/ 	.byte	0x04, 0x17
        /*004a*/ 	.short	(.L_1033 - .L_1032)
.L_1032:
        /*004c*/ 	.word	0x00000000
        /*0050*/ 	.short	0x000c
        /*0052*/ 	.short	0x0050
        /*0054*/ 	.byte	0x00, 0xf5, 0x21, 0x00


	//----- nvinfo : EIATTR_KPARAM_INFO
	.align		4
.L_1033:
        /*0058*/ 	.byte	0x04, 0x17
        /*005a*/ 	.short	(.L_1035 - .L_1034)
.L_1034:
        /*005c*/ 	.word	0x00000000
        /*0060*/ 	.short	0x000b
        /*0062*/ 	.short	0x0048
        /*0064*/ 	.byte	0x00, 0xf0, 0x11, 0x00


	//----- nvinfo : EIATTR_KPARAM_INFO
	.align		4
.L_1035:
        /*0068*/ 	.byte	0x04, 0x17
        /*006a*/ 	.short	(.L_1037 - .L_1036)
.L_1036:
        /*006c*/ 	.word	0x00000000
        /*0070*/ 	.short	0x000a
        /*0072*/ 	.short	0x0040
        /*0074*/ 	.byte	0x00, 0xf5, 0x21, 0x00


	//----- nvinfo : EIATTR_KPARAM_INFO
	.align		4
.L_1037:
        /*0078*/ 	.byte	0x04, 0x17
        /*007a*/ 	.short	(.L_1039 - .L_1038)
.L_1038:
        /*007c*/ 	.word	0x00000000
        /*0080*/ 	.short	0x0009
        /*0082*/ 	.short	0x0038
        /*0084*/ 	.byte	0x00, 0xf5, 0x21, 0x00


	//----- nvinfo : EIATTR_KPARAM_INFO
	.align		4
.L_1039:
        /*0088*/ 	.byte	0x04, 0x17
        /*008a*/ 	.short	(.L_1041 - .L_1040)
.L_1040:
        /*008c*/ 	.word	0x00000000
        /*0090*/ 	.short	0x0008
        /*0092*/ 	.short	0x0034
        /*0094*/ 	.byte	0x00, 0xf0, 0x11, 0x00


	//----- nvinfo : EIATTR_KPARAM_INFO
	.align		4
.L_1041:
        /*0098*/ 	.byte	0x04, 0x17
        /*009a*/ 	.short	(.L_1043 - .L_1042)
.L_1042:
        /*009c*/ 	.word	0x00000000
        /*00a0*/ 	.short	0x0007
        /*00a2*/ 	.short	0x0030
        /*00a4*/ 	.byte	0x00, 0xf0, 0x11, 0x00


	//----- nvinfo : EIATTR_KPARAM_INFO
	.align		4
.L_1043:
        /*00a8*/ 	.byte	0x04, 0x17
        /*00aa*/ 	.short	(.L_1045 - .L_1044)
.L_1044:
        /*00ac*/ 	.word	0x00000000
        /*00b0*/ 	.short	0x0006
        /*00b2*/ 	.short	0x0028
        /*00b4*/ 	.byte	0x00, 0xf0, 0x21, 0x00


	//----- nvinfo : EIATTR_KPARAM_INFO
	.align		4
.L_1045:
        /*00b8*/ 	.byte	0x04, 0x17
        /*00ba*/ 	.short	(.L_1047 - .L_1046)
.L_1046:
        /*00bc*/ 	.word	0x00000000
        /*00c0*/ 	.short	0x0005
        /*00c2*/ 	.short	0x0024
        /*00c4*/ 	.byte	0x00, 0xf0, 0x11, 0x00


	//----- nvinfo : EIATTR_KPARAM_INFO
	.align		4
.L_1047:
        /*00c8*/ 	.byte	0x04, 0x17
        /*00ca*/ 	.short	(.L_1049 - .L_1048)
.L_1048:
        /*00cc*/ 	.word	0x00000000
        /*00d0*/ 	.short	0x0004
        /*00d2*/ 	.short	0x0020
        /*00d4*/ 	.byte	0x00, 0xf0, 0x11, 0x00


	//----- nvinfo : EIATTR_KPARAM_INFO
	.align		4
.L_1049:
        /*00d8*/ 	.byte	0x04, 0x17
        /*00da*/ 	.short	(.L_1051 - .L_1050)
.L_1050:
        /*00dc*/ 	.word	0x00000000
        /*00e0*/ 	.short	0x0003
        /*00e2*/ 	.short	0x0018
        /*00e4*/ 	.byte	0x00, 0xf5, 0x21, 0x00


	//----- nvinfo : EIATTR_KPARAM_INFO
	.align		4
.L_1051:
        /*00e8*/ 	.byte	0x04, 0x17
        /*00ea*/ 	.short	(.L_1053 - .L_1052)
.L_1052:
        /*00ec*/ 	.word	0x00000000
        /*00f0*/ 	.short	0x0002
        /*00f2*/ 	.short	0x0010
        /*00f4*/ 	.byte	0x00, 0xf0, 0x21, 0x00


	//----- nvinfo : EIATTR_KPARAM_INFO
	.align		4
.L_1053:
        /*00f8*/ 	.byte	0x04, 0x17
        /*00fa*/ 	.short	(.L_1055 - .L_1054)
.L_1054:
        /*00fc*/ 	.word	0x00000000
        /*0100*/ 	.short	0x0001
        /*0102*/ 	.short	0x0008
        /*0104*/ 	.byte	0x00, 0xf5, 0x21, 0x00


	//----- nvinfo : EIATTR_KPARAM_INFO
	.align		4
.L_1055:
        /*0108*/ 	.byte	0x04, 0x17
        /*010a*/ 	.short	(.L_1057 - .L_1056)
.L_1056:
        /*010c*/ 	.word	0x00000000
        /*0110*/ 	.short	0x0000
        /*0112*/ 	.short	0x0000
        /*0114*/ 	.byte	0x00, 0xf5, 0x21, 0x00


	//----- nvinfo : EIATTR_SPARSE_MMA_MASK
	.align		4
.L_1057:
        /*0118*/ 	.byte	0x03, 0x50
        /*011a*/ 	.short	0x0000


	//----- nvinfo : EIATTR_MAXREG_COUNT
	.align		4
        /*011c*/ 	.byte	0x03, 0x1b
        /*011e*/ 	.short	0x00ff


	//----- nvinfo : EIATTR_NUM_BARRIERS
	.align		4
        /*0120*/ 	.byte	0x02, 0x4c
        /*0122*/ 	.byte	0x01
	.zero		1


	//----- nvinfo : EIATTR_MERCURY_ISA_VERSION
	.align		4
        /*0124*/ 	.byte	0x03, 0x5f
        /*0126*/ 	.short	0x0101


	//----- nvinfo : EIATTR_VRC_CTA_INIT_COUNT
	.align		4
        /*0128*/ 	.byte	0x02, 0x4a
	.zero		1
	.zero		1


	//----- nvinfo : EIATTR_EXIT_INSTR_OFFSETS
	.align		4
        /*012c*/ 	.byte	0x04, 0x1c
        /*012e*/ 	.short	(.L_1059 - .L_1058)


	//   ....[0]....
.L_1058:
        /*0130*/ 	.word	0x00000070


	//   ....[1]....
        /*0134*/ 	.word	0x000000c0


	//   ....[2]....
        /*0138*/ 	.word	0x00001580


	//   ....[3]....
        /*013c*/ 	.word	0x00005530


	//   ....[4]....
        /*0140*/ 	.word	0x000057c0


	//   ....[5]....
        /*0144*/ 	.word	0x00005950


	//   ....[6]....
        /*0148*/ 	.word	0x00005de0


	//   ....[7]....
        /*014c*/ 	.word	0x000061e0


	//----- nvinfo : EIATTR_CRS_STACK_SIZE
	.align		4
.L_1059:
        /*0150*/ 	.byte	0x04, 0x1e
        /*0152*/ 	.short	(.L_1061 - .L_1060)
.L_1060:
        /*0154*/ 	.word	0x00000000


	//----- nvinfo : EIATTR_CBANK_PARAM_SIZE
	.align		4
.L_1061:
        /*0158*/ 	.byte	0x03, 0x19
        /*015a*/ 	.short	0x0071


	//----- nvinfo : EIATTR_PARAM_CBANK
	.align		4
        /*015c*/ 	.byte	0x04, 0x0a
        /*015e*/ 	.short	(.L_1063 - .L_1062)
	.align		4
.L_1062:
        /*0160*/ 	.word	index@(.nv.constant0._ZN4vllm3moe51moe_lora_align_block_size_small_batch_expert_kernelIhLi256EEEvPT_PilS4_iimiiS4_S4_iS4_S4_S4_S4_b)
        /*0164*/ 	.short	0x0380
        /*0166*/ 	.short	0x0071


	//----- nvinfo : EIATTR_SW_WAR
	.align		4
.L_1063:
        /*0168*/ 	.byte	0x04, 0x36
        /*016a*/ 	.short	(.L_1065 - .L_1064)
.L_1064:
        /*016c*/ 	.word	0x00000008
.L_1065:


//--------------------- .nv.info._ZN4vllm3moe14moe_sum_kernelIN3c108BFloat16ELi4EEEvPT_PKS4_i --------------------------
	.section	.nv.info._ZN4vllm3moe14moe_sum_kernelIN3c108BFloat16ELi4EEEvPT_PKS4_i,"",@"SHT_CUDA_INFO"
	.sectionflags	@""
	.align	4


	//----- nvinfo : EIATTR_CUDA_API_VERSION
	.align		4
        /*0000*/ 	.byte	0x04, 0x37
        /*0002*/ 	.short	(.L_1067 - .L_1066)
.L_1066:
        /*0004*/ 	.word	0x00000082


	//----- nvinfo : EIATTR_KPARAM_INFO
	.align		4
.L_1067:
        /*0008*/ 	.byte	0x04, 0x17
        /*000a*/ 	.short	(.L_1069 - .L_1068)
.L_1068:
        /*000c*/ 	.word	0x00000000
        /*0010*/ 	.short	0x0002
        /*0012*/ 	.short	0x0010
        /*0014*/ 	.byte	0x00, 0xf0, 0x11, 0x00


	//----- nvinfo : EIATTR_KPARAM_INFO
	.align		4
.L_1069:
        /*0018*/ 	.byte	0x04, 0x17
        /*001a*/ 	.short	(.L_1071 - .L_1070)
.L_1070:
        /*001c*/ 	.word	0x00000000
        /*0020*/ 	.short	0x0001
        /*0022*/ 	.short	0x0008
        /*0024*/ 	.byte	0x00, 0xf5, 0x21, 0x00


	//----- nvinfo : EIATTR_KPARAM_INFO
	.align		4
.L_1071:
        /*0028*/ 	.byte	0x04, 0x17
        /*002a*/ 	.short	(.L_1073 - .L_1072)
.L_1072:
        /*002c*/ 	.word	0x00000000
        /*0030*/ 	.short	0x0000
        /*0032*/ 	.short	0x0000
        /*0034*/ 	.byte	0x00, 0xf5, 0x21, 0x00


	//----- nvinfo : EIATTR_SPARSE_MMA_MASK
	.align		4
.L_1073:
        /*0038*/ 	.byte	0x03, 0x50
        /*003a*/ 	.short	0x0000


	//----- nvinfo : EIATTR_MAXREG_COUNT
	.align		4
        /*003c*/ 	.byte	0x03, 0x1b
        /*003e*/ 	.short	0x00ff


	//----- nvinfo : EIATTR_MERCURY_ISA_VERSION
	.align		4
        /*0040*/ 	.byte	0x03, 0x5f
        /*0042*/ 	.short	0x0101


	//----- nvinfo : EIATTR_VRC_CTA_INIT_COUNT
	.align		4
        /*0044*/ 	.byte	0x02, 0x4a
	.zero		1
	.zero		1


	//----- nvinfo : EIATTR_EXIT_INSTR_OFFSETS
	.align		4
        /*0048*/ 	.byte	0x04, 0x1c
        /*004a*/ 	.short	(.L_1075 - .L_1074)


	//   ....[0]....
.L_1074:
        /*004c*/ 	.word	0x00000040


	//   ....[1]....
        /*0050*/ 	.word	0x000008d0


	//   ....[2]....
        /*0054*/ 	.word	0x00001450


	//----- nvinfo : EIATTR_CRS_STACK_SIZE
	.align		4
.L_1075:
        /*0058*/ 	.byte	0x04, 0x1e
        /*005a*/ 	.short	(.L_1077 - .L_1076)
.L_1076:
        /*005c*/ 	.word	0x00000000


	//----- nvinfo : EIATTR_CBANK_PARAM_SIZE
	.align		4
.L_1077:
        /*0060*/ 	.byte	0x03, 0x19
        /*0062*/ 	.short	0x0014


	//----- nvinfo : EIATTR_PARAM_CBANK
	.align		4
        /*0064*/ 	.byte	0x04, 0x0a
        /*0066*/ 	.short	(.L_1079 - .L_1078)
	.align		4
.L_1078:
        /*0068*/ 	.word	index@(.nv.constant0._ZN4vllm3moe14moe_sum_kernelIN3c108BFloat16ELi4EEEvPT_PKS4_i)
        /*006c*/ 	.short	0x0380
        /*006e*/ 	.short	0x0014


	//----- nvinfo : EIATTR_SW_WAR
	.align		4
.L_1079:
        /*0070*/ 	.byte	0x04, 0x36
        /*0072*/ 	.short	(.L_1081 - .L_1080)
.L_1080:
        /*0074*/ 	.word	0x00000008
.L_1081:


//--------------------- .nv.info._ZN4vllm3moe14moe_sum_kernelIN3c104HalfELi4EEEvPT_PKS4_i --------------------------
	.section	.nv.info._ZN4vllm3moe14moe_sum_kernelIN3c104HalfELi4EEEvPT_PKS4_i,"",@"SHT_CUDA_INFO"
	.sectionflags	@""
	.align	4


	//----- nvinfo : EIATTR_CUDA_API_VERSION
	.align		4
        /*0000*/ 	.byte	0x04, 0x37
        /*0002*/ 	.short	(.L_1083 - .L_1082)
.L_1082:
        /*0004*/ 	.word	0x00000082


	//----- nvinfo : EIATTR_KPARAM_INFO
	.align		4
.L_1083:
        /*0008*/ 	.byte	0x04, 0x17
        /*000a*/ 	.short	(.L_1085 - .L_1084)
.L_1084:
        /*000c*/ 	.word	0x00000000
        /*0010*/ 	.short	0x0002
        /*0012*/ 	.short	0x0010
        /*0014*/ 	.byte	0x00, 0xf0, 0x11, 0x00


	//----- nvinfo : EIATTR_KPARAM_INFO
	.align		4
.L_1085:
        /*0018*/ 	.byte	0x04, 0x17
        /*001a*/ 	.short	(.L_1087 - .L_1086)
.L_1086:
        /*001c*/ 	.word	0x00000000
        /*0020*/ 	.short	0x0001
        /*0022*/ 	.short	0x0008
        /*0024*/ 	.byte	0x00, 0xf5, 0x21, 0x00


	//----- nvinfo : EIATTR_KPARAM_INFO
	.align		4
.L_1087:
        /*0028*/ 	.byte	0x04, 0x17
        /*002a*/ 	.short	(.L_1089 - .L_1088)
.L_1088:
        /*002c*/ 	.word	0x00000000
        /*0030*/ 	.short	0x0000
        /*0032*/ 	.short	0x0000
        /*0034*/ 	.byte	0x00, 0xf5, 0x21, 0x00


	//----- nvinfo : EIATTR_SPARSE_MMA_MASK
	.align		4
.L_1089:
        /*0038*/ 	.byte	0x03, 0x50
        /*003a*/ 	.short	0x0000


	//----- nvinfo : EIATTR_MAXREG_COUNT
	.align		4
        /*003c*/ 	.byte	0x03, 0x1b
        /*003e*/ 	.short	0x00ff


	//----- nvinfo : EIATTR_MERCURY_ISA_VERSION
	.align		4
        /*0040*/ 	.byte	0x03, 0x5f
        /*0042*/ 	.short	0x0101


	//----- nvinfo : EIATTR_VRC_CTA_INIT_COUNT
	.align		4
        /*0044*/ 	.byte	0x02, 0x4a
	.zero		1
	.zero		1


	//----- nvinfo : EIATTR_EXIT_INSTR_OFFSETS
	.align		4
        /*0048*/ 	.byte	0x04, 0x1c
        /*004a*/ 	.short	(.L_1091 - .L_1090)


	//   ....[0]....
.L_1090:
        /*004c*/ 	.word	0x00000040


	//   ....[1]....
        /*0050*/ 	.word	0x000008e0


	//   ....[2]....
        /*0054*/ 	.word	0x00001460


	//----- nvinfo : EIATTR_CRS_STACK_SIZE
	.align		4
.L_1091:
        /*0058*/ 	.byte	0x04, 0x1e
        /*005a*/ 	.short	(.L_1093 - .L_1092)
.L_1092:
        /*005c*/ 	.word	0x00000000


	//----- nvinfo : EIATTR_CBANK_PARAM_SIZE
	.align		4
.L_1093:
        /*0060*/ 	.byte	0x03, 0x19
        /*0062*/ 	.short	0x0014


	//----- nvinfo : EIATTR_PARAM_CBANK
	.align		4
        /*0064*/ 	.byte	0x04, 0x0a
        /*0066*/ 	.short	(.L_1095 - .L_1094)
	.align		4
.L_1094:
        /*0068*/ 	.word	index@(.nv.constant0._ZN4vllm3moe14moe_sum_kernelIN3c104HalfELi4EEEvPT_PKS4_i)
        /*006c*/ 	.short	0x0380
        /*006e*/ 	.short	0x0014


	//----- nvinfo : EIATTR_SW_WAR
	.align		4
.L_1095:
        /*0070*/ 	.byte	0x04, 0x36
        /*0072*/ 	.short	(.L_1097 - .L_1096)
.L_1096:
        /*0074*/ 	.word	0x00000008
.L_1097:


//--------------------- .nv.info._ZN4vllm3moe14moe_sum_kernelIfLi4EEEvPT_PKS2_i --------------------------
	.section	.nv.info._ZN4vllm3moe14moe_sum_kernelIfLi4EEEvPT_PKS2_i,"",@"SHT_CUDA_INFO"
	.sectionflags	@""
	.align	4


	//----- nvinfo : EIATTR_CUDA_API_VERSION
	.align		4
        /*0000*/ 	.byte	0x04, 0x37
        /*0002*/ 	.short	(.L_1099 - .L_1098)
.L_1098:
        /*0004*/ 	.word	0x00000082


	//----- nvinfo : EIATTR_KPARAM_INFO
	.align		4
.L_1099:
        /*0008*/ 	.byte	0x04, 0x17
        /*000a*/ 	.short	(.L_1101 - .L_1100)
.L_1100:
        /*000c*/ 	.word	0x00000000
        /*0010*/ 	.short	0x0002
        /*0012*/ 	.short	0x0010
        /*0014*/ 	.byte	0x00, 0xf0, 0x11, 0x00


	//----- nvinfo : EIATTR_KPARAM_INFO
	.align		4
.L_1101:
        /*0018*/ 	.byte	0x04, 0x17
        /*001a*/ 	.short	(.L_1103 - .L_1102)
.L_1102:
        /*001c*/ 	.word	0x00000000
        /*0020*/ 	.short	0x0001
        /*0022*/ 	.short	0x0008
        /*0024*/ 	.byte	0x00, 0xf5, 0x21, 0x00


	//----- nvinfo : EIATTR_KPARAM_INFO
	.align		4
.L_1103:
        /*0028*/ 	.byte	0x04, 0x17
        /*002a*/ 	.short	(.L_1105 - .L_1104)
.L_1104:
        /*002c*/ 	.word	0x00000000
        /*0030*/ 	.short	0x0000
        /*0032*/ 	.short	0x0000
        /*0034*/ 	.byte	0x00, 0xf5, 0x21, 0x00


	//----- nvinfo : EIATTR_SPARSE_MMA_MASK
	.align		4
.L_1105:
        /*0038*/ 	.byte	0x03, 0x50
        /*003a*/ 	.short	0x0000


	//----- nvinfo : EIATTR_MAXREG_COUNT
	.align		4
        /*003c*/ 	.byte	0x03, 0x1b
        /*003e*/ 	.short	0x00ff


	//----- nvinfo : EIATTR_MERCURY_ISA_VERSION
	.align		4
        /*0040*/ 	.byte	0x03, 0x5f
        /*0042*/ 	.short	0x0101


	//----- nvinfo : EIATTR_VRC_CTA_INIT_COUNT
	.align		4
        /*0044*/ 	.byte	0x02, 0x4a
	.zero		1
	.zero		1


	//----- nvinfo : EIATTR_EXIT_INSTR_OFFSETS
	.align		4
        /*0048*/ 	.byte	0x04, 0x1c
        /*004a*/ 	.short	(.L_1107 - .L_1106)


	//   ....[0]....
.L_1106:
        /*004c*/ 	.word	0x00000040


	//   ....[1]....
        /*0050*/ 	.word	0x00000820


	//   ....[2]....
        /*0054*/ 	.word	0x000010b0


	//----- nvinfo : EIATTR_CRS_STACK_SIZE
	.align		4
.L_1107:
        /*0058*/ 	.byte	0x04, 0x1e
        /*005a*/ 	.short	(.L_1109 - .L_1108)
.L_1108:
        /*005c*/ 	.word	0x00000000


	//----- nvinfo : EIATTR_CBANK_PARAM_SIZE
	.align		4
.L_1109:
        /*0060*/ 	.byte	0x03, 0x19
        /*0062*/ 	.short	0x0014


	//----- nvinfo : EIATTR_PARAM_CBANK
	.align		4
        /*0064*/ 	.byte	0x04, 0x0a
        /*0066*/ 	.short	(.L_1111 - .L_1110)
	.align		4
.L_1110:
        /*0068*/ 	.word	index@(.nv.constant0._ZN4vllm3moe14moe_sum_kernelIfLi4EEEvPT_PKS2_i)
        /*006c*/ 	.short	0x0380
        /*006e*/ 	.short	0x0014


	//----- nvinfo : EIATTR_SW_WAR
	.align		4
.L_1111:
        /*0070*/ 	.byte	0x04, 0x36
        /*0072*/ 	.short	(.L_1113 - .L_1112)
.L_1112:
        /*0074*/ 	.word	0x00000008
.L_1113:


//--------------------- .nv.info._ZN4vllm3moe14moe_sum_kernelIN3c108BFloat16ELi3EEEvPT_PKS4_i --------------------------
	.section	.nv.info._ZN4vllm3moe14moe_sum_kernelIN3c108BFloat16ELi3EEEvPT_PKS4_i,"",@"SHT_CUDA_INFO"
	.sectionflags	@""
	.align	4


	//----- nvinfo : EIATTR_CUDA_API_VERSION
	.align		4
        /*0000*/ 	.byte	0x04, 0x37
        /*0002*/ 	.short	(.L_1115 - .L_1114)
.L_1114:
        /*0004*/ 	.word	0x00000082


	//----- nvinfo : EIATTR_KPARAM_INFO
	.align		4
.L_1115:
        /*0008*/ 	.byte	0x04, 0x17
        /*000a*/ 	.short	(.L_1117 - .L_1116)
.L_1116:
        /*000c*/ 	.word	0x00000000
        /*0010*/ 	.short	0x0002
        /*0012*/ 	.short	0x0010
        /*0014*/ 	.byte	0x00, 0xf0, 0x11, 0x00


	//----- nvinfo : EIATTR_KPARAM_INFO
	.align		4
.L_1117:
        /*0018*/ 	.byte	0x04, 0x17
        /*001a*/ 	.short	(.L_1119 - .L_1118)
.L_1118:
        /*001c*/ 	.word	0x00000000
        /*0020*/ 	.short	0x0001
        /*0022*/ 	.short	0x0008
        /*0024*/ 	.byte	0x00, 0xf5, 0x21, 0x00


	//----- nvinfo : EIATTR_KPARAM_INFO
	.align		4
.L_1119:
        /*0028*/ 	.byte	0x04, 0x17
        /*002a*/ 	.short	(.L_1121 - .L_1120)
.L_1120:
        /*002c*/ 	.word	0x00000000
        /*0030*/ 	.short	0x0000
        /*0032*/ 	.short	0x0000
        /*0034*/ 	.byte	0x00, 0xf5, 0x21, 0x00


	//----- nvinfo : EIATTR_SPARSE_MMA_MASK
	.align		4
.L_1121:
        /*0038*/ 	.byte	0x03, 0x50
        /*003a*/ 	.short	0x0000


	//----- nvinfo : EIATTR_MAXREG_COUNT
	.align		4
        /*003c*/ 	.byte	0x03, 0x1b
        /*003e*/ 	.short	0x00ff


	//----- nvinfo : EIATTR_MERCURY_ISA_VERSION
	.align		4
        /*0040*/ 	.byte	0x03, 0x5f
        /*0042*/ 	.short	0x0101


	//----- nvinfo : EIATTR_VRC_CTA_INIT_COUNT
	.align		4
        /*0044*/ 	.byte	0x02, 0x4a
	.zero		1
	.zero		1


	//----- nvinfo : EIATTR_EXIT_INSTR_OFFSETS
	.align		4
        /*0048*/ 	.byte	0x04, 0x1c
        /*004a*/ 	.short	(.L_1123 - .L_1122)


	//   ....[0]....
.L_1122:
        /*004c*/ 	.word	0x00000040


	//   ....[1]....
        /*0050*/ 	.word	0x00000770


	//   ....[2]....
        /*0054*/ 	.word	0x00000e20


	//----- nvinfo : EIATTR_CRS_STACK_SIZE
	.align		4
.L_1123:
        /*0058*/ 	.byte	0x04, 0x1e
        /*005a*/ 	.short	(.L_1125 - .L_1124)
.L_1124:
        /*005c*/ 	.word	0x00000000


	//----- nvinfo : EIATTR_CBANK_PARAM_SIZE
	.align		4
.L_1125:
        /*0060*/ 	.byte	0x03, 0x19
        /*0062*/ 	.short	0x0014


	//----- nvinfo : EIATTR_PARAM_CBANK
	.align		4
        /*0064*/ 	.byte	0x04, 0x0a
        /*0066*/ 	.short	(.L_1127 - .L_1126)
	.align		4
.L_1126:
        /*0068*/ 	.word	index@(.nv.constant0._ZN4vllm3moe14moe_sum_kernelIN3c108BFloat16ELi3EEEvPT_PKS4_i)
        /*006c*/ 	.short	0x0380
        /*006e*/ 	.short	0x0014


	//----- nvinfo : EIATTR_SW_WAR
	.align		4
.L_1127:
        /*0070*/ 	.byte	0x04, 0x36
        /*0072*/ 	.short	(.L_1129 - .L_1128)
.L_1128:
        /*0074*/ 	.word	0x00000008
.L_1129:


//--------------------- .nv.info._ZN4vllm3moe14moe_sum_kernelIN3c104HalfELi3EEEvPT_PKS4_i --------------------------
	.section	.nv.info._ZN4vllm3moe14moe_sum_kernelIN3c104HalfELi3EEEvPT_PKS4_i,"",@"SHT_CUDA_INFO"
	.sectionflags	@""
	.align	4


	//----- nvinfo : EIATTR_CUDA_API_VERSION
	.align		4
        /*0000*/ 	.byte	0x04, 0x37
        /*0002*/ 	.short	(.L_1131 - .L_1130)
.L_1130:
        /*0004*/ 	.word	0x00000082


	//----- nvinfo : EIATTR_KPARAM_INFO
	.align		4
.L_1131:
        /*0008*/ 	.byte	0x04, 0x17
        /*000a*/ 	.short	(.L_1133 - .L_1132)
.L_1132:
        /*000c*/ 	.word	0x00000000
        /*0010*/ 	.short	0x0002
        /*0012*/ 	.short	0x0010
        /*0014*/ 	.byte	0x00, 0xf0, 0x11, 0x00


	//----- nvinfo : EIATTR_KPARAM_INFO
	.align		4
.L_1133:
        /*0018*/ 	.byte	0x04, 0x17
        /*001a*/ 	.short	(.L_1135 - .L_1134)
.L_1134:
        /*001c*/ 	.word	0x00000000
        /*0020*/ 	.short	0x0001
        /*0022*/ 	.short	0x0008
        /*0024*/ 	.byte	0x00, 0xf5, 0x21, 0x00


	//----- nvinfo : EIATTR_KPARAM_INFO
	.align		4
.L_1135:
        /*0028*/ 	.byte	0x04, 0x17
        /*002a*/ 	.short	(.L_1137 - .L_1136)
.L_1136:
        /*002c*/ 	.word	0x00000000
        /*0030*/ 	.short	0x0000
        /*0032*/ 	.short	0x0000
        /*0034*/ 	.byte	0x00, 0xf5, 0x21, 0x00


	//----- nvinfo : EIATTR_SPARSE_MMA_MASK
	.align		4
.L_1137:
        /*0038*/ 	.byte	0x03, 0x50
        /*003a*/ 	.short	0x0000


	//----- nvinfo : EIATTR_MAXREG_COUNT
	.align		4
        /*003c*/ 	.byte	0x03, 0x1b
        /*003e*/ 	.short	0x00ff


	//----- nvinfo : EIATTR_MERCURY_ISA_VERSION
	.align		4
        /*0040*/ 	.byte	0x03, 0x5f
        /*0042*/ 	.short	0x0101


	//----- nvinfo : EIATTR_VRC_CTA_INIT_COUNT
	.align		4
        /*0044*/ 	.byte	0x02, 0x4a
	.zero		1
	.zero		1


	//----- nvinfo : EIATTR_EXIT_INSTR_OFFSETS
	.align		4
        /*0048*/ 	.byte	0x04, 0x1c
        /*004a*/ 	.short	(.L_1139 - .L_1138)


	//   ....[0]....
.L_1138:
        /*004c*/ 	.word	0x00000040


	//   ....[1]....
        /*0050*/ 	.word	0x00000770


	//   ....[2]....
        /*0054*/ 	.word	0x00000e10


	//----- nvinfo : EIATTR_CRS_STACK_SIZE
	.align		4
.L_1139:
        /*0058*/ 	.byte	0x04, 0x1e
        /*005a*/ 	.short	(.L_1141 - .L_1140)
.L_1140:
        /*005c*/ 	.word	0x00000000


	//----- nvinfo : EIATTR_CBANK_PARAM_SIZE
	.align		4
.L_1141:
        /*0060*/ 	.byte	0x03, 0x19
        /*0062*/ 	.short	0x0014


	//----- nvinfo : EIATTR_PARAM_CBANK
	.align		4
        /*0064*/ 	.byte	0x04, 0x0a
        /*0066*/ 	.short	(.L_1143 - .L_1142)
	.align		4
.L_1142:
        /*0068*/ 	.word	index@(.nv.constant0._ZN4vllm3moe14moe_sum_kernelIN3c104HalfELi3EEEvPT_PKS4_i)
        /*006c*/ 	.short	0x0380
        /*006e*/ 	.short	0x0014


	//----- nvinfo : EIATTR_SW_WAR
	.align		4
.L_1143:
        /*0070*/ 	.byte	0x04, 0x36
        /*0072*/ 	.short	(.L_1145 - .L_1144)
.L_1144:
        /*0074*/ 	.word	0x00000008
.L_1145:


//--------------------- .nv.info._ZN4vllm3moe14moe_sum_kernelIfLi3EEEvPT_PKS2_i --------------------------
	.section	.nv.info._ZN4vllm3moe14moe_sum_kernelIfLi3EEEvPT_PKS2_i,"",@"SHT_CUDA_INFO"
	.sectionflags	@""
	.align	4


	//----- nvinfo : EIATTR_CUDA_API_VERSION
	.align		4
        /*0000*/ 	.byte	0x04, 0x37
        /*0002*/ 	.short	(.L_1147 - .L_1146)
.L_1146:
        /*0004*/ 	.word	0x00000082


	//----- nvinfo : EIATTR_KPARAM_INFO
	.align		4
.L_1147:
        /*0008*/ 	.byte	0x04, 0x17
        /*000a*/ 	.short	(.L_1149 - .L_1148)
.L_1148:
        /*000c*/ 	.word	0x00000000
        /*0010*/ 	.short	0x0002
        /*0012*/ 	.short	0x0010
        /*0014*/ 	.byte	0x00, 0xf0, 0x11, 0x00


	//----- nvinfo : EIATTR_KPARAM_INFO
	.align		4
.L_1149:
        /*0018*/ 	.byte	0x04, 0x17
        /*001a*/ 	.short	(.L_1151 - .L_1150)
.L_1150:
        /*001c*/ 	.word	0x00000000
        /*0020*/ 	.short	0x0001
        /*0022*/ 	.short	0x0008
        /*0024*/ 	.byte	0x00, 0xf5, 0x21, 0x00


	//----- nvinfo : EIATTR_KPARAM_INFO
	.align		4
.L_1151:
        /*0028*/ 	.byte	0x04, 0x17
        /*002a*/ 	.short	(.L_1153 - .L_1152)
.L_1152:
        /*002c*/ 	.word	0x00000000
        /*0030*/ 	.short	0x0000
        /*0032*/ 	.short	0x0000
        /*0034*/ 	.byte	0x00, 0xf5, 0x21, 0x00


	//----- nvinfo : EIATTR_SPARSE_MMA_MASK
	.align		4
.L_1153:
        /*0038*/ 	.byte	0x03, 0x50
        /*003a*/ 	.short	0x0000


	//----- nvinfo : EIATTR_MAXREG_COUNT
	.align		4
        /*003c*/ 	.byte	0x03, 0x1b
        /*003e*/ 	.short	0x00ff


	//----- nvinfo : EIATTR_MERCURY_ISA_VERSION
	.align		4
        /*0040*/ 	.byte	0x03, 0x5f
        /*0042*/ 	.short	0x0101


	//----- nvinfo : EIATTR_VRC_CTA_INIT_COUNT
	.align		4
        /*0044*/ 	.byte	0x02, 0x4a
	.zero		1
	.zero		1


	//----- nvinfo : EIATTR_EXIT_INSTR_OFFSETS
	.align		4
        /*0048*/ 	.byte	0x04, 0x1c
        /*004a*/ 	.short	(.L_1155 - .L_1154)


	//   ....[0]....
.L_1154:
        /*004c*/ 	.word	0x00000040


	//   ....[1]....
        /*0050*/ 	.word	0x000007b0


	//   ....[2]....
        /*0054*/ 	.word	0x00000ca0


	//----- nvinfo : EIATTR_CRS_STACK_SIZE
	.align		4
.L_1155:
        /*0058*/ 	.byte	0x04, 0x1e
        /*005a*/ 	.short	(.L_1157 - .L_1156)
.L_1156:
        /*005c*/ 	.word	0x00000000


	//----- nvinfo : EIATTR_CBANK_PARAM_SIZE
	.align		4
.L_1157:
        /*0060*/ 	.byte	0x03, 0x19
        /*0062*/ 	.short	0x0014


	//----- nvinfo : EIATTR_PARAM_CBANK
	.align		4
        /*0064*/ 	.byte	0x04, 0x0a
        /*0066*/ 	.short	(.L_1159 - .L_1158)
	.align		4
.L_1158:
        /*0068*/ 	.word	index@(.nv.constant0._ZN4vllm3moe14moe_sum_kernelIfLi3EEEvPT_PKS2_i)
        /*006c*/ 	.short	0x0380
        /*006e*/ 	.short	0x0014


	//----- nvinfo : EIATTR_SW_WAR
	.align		4
.L_1159:
        /*0070*/ 	.byte	0x04, 0x36
        /*0072*/ 	.short	(.L_1161 - .L_1160)
.L_1160:
        /*0074*/ 	.word	0x00000008
.L_1161:


//--------------------- .nv.info._ZN4vllm3moe14moe_sum_kernelIN3c108BFloat16ELi2EEEvPT_PKS4_i --------------------------
	.section	.nv.info._ZN4vllm3moe14moe_sum_kernelIN3c108BFloat16ELi2EEEvPT_PKS4_i,"",@"SHT_CUDA_INFO"
	.sectionflags	@""
	.align	4


	//----- nvinfo : EIATTR_CUDA_API_VERSION
	.align		4
        /*0000*/ 	.byte	0x04, 0x37
        /*0002*/ 	.short	(.L_1163 - .L_1162)
.L_1162:
        /*0004*/ 	.word	0x00000082


	//----- nvinfo : EIATTR_KPARAM_INFO
	.align		4
.L_1163:
        /*0008*/ 	.byte	0x04, 0x17
        /*000a*/ 	.short	(.L_1165 - .L_1164)
.L_1164:
        /*000c*/ 	.word	0x00000000
        /*0010*/ 	.short	0x0002
        /*0012*/ 	.short	0x0010
        /*0014*/ 	.byte	0x00, 0xf0, 0x11, 0x00


	//----- nvinfo : EIATTR_KPARAM_INFO
	.align		4
.L_1165:
        /*0018*/ 	.byte	0x04, 0x17
        /*001a*/ 	.short	(.L_1167 - .L_1166)
.L_1166:
        /*001c*/ 	.word	0x00000000
        /*0020*/ 	.short	0x0001
        /*0022*/ 	.short	0x0008
        /*0024*/ 	.byte	0x00, 0xf5, 0x21, 0x00


	//----- nvinfo : EIATTR_KPARAM_INFO
	.align		4
.L_1167:
        /*0028*/ 	.byte	0x04, 0x17
        /*002a*/ 	.short	(.L_1169 - .L_1168)
.L_1168:
        /*002c*/ 	.word	0x00000000
        /*0030*/ 	.short	0x0000
        /*0032*/ 	.short	0x0000
        /*0034*/ 	.byte	0x00, 0xf5, 0x21, 0x00


	//----- nvinfo : EIATTR_SPARSE_MMA_MASK
	.align		4
.L_1169:
        /*0038*/ 	.byte	0x03, 0x50
        /*003a*/ 	.short	0x0000


	//----- nvinfo : EIATTR_MAXREG_COUNT
	.align		4
        /*003c*/ 	.byte	0x03, 0x1b
        /*003e*/ 	.short	0x00ff


	//----- nvinfo : EIATTR_MERCURY_ISA_VERSION
	.align		4
        /*0040*/ 	.byte	0x03, 0x5f
        /*0042*/ 	.short	0x0101


	//----- nvinfo : EIATTR_VRC_CTA_INIT_COUNT
	.align		4
        /*0044*/ 	.byte	0x02, 0x4a
	.zero		1
	.zero		1


	//----- nvinfo : EIATTR_EXIT_INSTR_OFFSETS
	.align		4
        /*0048*/ 	.byte	0x04, 0x1c
        /*004a*/ 	.short	(.L_1171 - .L_1170)


	//   ....[0]....
.L_1170:
        /*004c*/ 	.word	0x00000040


	//   ....[1]....
        /*0050*/ 	.word	0x00000740


	//   ....[2]....
        /*0054*/ 	.word	0x00000f50


	//----- nvinfo : EIATTR_CRS_STACK_SIZE
	.align		4
.L_1171:
        /*0058*/ 	.byte	0x04, 0x1e
        /*005a*/ 	.short	(.L_1173 - .L_1172)
.L_1172:
        /*005c*/ 	.word	0x00000000


	//----- nvinfo : EIATTR_CBANK_PARAM_SIZE
	.align		4
.L_1173:
        /*0060*/ 	.byte	0x03, 0x19
        /*0062*/ 	.short	0x0014


	//----- nvinfo : EIATTR_PARAM_CBANK
	.align		4
        /*0064*/ 	.byte	0x04, 0x0a
        /*0066*/ 	.short	(.L_1175 - .L_1174)
	.align		4
.L_1174:
        /*0068*/ 	.word	index@(.nv.constant0._ZN4vllm3moe14moe_sum_kernelIN3c108BFloat16ELi2EEEvPT_PKS4_i)
        /*006c*/ 	.short	0x0380
        /*006e*/ 	.short	0x0014


	//----- nvinfo : EIATTR_SW_WAR
	.align		4
.L_1175:
        /*0070*/ 	.byte	0x04, 0x36
        /*0072*/ 	.short	(.L_1177 - .L_1176)
.L_1176:
        /*0074*/ 	.word	0x00000008
.L_1177:


//--------------------- .nv.info._ZN4vllm3moe14moe_sum_kernelIN3c104HalfELi2EEEvPT_PKS4_i --------------------------
	.section	.nv.info._ZN4vllm3moe14moe_sum_kernelIN3c104HalfELi2EEEvPT_PKS4_i,"",@"SHT_CUDA_INFO"
	.sectionflags	@""
	.align	4


	//----- nvinfo : EIATTR_CUDA_API_VERSION
	.align		4
        /*0000*/ 	.byte	0x04, 0x37
        /*0002*/ 	.short	(.L_1179 - .L_1178)
.L_1178:
        /*0004*/ 	.word	0x00000082


	//----- nvinfo : EIATTR_KPARAM_INFO
	.align		4
.L_1179:
        /*0008*/ 	.byte	0x04, 0x17
        /*000a*/ 	.short	(.L_1181 - .L_1180)
.L_1180:
        /*000c*/ 	.word	0x00000000
        /*0010*/ 	.short	0x0002
        /*0012*/ 	.short	0x0010
        /*0014*/ 	.byte	0x00, 0xf0, 0x11, 0x00


	//----- nvinfo : EIATTR_KPARAM_INFO
	.align		4
.L_1181:
        /*0018*/ 	.byte	0x04, 0x17
        /*001a*/ 	.short	(.L_1183 - .L_1182)
.L_1182:
        /*001c*/ 	.word	0x00000000
        /*0020*/ 	.short	0x0001
        /*0022*/ 	.short	0x0008
        /*0024*/ 	.byte	0x00, 0xf5, 0x21, 0x00


	//----- nvinfo : EIATTR_KPARAM_INFO
	.align		4
.L_1183:
        /*0028*/ 	.byte	0x04, 0x17
        /*002a*/ 	.short	(.L_1185 - .L_1184)
.L_1184:
        /*002c*/ 	.word	0x00000000
        /*0030*/ 	.short	0x0000
        /*0032*/ 	.short	0x0000
        /*0034*/ 	.byte	0x00, 0xf5, 0x21, 0x00


	//----- nvinfo : EIATTR_SPARSE_MMA_MASK
	.align		4
.L_1185:
        /*0038*/ 	.byte	0x03, 0x50
        /*003a*/ 	.short	0x0000


	//----- nvinfo : EIATTR_MAXREG_COUNT
	.align		4
        /*003c*/ 	.byte	0x03, 0x1b
        /*003e*/ 	.short	0x00ff


	//----- nvinfo : EIATTR_MERCURY_ISA_VERSION
	.align		4
        /*0040*/ 	.byte	0x03, 0x5f
        /*0042*/ 	.short	0x0101


	//----- nvinfo : EIATTR_VRC_CTA_INIT_COUNT
	.align		4
        /*0044*/ 	.byte	0x02, 0x4a
	.zero		1
	.zero		1


	//----- nvinfo : EIATTR_EXIT_INSTR_OFFSETS
	.align		4
        /*0048*/ 	.byte	0x04, 0x1c
        /*004a*/ 	.short	(.L_1187 - .L_1186)


	//   ....[0]....
.L_1186:
        /*004c*/ 	.word	0x00000040


	//   ....[1]....
        /*0050*/ 	.word	0x00000740


	//   ....[2]....
        /*0054*/ 	.word	0x00000f70


	//----- nvinfo : EIATTR_CRS_STACK_SIZE
	.align		4
.L_1187:
        /*0058*/ 	.byte	0x04, 0x1e
        /*005a*/ 	.short	(.L_1189 - .L_1188)
.L_1188:
        /*005c*/ 	.word	0x00000000


	//----- nvinfo : EIATTR_CBANK_PARAM_SIZE
	.align		4
.L_1189:
        /*0060*/ 	.byte	0x03, 0x19
        /*0062*/ 	.short	0x0014


	//----- nvinfo : EIATTR_PARAM_CBANK
	.align		4
        /*0064*/ 	.byte	0x04, 0x0a
        /*0066*/ 	.short	(.L_1191 - .L_1190)
	.align		4
.L_1190:
        /*0068*/ 	.word	index@(.nv.constant0._ZN4vllm3moe14moe_sum_kernelIN3c104HalfELi2EEEvPT_PKS4_i)
        /*006c*/ 	.short	0x0380
        /*006e*/ 	.short	0x0014


	//----- nvinfo : EIATTR_SW_WAR
	.align		4
.L_1191:
        /*0070*/ 	.byte	0x04, 0x36
        /*0072*/ 	.short	(.L_1193 - .L_1192)
.L_1192:
        /*0074*/ 	.word	0x00000008
.L_1193:


//--------------------- .nv.info._ZN4vllm3moe14moe_sum_kernelIfLi2EEEvPT_PKS2_i --------------------------
	.section	.nv.info._ZN4vllm3moe14moe_sum_kernelIfLi2EEEvPT_PKS2_i,"",@"SHT_CUDA_INFO"
	.sectionflags	@""
	.align	4


	//----- nvinfo : EIATTR_CUDA_API_VERSION
	.align		4
        /*0000*/ 	.byte	0x04, 0x37
        /*0002*/ 	.short	(.L_1195 - .L_1194)
.L_1194:
        /*0004*/ 	.word	0x00000082


	//----- nvinfo : EIATTR_KPARAM_INFO
	.align		4
.L_1195:
        /*0008*/ 	.byte	0x04, 0x17
        /*000a*/ 	.short	(.L_1197 - .L_1196)
.L_1196:
        /*000c*/ 	.word	0x00000000
        /*0010*/ 	.short	0x0002
        /*0012*/ 	.short	0x0010
        /*0014*/ 	.byte	0x00, 0xf0, 0x11, 0x00


	//----- nvinfo : EIATTR_KPARAM_INFO
	.align		4
.L_1197:
        /*0018*/ 	.byte	0x04, 0x17
        /*001a*/ 	.short	(.L_1199 - .L_1198)
.L_1198:
        /*001c*/ 	.word	0x00000000
        /*0020*/ 	.short	0x0001
        /*0022*/ 	.short	0x0008
        /*0024*/ 	.byte	0x00, 0xf5, 0x21, 0x00


	//----- nvinfo : EIATTR_KPARAM_INFO
	.align		4
.L_1199:
        /*0028*/ 	.byte	0x04, 0x17
        /*002a*/ 	.short	(.L_1201 - .L_1200)
.L_1200:
        /*002c*/ 	.word	0x00000000
        /*0030*/ 	.short	0x0000
        /*0032*/ 	.short	0x0000
        /*0034*/ 	.byte	0x00, 0xf5, 0x21, 0x00


	//----- nvinfo : EIATTR_SPARSE_MMA_MASK
	.align		4
.L_1201:
        /*0038*/ 	.byte	0x03, 0x50
        /*003a*/ 	.short	0x0000


	//----- nvinfo : EIATTR_MAXREG_COUNT
	.align		4
        /*003c*/ 	.byte	0x03, 0x1b
        /*003e*/ 	.short	0x00ff


	//----- nvinfo : EIATTR_MERCURY_ISA_VERSION
	.align		4
        /*0040*/ 	.byte	0x03, 0x5f
        /*0042*/ 	.short	0x0101


	//----- nvinfo : EIATTR_VRC_CTA_INIT_COUNT
	.align		4
        /*0044*/ 	.byte	0x02, 0x4a
	.zero		1
	.zero		1


	//----- nvinfo : EIATTR_EXIT_INSTR_OFFSETS
	.align		4
        /*0048*/ 	.byte	0x04, 0x1c
        /*004a*/ 	.short	(.L_1203 - .L_1202)


	//   ....[0]....
.L_1202:
        /*004c*/ 	.word	0x00000040


	//   ....[1]....
        /*0050*/ 	.word	0x00000670


	//   ....[2]....
        /*0054*/ 	.word	0x00000d60


	//----- nvinfo : EIATTR_CRS_STACK_SIZE
	.align		4
.L_1203:
        /*0058*/ 	.byte	0x04, 0x1e
        /*005a*/ 	.short	(.L_1205 - .L_1204)
.L_1204:
        /*005c*/ 	.word	0x00000000


	//----- nvinfo : EIATTR_CBANK_PARAM_SIZE
	.align		4
.L_1205:
        /*0060*/ 	.byte	0x03, 0x19
        /*0062*/ 	.short	0x0014


	//----- nvinfo : EIATTR_PARAM_CBANK
	.align		4
        /*0064*/ 	.byte	0x04, 0x0a
        /*0066*/ 	.short	(.L_1207 - .L_1206)
	.align		4
.L_1206:
        /*0068*/ 	.word	index@(.nv.constant0._ZN4vllm3moe14moe_sum_kernelIfLi2EEEvPT_PKS2_i)
        /*006c*/ 	.short	0x0380
        /*006e*/ 	.short	0x0014


	//----- nvinfo : EIATTR_SW_WAR
	.align		4
.L_1207:
        /*0070*/ 	.byte	0x04, 0x36
        /*0072*/ 	.short	(.L_1209 - .L_1208)
.L_1208:
        /*0074*/ 	.word	0x00000008
.L_1209:


//--------------------- .nv.info._ZN4vllm3moe35count_and_sort_expert_tokens_kernelImEEvPKT_PiS5_S5_miiib --------------------------
	.section	.nv.info._ZN4vllm3moe35count_and_sort_expert_tokens_kernelImEEvPKT_PiS5_S5_miiib,"",@"SHT_CUDA_INFO"
	.sectionflags	@""
	.align	4


	//----- nvinfo : EIATTR_CUDA_API_VERSION
	.align		4
        /*0000*/ 	.byte	0x04, 0x37
        /*0002*/ 	.short	(.L_1211 - .L_1210)
.L_1210:
        /*0004*/ 	.word	0x00000082


	//----- nvinfo : EIATTR_KPARAM_INFO
	.align		4
.L_1211:
        /*0008*/ 	.byte	0x04, 0x17
        /*000a*/ 	.short	(.L_1213 - .L_1212)
.L_1212:
        /*000c*/ 	.word	0x00000000
        /*0010*/ 	.short	0x0008
        /*0012*/ 	.short	0x0034
        /*0014*/ 	.byte	0x00, 0xf0, 0x05, 0x00


	//----- nvinfo : EIATTR_KPARAM_INFO
	.align		4
.L_1213:
        /*0018*/ 	.byte	0x04, 0x17
        /*001a*/ 	.short	(.L_1215 - .L_1214)
.L_1214:
        /*001c*/ 	.word	0x00000000
        /*0020*/ 	.short	0x0007
        /*0022*/ 	.short	0x0030
        /*0024*/ 	.byte	0x00, 0xf0, 0x11, 0x00


	//----- nvinfo : EIATTR_KPARAM_INFO
	.align		4
.L_1215:
        /*0028*/ 	.byte	0x04, 0x17
        /*002a*/ 	.short	(.L_1217 - .L_1216)
.L_1216:
        /*002c*/ 	.word	0x00000000
        /*0030*/ 	.short	0x0006
        /*0032*/ 	.short	0x002c
        /*0034*/ 	.byte	0x00, 0xf0, 0x11, 0x00


	//----- nvinfo : EIATTR_KPARAM_INFO
	.align		4
.L_1217:
        /*0038*/ 	.byte	0x04, 0x17
        /*003a*/ 	.short	(.L_1219 - .L_1218)
.L_1218:
        /*003c*/ 	.word	0x00000000
        /*0040*/ 	.short	0x0005
        /*0042*/ 	.short	0x0028
        /*0044*/ 	.byte	0x00, 0xf0, 0x11, 0x00


	//----- nvinfo : EIATTR_KPARAM_INFO
	.align		4
.L_1219:
        /*0048*/ 	.byte	0x04, 0x17
        /*004a*/ 	.short	(.L_1221 - .L_1220)
.L_1220:
        /*004c*/ 	.word	0x00000000
        /*0050*/ 	.short	0x0004
        /*0052*/ 	.short	0x0020
        /*0054*/ 	.byte	0x00, 0xf0, 0x21, 0x00


	//----- nvinfo : EIATTR_KPARAM_INFO
	.align		4
.L_1221:
        /*0058*/ 	.byte	0x04, 0x17
        /*005a*/ 	.short	(.L_1223 - .L_1222)
.L_1222:
        /*005c*/ 	.word	0x00000000
        /*0060*/ 	.short	0x0003
        /*0062*/ 	.short	0x0018
        /*0064*/ 	.byte	0x00, 0xf5, 0x21, 0x00


	//----- nvinfo : EIATTR_KPARAM_INFO
	.align		4
.L_1223:
        /*0068*/ 	.byte	0x04, 0x17
        /*006a*/ 	.short	(.L_1225 - .L_1224)
.L_1224:
        /*006c*/ 	.word	0x00000000
        /*0070*/ 	.short	0x0002
        /*0072*/ 	.short	0x0010
        /*0074*/ 	.byte	0x00, 0xf5, 0x21, 0x00


	//----- nvinfo : EIATTR_KPARAM_INFO
	.align		4
.L_1225:
        /*0078*/ 	.byte	0x04, 0x17
        /*007a*/ 	.short	(.L_1227 - .L_1226)
.L_1226:
        /*007c*/ 	.word	0x00000000
        /*0080*/ 	.short	0x0001
        /*0082*/ 	.short	0x0008
        /*0084*/ 	.byte	0x00, 0xf5, 0x21, 0x00


	//----- nvinfo : EIATTR_KPARAM_INFO
	.align		4
.L_1227:
        /*0088*/ 	.byte	0x04, 0x17
        /*008a*/ 	.short	(.L_1229 - .L_1228)
.L_1228:
        /*008c*/ 	.word	0x00000000
        /*0090*/ 	.short	0x0000
        /*0092*/ 	.short	0x0000
        /*0094*/ 	.byte	0x00, 0xf5, 0x21, 0x00


	//----- nvinfo : EIATTR_SPARSE_MMA_MASK
	.align		4
.L_1229:
        /*0098*/ 	.byte	0x03, 0x50
        /*009a*/ 	.short	0x0000


	//----- nvinfo : EIATTR_MAXREG_COUNT
	.align		4
        /*009c*/ 	.byte	0x03, 0x1b
        /*009e*/ 	.short	0x00ff


	//----- nvinfo : EIATTR_MERCURY_ISA_VERSION
	.align		4
        /*00a0*/ 	.byte	0x03, 0x5f
        /*00a2*/ 	.short	0x0101


	//----- nvinfo : EIATTR_VRC_CTA_INIT_COUNT
	.align		4
        /*00a4*/ 	.byte	0x02, 0x4a
	.zero		1
	.zero		1


	//----- nvinfo : EIATTR_EXIT_INSTR_OFFSETS
	.align		4
        /*00a8*/ 	.byte	0x04, 0x1c
        /*00aa*/ 	.short	(.L_1231 - .L_1230)


	//   ....[0]....
.L_1230:
        /*00ac*/ 	.word	0x000000a0


	//   ....[1]....
        /*00b0*/ 	.word	0x00000350


	//   ....[2]....
        /*00b4*/ 	.word	0x000004b0


	//----- nvinfo : EIATTR_CRS_STACK_SIZE
	.align		4
.L_1231:
        /*00b8*/ 	.byte	0x04, 0x1e
        /*00ba*/ 	.short	(.L_1233 - .L_1232)
.L_1232:
        /*00bc*/ 	.word	0x00000000


	//----- nvinfo : EIATTR_CBANK_PARAM_SIZE
	.align		4
.L_1233:
        /*00c0*/ 	.byte	0x03, 0x19
        /*00c2*/ 	.short	0x0035


	//----- nvinfo : EIATTR_PARAM_CBANK
	.align		4
        /*00c4*/ 	.byte	0x04, 0x0a
        /*00c6*/ 	.short	(.L_1235 - .L_1234)
	.align		4
.L_1234:
        /*00c8*/ 	.word	index@(.nv.constant0._ZN4vllm3moe35count_and_sort_expert_tokens_kernelImEEvPKT_PiS5_S5_miiib)
        /*00cc*/ 	.short	0x0380
        /*00ce*/ 	.short	0x0035


	//----- nvinfo : EIATTR_SW_WAR
	.align		4
.L_1235:
        /*00d0*/ 	.byte	0x04, 0x36
        /*00d2*/ 	.short	(.L_1237 - .L_1236)
.L_1236:
        /*00d4*/ 	.word	0x00000008
.L_1237:


//--------------------- .nv.info._ZN4vllm3moe27moe_align_block_size_kernelImEEvPKT_PiS5_S5_S5_iiiimS5_iib --------------------------
	.section	.nv.info._ZN4vllm3moe27moe_align_block_size_kernelImEEvPKT_PiS5_S5_S5_iiiimS5_iib,"",@"SHT_CUDA_INFO"
	.sectionflags	@""
	.align	4


	//----- nvinfo : EIATTR_CUDA_API_VERSION
	.align		4
        /*0000*/ 	.byte	0x04, 0x37
        /*0002*/ 	.short	(.L_1239 - .L_1238)
.L_1238:
        /*0004*/ 	.word	0x00000082


	//----- nvinfo : EIATTR_KPARAM_INFO
	.align		4
.L_1239:
        /*0008*/ 	.byte	0x04, 0x17
        /*000a*/ 	.short	(.L_1241 - .L_1240)
.L_1240:
        /*000c*/ 	.word	0x00000000
        /*0010*/ 	.short	0x000d
        /*0012*/ 	.short	0x0050
        /*0014*/ 	.byte	0x00, 0xf0, 0x05, 0x00


	//----- nvinfo : EIATTR_KPARAM_INFO
	.align		4
.L_1241:
        /*0018*/ 	.byte	0x04, 0x17
        /*001a*/ 	.short	(.L_1243 - .L_1242)
.L_1242:
        /*001c*/ 	.word	0x00000000
        /*0020*/ 	.short	0x000c
        /*0022*/ 	.short	0x004c
        /*0024*/ 	.byte	0x00, 0xf0, 0x11, 0x00


	//----- nvinfo : EIATTR_KPARAM_INFO
	.align		4
.L_1243:
        /*0028*/ 	.byte	0x04, 0x17
        /*002a*/ 	.short	(.L_1245 - .L_1244)
.L_1244:
        /*002c*/ 	.word	0x00000000
        /*0030*/ 	.short	0x000b
        /*0032*/ 	.short	0x0048
        /*0034*/ 	.byte	0x00, 0xf0, 0x11, 0x00


	//----- nvinfo : EIATTR_KPARAM_INFO
	.align		4
.L_1245:
        /*0038*/ 	.byte	0x04, 0x17
        /*003a*/ 	.short	(.L_1247 - .L_1246)
.L_1246:
        /*003c*/ 	.word	0x00000000
        /*0040*/ 	.short	0x000a
        /*0042*/ 	.short	0x0040
        /*0044*/ 	.byte	0x00, 0xf5, 0x21, 0x00


	//----- nvinfo : EIATTR_KPARAM_INFO
	.align		4
.L_1247:
        /*0048*/ 	.byte	0x04, 0x17
        /*004a*/ 	.short	(.L_1249 - .L_1248)
.L_1248:
        /*004c*/ 	.word	0x00000000
        /*0050*/ 	.short	0x0009
        /*0052*/ 	.short	0x0038
        /*0054*/ 	.byte	0x00, 0xf0, 0x21, 0x00


	//----- nvinfo : EIATTR_KPARAM_INFO
	.align		4
.L_1249:
        /*0058*/ 	.byte	0x04, 0x17
        /*005a*/ 	.short	(.L_1251 - .L_1250)
.L_1250:
        /*005c*/ 	.word	0x00000000
        /*0060*/ 	.short	0x0008
        /*0062*/ 	.short	0x0034
        /*0064*/ 	.byte	0x00, 0xf0, 0x11, 0x00


	//----- nvinfo : EIATTR_KPARAM_INFO
	.align		4
.L_1251:
        /*0068*/ 	.byte	0x04, 0x17
        /*006a*/ 	.short	(.L_1253 - .L_1252)
.L_1252:
        /*006c*/ 	.word	0x00000000
        /*0070*/ 	.short	0x0007
        /*0072*/ 	.short	0x0030
        /*0074*/ 	.byte	0x00, 0xf0, 0x11, 0x00


	//----- nvinfo : EIATTR_KPARAM_INFO
	.align		4
.L_1253:
        /*0078*/ 	.byte	0x04, 0x17
        /*007a*/ 	.short	(.L_1255 - .L_1254)
.L_1254:
        /*007c*/ 	.word	0x00000000
        /*0080*/ 	.short	0x0006
        /*0082*/ 	.short	0x002c
        /*0084*/ 	.byte	0x00, 0xf0, 0x11, 0x00


	//----- nvinfo : EIATTR_KPARAM_INFO
	.align		4
.L_1255:
        /*0088*/ 	.byte	0x04, 0x17
        /*008a*/ 	.short	(.L_1257 - .L_1256)
.L_1256:
        /*008c*/ 	.word	0x00000000
        /*0090*/ 	.short	0x0005
        /*0092*/ 	.short	0x0028
        /*0094*/ 	.byte	0x00, 0xf0, 0x11, 0x00


	//----- nvinfo : EIATTR_KPARAM_INFO
	.align		4
.L_1257:
        /*0098*/ 	.byte	0x04, 0x17
        /*009a*/ 	.short	(.L_1259 - .L_1258)
.L_1258:
        /*009c*/ 	.word	0x00000000
        /*00a0*/ 	.short	0x0004
        /*00a2*/ 	.short	0x0020
        /*00a4*/ 	.byte	0x00, 0xf5, 0x21, 0x00


	//----- nvinfo : EIATTR_KPARAM_INFO
	.align		4
.L_1259:
        /*00a8*/ 	.byte	0x04, 0x17
        /*00aa*/ 	.short	(.L_1261 - .L_1260)
.L_1260:
        /*00ac*/ 	.word	0x00000000
        /*00b0*/ 	.short	0x0003
        /*00b2*/ 	.short	0x0018
        /*00b4*/ 	.byte	0x00, 0xf5, 0x21, 0x00


	//----- nvinfo : EIATTR_KPARAM_INFO
	.align		4
.L_1261:
        /*00b8*/ 	.byte	0x04, 0x17
        /*00ba*/ 	.short	(.L_1263 - .L_1262)
.L_1262:
        /*00bc*/ 	.word	0x00000000
        /*00c0*/ 	.short	0x0002
        /*00c2*/ 	.short	0x0010
        /*00c4*/ 	.byte	0x00, 0xf5, 0x21, 0x00


	//----- nvinfo : EIATTR_KPARAM_INFO
	.align		4
.L_1263:
        /*00c8*/ 	.byte	0x04, 0x17
        /*00ca*/ 	.short	(.L_1265 - .L_1264)
.L_1264:
        /*00cc*/ 	.word	0x00000000
        /*00d0*/ 	.short	0x0001
        /*00d2*/ 	.short	0x0008
        /*00d4*/ 	.byte	0x00, 0xf5, 0x21, 0x00


	//----- nvinfo : EIATTR_KPARAM_INFO
	.align		4
.L_1265:
        /*00d8*/ 	.byte	0x04, 0x17
        /*00da*/ 	.short	(.L_1267 - .L_1266)
.L_1266:
        /*00dc*/ 	.word	0x00000000
        /*00e0*/ 	.short	0x0000
        /*00e2*/ 	.short	0x0000
        /*00e4*/ 	.byte	0x00, 0xf5, 0x21, 0x00


	//----- nvinfo : EIATTR_SPARSE_MMA_MASK
	.align		4
.L_1267:
        /*00e8*/ 	.byte	0x03, 0x50
        /*00ea*/ 	.short	0x0000


	//----- nvinfo : EIATTR_MAXREG_COUNT
	.align		4
        /*00ec*/ 	.byte	0x03, 0x1b
        /*00ee*/ 	.short	0x00ff


	//----- nvinfo : EIATTR_NUM_BARRIERS
	.align		4
        /*00f0*/ 	.byte	0x02, 0x4c
        /*00f2*/ 	.byte	0x01
	.zero		1


	//----- nvinfo : EIATTR_MERCURY_ISA_VERSION
	.align		4
        /*00f4*/ 	.byte	0x03, 0x5f
        /*00f6*/ 	.short	0x0101


	//----- nvinfo : EIATTR_COOP_GROUP_MASK_REGIDS
	.align		4
        /*00f8*/ 	.byte	0x04, 0x29
        /*00fa*/ 	.short	(.L_1269 - .L_1268)


	//   ....[0]....
.L_1268:
        /*00fc*/ 	.word	0xffffffff


	//   ....[1]....
        /*0100*/ 	.word	0xffffffff


	//   ....[2]....
        /*0104*/ 	.word	0xffffffff


	//   ....[3]....
        /*0108*/ 	.word	0xffffffff


	//   ....[4]....
        /*010c*/ 	.word	0xffffffff


	//   ....[5]....
        /*0110*/ 	.word	0x05000027


	//   ....[6]....
        /*0114*/ 	.word	0x05000027


	//   ....[7]....
        /*0118*/ 	.word	0x05000027


	//   ....[8]....
        /*011c*/ 	.word	0x05000027


	//   ....[9]....
        /*0120*/ 	.word	0x05000027


	//----- nvinfo : EIATTR_COOP_GROUP_INSTR_OFFSETS
	.align		4
.L_1269:
        /*0124*/ 	.byte	0x04, 0x28
        /*0126*/ 	.short	(.L_1271 - .L_1270)


	//   ....[0]....
.L_1270:
        /*0128*/ 	.word	0x00001210


	//   ....[1]....
        /*012c*/ 	.word	0x00001230


	//   ....[2]....
        /*0130*/ 	.word	0x00001250


	//   ....[3]....
        /*0134*/ 	.word	0x00001270


	//   ....[4]....
        /*0138*/ 	.word	0x00001290


	//   ....[5]....
        /*013c*/ 	.word	0x000026a0


	//   ....[6]....
        /*0140*/ 	.word	0x00002710


	//   ....[7]....
        /*0144*/ 	.word	0x00002780


	//   ....[8]....
        /*0148*/ 	.word	0x000027f0


	//   ....[9]....
        /*014c*/ 	.word	0x00002860


	//----- nvinfo : EIATTR_VRC_CTA_INIT_COUNT
	.align		4
.L_1271:
        /*0150*/ 	.byte	0x02, 0x4a
	.zero		1
	.zero		1


	//----- nvinfo : EIATTR_EXIT_INSTR_OFFSETS
	.align		4
        /*0154*/ 	.byte	0x04, 0x1c
        /*0156*/ 	.short	(.L_1273 - .L_1272)


	//   ....[0]....
.L_1272:
        /*0158*/ 	.word	0x00000090


	//   ....[1]....
        /*015c*/ 	.word	0x00000170


	//   ....[2]....
        /*0160*/ 	.word	0x00002580


	//   ....[3]....
        /*0164*/ 	.word	0x00002640


	//----- nvinfo : EIATTR_CRS_STACK_SIZE
	.align		4
.L_1273:
        /*0168*/ 	.byte	0x04, 0x1e
        /*016a*/ 	.short	(.L_1275 - .L_1274)
.L_1274:
        /*016c*/ 	.word	0x00000000


	//----- nvinfo : EIATTR_CBANK_PARAM_SIZE
	.align		4
.L_1275:
        /*0170*/ 	.byte	0x03, 0x19
        /*0172*/ 	.short	0x0051


	//----- nvinfo : EIATTR_PARAM_CBANK
	.align		4
        /*0174*/ 	.byte	0x04, 0x0a
        /*0176*/ 	.short	(.L_1277 - .L_1276)
	.align		4
.L_1276:
        /*0178*/ 	.word	index@(.nv.constant0._ZN4vllm3moe27moe_align_block_size_kernelImEEvPKT_PiS5_S5_S5_iiiimS5_iib)
        /*017c*/ 	.short	0x0380
        /*017e*/ 	.short	0x0051


	//----- nvinfo : EIATTR_SW_WAR
	.align		4
.L_1277:
        /*0180*/ 	.byte	0x04, 0x36
        /*0182*/ 	.short	(.L_1279 - .L_1278)
.L_1278:
        /*0184*/ 	.word	0x00000008
.L_1279:


//--------------------- .nv.info._ZN4vllm3moe46moe_align_block_size_small_batch_expert_kernelImLi256EEEvPKT_PiS5_S5_S5_iimiib --------------------------
	.section	.nv.info._ZN4vllm3moe46moe_align_block_size_small_batch_expert_kernelImLi256EEEvPKT_PiS5_S5_S5_iimiib,"",@"SHT_CUDA_INFO"
	.sectionflags	@""
	.align	4


	//----- nvinfo : EIATTR_CUDA_API_VERSION
	.align		4
        /*0000*/ 	.byte	0x04, 0x37
        /*0002*/ 	.short	(.L_1281 - .L_1280)
.L_1280:
        /*0004*/ 	.word	0x00000082


	//----- nvinfo : EIATTR_KPARAM_INFO
	.align		4
.L_1281:
        /*0008*/ 	.byte	0x04, 0x17
        /*000a*/ 	.short	(.L_1283 - .L_1282)
.L_1282:
        /*000c*/ 	.word	0x00000000
        /*0010*/ 	.short	0x000a
        /*0012*/ 	.short	0x0040
        /*0014*/ 	.byte	0x00, 0xf0, 0x05, 0x00


	//----- nvinfo : EIATTR_KPARAM_INFO
	.align		4
.L_1283:
        /*0018*/ 	.byte	0x04, 0x17
        /*001a*/ 	.short	(.L_1285 - .L_1284)
.L_1284:
        /*001c*/ 	.word	0x00000000
        /*0020*/ 	.short	0x0009
        /*0022*/ 	.short	0x003c
        /*0024*/ 	.byte	0x00, 0xf0, 0x11, 0x00


	//----- nvinfo : EIATTR_KPARAM_INFO
	.align		4
.L_1285:
        /*0028*/ 	.byte	0x04, 0x17
        /*002a*/ 	.short	(.L_1287 - .L_1286)
.L_1286:
        /*002c*/ 	.word	0x00000000
        /*0030*/ 	.short	0x0008
        /*0032*/ 	.short	0x0038
        /*0034*/ 	.byte	0x00, 0xf0, 0x11, 0x00


	//----- nvinfo : EIATTR_KPARAM_INFO
	.align		4
.L_1287:
        /*0038*/ 	.byte	0x04, 0x17
        /*003a*/ 	.short	(.L_1289 - .L_1288)
.L_1288:
        /*003c*/ 	.word	0x00000000
        /*0040*/ 	.short	0x0007
        /*0042*/ 	.short	0x0030
        /*0044*/ 	.byte	0x00, 0xf0, 0x21, 0x00


	//----- nvinfo : EIATTR_KPARAM_INFO
	.align		4
.L_1289:
        /*0048*/ 	.byte	0x04, 0x17
        /*004a*/ 	.short	(.L_1291 - .L_1290)
.L_1290:
        /*004c*/ 	.word	0x00000000
        /*0050*/ 	.short	0x0006
        /*0052*/ 	.short	0x002c
        /*0054*/ 	.byte	0x00, 0xf0, 0x11, 0x00


	//----- nvinfo : EIATTR_KPARAM_INFO
	.align		4
.L_1291:
        /*0058*/ 	.byte	0x04, 0x17
        /*005a*/ 	.short	(.L_1293 - .L_1292)
.L_1292:
        /*005c*/ 	.word	0x00000000
        /*0060*/ 	.short	0x0005
        /*0062*/ 	.short	0x0028
        /*0064*/ 	.byte	0x00, 0xf0, 0x11, 0x00


	//----- nvinfo : EIATTR_KPARAM_INFO
	.align		4
.L_1293:
        /*0068*/ 	.byte	0x04, 0x17
        /*006a*/ 	.short	(.L_1295 - .L_1294)
.L_1294:
        /*006c*/ 	.word	0x00000000
        /*0070*/ 	.short	0x0004
        /*0072*/ 	.short	0x0020
        /*0074*/ 	.byte	0x00, 0xf5, 0x21, 0x00


	//----- nvinfo : EIATTR_KPARAM_INFO
	.align		4
.L_1295:
        /*0078*/ 	.byte	0x04, 0x17
        /*007a*/ 	.short	(.L_1297 - .L_1296)
.L_1296:
        /*007c*/ 	.word	0x00000000
        /*0080*/ 	.short	0x0003
        /*0082*/ 	.short	0x0018
        /*0084*/ 	.byte	0x00, 0xf5, 0x21, 0x00


	//----- nvinfo : EIATTR_KPARAM_INFO
	.align		4
.L_1297:
        /*0088*/ 	.byte	0x04, 0x17
        /*008a*/ 	.short	(.L_1299 - .L_1298)
.L_1298:
        /*008c*/ 	.word	0x00000000
        /*0090*/ 	.short	0x0002
        /*0092*/ 	.short	0x0010
        /*0094*/ 	.byte	0x00, 0xf5, 0x21, 0x00


	//----- nvinfo : EIATTR_KPARAM_INFO
	.align		4
.L_1299:
        /*0098*/ 	.byte	0x04, 0x17
        /*009a*/ 	.short	(.L_1301 - .L_1300)
.L_1300:
        /*009c*/ 	.word	0x00000000
        /*00a0*/ 	.short	0x0001
        /*00a2*/ 	.short	0x0008
        /*00a4*/ 	.byte	0x00, 0xf5, 0x21, 0x00


	//----- nvinfo : EIATTR_KPARAM_INFO
	.align		4
.L_1301:
        /*00a8*/ 	.byte	0x04, 0x17
        /*00aa*/ 	.short	(.L_1303 - .L_1302)
.L_1302:
        /*00ac*/ 	.word	0x00000000
        /*00b0*/ 	.short	0x0000
        /*00b2*/ 	.short	0x0000
        /*00b4*/ 	.byte	0x00, 0xf5, 0x21, 0x00


	//----- nvinfo : EIATTR_SPARSE_MMA_MASK
	.align		4
.L_1303:
        /*00b8*/ 	.byte	0x03, 0x50
        /*00ba*/ 	.short	0x0000


	//----- nvinfo : EIATTR_MAXREG_COUNT
	.align		4
        /*00bc*/ 	.byte	0x03, 0x1b
        /*00be*/ 	.short	0x00ff


	//----- nvinfo : EIATTR_NUM_BARRIERS
	.align		4
        /*00c0*/ 	.byte	0x02, 0x4c
        /*00c2*/ 	.byte	0x01
	.zero		1


	//----- nvinfo : EIATTR_MERCURY_ISA_VERSION
	.align		4
        /*00c4*/ 	.byte	0x03, 0x5f
        /*00c6*/ 	.short	0x0101


	//----- nvinfo : EIATTR_VRC_CTA_INIT_COUNT
	.align		4
        /*00c8*/ 	.byte	0x02, 0x4a
	.zero		1
	.zero		1


	//----- nvinfo : EIATTR_EXIT_INSTR_OFFSETS
	.align		4
        /*00cc*/ 	.byte	0x04, 0x1c
        /*00ce*/ 	.short	(.L_1305 - .L_1304)


	//   ....[0]....
.L_1304:
        /*00d0*/ 	.word	0x000007e0


	//   ....[1]....
        /*00d4*/ 	.word	0x00004080


	//   ....[2]....
        /*00d8*/ 	.word	0x000042f0


	//   ....[3]....
        /*00dc*/ 	.word	0x00004480


	//----- nvinfo : EIATTR_CRS_STACK_SIZE
	.align		4
.L_1305:
        /*00e0*/ 	.byte	0x04, 0x1e
        /*00e2*/ 	.short	(.L_1307 - .L_1306)
.L_1306:
        /*00e4*/ 	.word	0x00000000


	//----- nvinfo : EIATTR_CBANK_PARAM_SIZE
	.align		4
.L_1307:
        /*00e8*/ 	.byte	0x03, 0x19
        /*00ea*/ 	.short	0x0041


	//----- nvinfo : EIATTR_PARAM_CBANK
	.align		4
        /*00ec*/ 	.byte	0x04, 0x0a
        /*00ee*/ 	.short	(.L_1309 - .L_1308)
	.align		4
.L_1308:
        /*00f0*/ 	.word	index@(.nv.constant0._ZN4vllm3moe46moe_align_block_size_small_batch_expert_kernelImLi256EEEvPKT_PiS5_S5_S5_iimiib)
        /*00f4*/ 	.short	0x0380
        /*00f6*/ 	.short	0x0041


	//----- nvinfo : EIATTR_SW_WAR
	.align		4
.L_1309:
        /*00f8*/ 	.byte	0x04, 0x36
        /*00fa*/ 	.short	(.L_1311 - .L_1310)
.L_1310:
        /*00fc*/ 	.word	0x00000008
.L_1311:


//--------------------- .nv.info._ZN4vllm3moe35count_and_sort_expert_tokens_kernelIjEEvPKT_PiS5_S5_miiib --------------------------
	.section	.nv.info._ZN4vllm3moe35count_and_sort_expert_tokens_kernelIjEEvPKT_PiS5_S5_miiib,"",@"SHT_CUDA_INFO"
	.sectionflags	@""
	.align	4


	//----- nvinfo : EIATTR_CUDA_API_VERSION
	.align		4
        /*0000*/ 	.byte	0x04, 0x37
        /*0002*/ 	.short	(.L_1313 - .L_1312)
.L_1312:
        /*0004*/ 	.word	0x00000082


	//----- nvinfo : EIATTR_KPARAM_INFO
	.align		4
.L_1313:
        /*0008*/ 	.byte	0x04, 0x17
        /*000a*/ 	.short	(.L_1315 - .L_1314)
.L_1314:
        /*000c*/ 	.word	0x00000000
        /*0010*/ 	.short	0x0008
        /*0012*/ 	.short	0x0034
        /*0014*/ 	.byte	0x00, 0xf0, 0x05, 0x00


	//----- nvinfo : EIATTR_KPARAM_INFO
	.align		4
.L_1315:
        /*0018*/ 	.byte	0x04, 0x17
        /*001a*/ 	.short	(.L_1317 - .L_1316)
.L_1316:
        /*001c*/ 	.word	0x00000000
        /*0020*/ 	.short	0x0007
        /*0022*/ 	.short	0x0030
        /*0024*/ 	.byte	0x00, 0xf0, 0x11, 0x00


	//----- nvinfo : EIATTR_KPARAM_INFO
	.align		4
.L_1317:
        /*0028*/ 	.byte	0x04, 0x17
        /*002a*/ 	.short	(.L_1319 - .L_1318)
.L_1318:
        /*002c*/ 	.word	0x00000000
        /*0030*/ 	.short	0x0006
        /*0032*/ 	.short	0x002c
        /*0034*/ 	.byte	0x00, 0xf0, 0x11, 0x00


	//----- nvinfo : EIATTR_KPARAM_INFO
	.align		4
.L_1319:
        /*0038*/ 	.byte	0x04, 0x17
        /*003a*/ 	.short	(.L_1321 - .L_1320)
.L_1320:
        /*003c*/ 	.word	0x00000000
        /*0040*/ 	.short	0x0005
        /*0042*/ 	.short	0x0028
        /*0044*/ 	.byte	0x00, 0xf0, 0x11, 0x00


	//----- nvinfo : EIATTR_KPARAM_INFO
	.align		4
.L_1321:
        /*0048*/ 	.byte	0x04, 0x17
        /*004a*/ 	.short	(.L_1323 - .L_1322)
.L_1322:
        /*004c*/ 	.word	0x00000000
        /*0050*/ 	.short	0x0004
        /*0052*/ 	.short	0x0020
        /*0054*/ 	.byte	0x00, 0xf0, 0x21, 0x00


	//----- nvinfo : EIATTR_KPARAM_INFO
	.align		4
.L_1323:
        /*0058*/ 	.byte	0x04, 0x17
        /*005a*/ 	.short	(.L_1325 - .L_1324)
.L_1324:
        /*005c*/ 	.word	0x00000000
        /*0060*/ 	.short	0x0003
        /*0062*/ 	.short	0x0018
        /*0064*/ 	.byte	0x00, 0xf5, 0x21, 0x00


	//----- nvinfo : EIATTR_KPARAM_INFO
	.align		4
.L_1325:
        /*0068*/ 	.byte	0x04, 0x17
        /*006a*/ 	.short	(.L_1327 - .L_1326)
.L_1326:
        /*006c*/ 	.word	0x00000000
        /*0070*/ 	.short	0x0002
        /*0072*/ 	.short	0x0010
        /*0074*/ 	.byte	0x00, 0xf5, 0x21, 0x00


	//----- nvinfo : EIATTR_KPARAM_INFO
	.align		4
.L_1327:
        /*0078*/ 	.byte	0x04, 0x17
        /*007a*/ 	.short	(.L_1329 - .L_1328)
.L_1328:
        /*007c*/ 	.word	0x00000000
        /*0080*/ 	.short	0x0001
        /*0082*/ 	.short	0x0008
        /*0084*/ 	.byte	0x00, 0xf5, 0x21, 0x00


	//----- nvinfo : EIATTR_KPARAM_INFO
	.align		4
.L_1329:
        /*0088*/ 	.byte	0x04, 0x17
        /*008a*/ 	.short	(.L_1331 - .L_1330)
.L_1330:
        /*008c*/ 	.word	0x00000000
        /*0090*/ 	.short	0x0000
        /*0092*/ 	.short	0x0000
        /*0094*/ 	.byte	0x00, 0xf5, 0x21, 0x00


	//----- nvinfo : EIATTR_SPARSE_MMA_MASK
	.align		4
.L_1331:
        /*0098*/ 	.byte	0x03, 0x50
        /*009a*/ 	.short	0x0000


	//----- nvinfo : EIATTR_MAXREG_COUNT
	.align		4
        /*009c*/ 	.byte	0x03, 0x1b
        /*009e*/ 	.short	0x00ff


	//----- nvinfo : EIATTR_MERCURY_ISA_VERSION
	.align		4
        /*00a0*/ 	.byte	0x03, 0x5f
        /*00a2*/ 	.short	0x0101


	//----- nvinfo : EIATTR_VRC_CTA_INIT_COUNT
	.align		4
        /*00a4*/ 	.byte	0x02, 0x4a
	.zero		1
	.zero		1


	//----- nvinfo : EIATTR_EXIT_INSTR_OFFSETS
	.align		4
        /*00a8*/ 	.byte	0x04, 0x1c
        /*00aa*/ 	.short	(.L_1333 - .L_1332)


	//   ....[0]....
.L_1332:
        /*00ac*/ 	.word	0x000000a0


	//   ....[1]....
        /*00b0*/ 	.word	0x00000330


	//   ....[2]....
        /*00b4*/ 	.word	0x00000470


	//----- nvinfo : EIATTR_CRS_STACK_SIZE
	.align		4
.L_1333:
        /*00b8*/ 	.byte	0x04, 0x1e
        /*00ba*/ 	.short	(.L_1335 - .L_1334)
.L_1334:
        /*00bc*/ 	.word	0x00000000


	//----- nvinfo : EIATTR_CBANK_PARAM_SIZE
	.align		4
.L_1335:
        /*00c0*/ 	.byte	0x03, 0x19
        /*00c2*/ 	.short	0x0035


	//----- nvinfo : EIATTR_PARAM_CBANK
	.align		4
        /*00c4*/ 	.byte	0x04, 0x0a
        /*00c6*/ 	.short	(.L_1337 - .L_1336)
	.align		4
.L_1336:
        /*00c8*/ 	.word	index@(.nv.constant0._ZN4vllm3moe35count_and_sort_expert_tokens_kernelIjEEvPKT_PiS5_S5_miiib)
        /*00cc*/ 	.short	0x0380
        /*00ce*/ 	.short	0x0035


	//----- nvinfo : EIATTR_SW_WAR
	.align		4
.L_1337:
        /*00d0*/ 	.byte	0x04, 0x36
        /*00d2*/ 	.short	(.L_1339 - .L_1338)
.L_1338:
        /*00d4*/ 	.word	0x00000008
.L_1339:


//--------------------- .nv.info._ZN4vllm3moe27moe_align_block_size_kernelIjEEvPKT_PiS5_S5_S5_iiiimS5_iib --------------------------
	.section	.nv.info._ZN4vllm3moe27moe_align_block_size_kernelIjEEvPKT_PiS5_S5_S5_iiiimS5_iib,"",@"SHT_CUDA_INFO"
	.sectionflags	@""
	.align	4


	//----- nvinfo : EIATTR_CUDA_API_VERSION
	.align		4
        /*0000*/ 	.byte	0x04, 0x37
        /*0002*/ 	.short	(.L_1341 - .L_1340)
.L_1340:
        /*0004*/ 	.word	0x00000082


	//----- nvinfo : EIATTR_KPARAM_INFO
	.align		4
.L_1341:
        /*0008*/ 	.byte	0x04, 0x17
        /*000a*/ 	.short	(.L_1343 - .L_1342)
.L_1342:
        /*000c*/ 	.word	0x00000000
        /*0010*/ 	.short	0x000d
        /*0012*/ 	.short	0x0050
        /*0014*/ 	.byte	0x00, 0xf0, 0x05, 0x00


	//----- nvinfo : EIATTR_KPARAM_INFO
	.align		4
.L_1343:
        /*0018*/ 	.byte	0x04, 0x17
        /*001a*/ 	.short	(.L_1345 - .L_1344)
.L_1344:
        /*001c*/ 	.word	0x00000000
        /*0020*/ 	.short	0x000c
        /*0022*/ 	.short	0x004c
        /*0024*/ 	.byte	0x00, 0xf0, 0x11, 0x00


	//----- nvinfo : EIATTR_KPARAM_INFO
	.align		4
.L_1345:
        /*0028*/ 	.byte	0x04, 0x17
        /*002a*/ 	.short	(.L_1347 - .L_1346)
.L_1346:
        /*002c*/ 	.word	0x00000000
        /*0030*/ 	.short	0x000b
        /*0032*/ 	.short	0x0048
        /*0034*/ 	.byte	0x00, 0xf0, 0x11, 0x00


	//----- nvinfo : EIATTR_KPARAM_INFO
	.align		4
.L_1347:
        /*0038*/ 	.byte	0x04, 0x17
        /*003a*/ 	.short	(.L_1349 - .L_1348)
.L_1348:
        /*003c*/ 	.word	0x00000000
        /*0040*/ 	.short	0x000a
        /*0042*/ 	.short	0x0040
        /*0044*/ 	.byte	0x00, 0xf5, 0x21, 0x00


	//----- nvinfo : EIATTR_KPARAM_INFO
	.align		4
.L_1349:
        /*0048*/ 	.byte	0x04, 0x17
        /*004a*/ 	.short	(.L_1351 - .L_1350)
.L_1350:
        /*004c*/ 	.word	0x00000000
        /*0050*/ 	.short	0x0009
        /*0052*/ 	.short	0x0038
        /*0054*/ 	.byte	0x00, 0xf0, 0x21, 0x00


	//----- nvinfo : EIATTR_KPARAM_INFO
	.align		4
.L_1351:
        /*0058*/ 	.byte	0x04, 0x17
        /*005a*/ 	.short	(.L_1353 - .L_1352)
.L_1352:
        /*005c*/ 	.word	0x00000000
        /*0060*/ 	.short	0x0008
        /*0062*/ 	.short	0x0034
        /*0064*/ 	.byte	0x00, 0xf0, 0x11, 0x00


	//----- nvinfo : EIATTR_KPARAM_INFO
	.align		4
.L_1353:
        /*0068*/ 	.byte	0x04, 0x17
        /*006a*/ 	.short	(.L_1355 - .L_1354)
.L_1354:
        /*006c*/ 	.word	0x00000000
        /*0070*/ 	.short	0x0007
        /*0072*/ 	.short	0x0030
        /*0074*/ 	.byte	0x00, 0xf0, 0x11, 0x00


	//----- nvinfo : EIATTR_KPARAM_INFO
	.align		4
.L_1355:
        /*0078*/ 	.byte	0x04, 0x17
        /*007a*/ 	.short	(.L_1357 - .L_1356)
.L_1356:
        /*007c*/ 	.word	0x00000000
        /*0080*/ 	.short	0x0006
        /*0082*/ 	.short	0x002c
        /*0084*/ 	.byte	0x00, 0xf0, 0x11, 0x00


	//----- nvinfo : EIATTR_KPARAM_INFO
	.align		4
.L_1357:
        /*0088*/ 	.byte	0x04, 0x17
        /*008a*/ 	.short	(.L_1359 - .L_1358)
.L_1358:
        /*008c*/ 	.word	0x00000000
        /*0090*/ 	.short	0x0005
        /*0092*/ 	.short	0x0028
        /*0094*/ 	.byte	0x00, 0xf0, 0x11, 0x00


	//----- nvinfo : EIATTR_KPARAM_INFO
	.align		4
.L_1359:
        /*0098*/ 	.byte	0x04, 0x17
        /*009a*/ 	.short	(.L_1361 - .L_1360)
.L_1360:
        /*009c*/ 	.word	0x00000000
        /*00a0*/ 	.short	0x0004
        /*00a2*/ 	.short	0x0020
        /*00a4*/ 	.byte	0x00, 0xf5, 0x21, 0x00


	//----- nvinfo : EIATTR_KPARAM_INFO
	.align		4
.L_1361:
        /*00a8*/ 	.byte	0x04, 0x17
        /*00aa*/ 	.short	(.L_1363 - .L_1362)
.L_1362:
        /*00ac*/ 	.word	0x00000000
        /*00b0*/ 	.short	0x0003
        /*00b2*/ 	.short	0x0018
        /*00b4*/ 	.byte	0x00, 0xf5, 0x21, 0x00


	//----- nvinfo : EIATTR_KPARAM_INFO
	.align		4
.L_1363:
        /*00b8*/ 	.byte	0x04, 0x17
        /*00ba*/ 	.short	(.L_1365 - .L_1364)
.L_1364:
        /*00bc*/ 	.word	0x00000000
        /*00c0*/ 	.short	0x0002
        /*00c2*/ 	.short	0x0010
        /*00c4*/ 	.byte	0x00, 0xf5, 0x21, 0x00


	//----- nvinfo : EIATTR_KPARAM_INFO
	.align		4
.L_1365:
        /*00c8*/ 	.byte	0x04, 0x17
        /*00ca*/ 	.short	(.L_1367 - .L_1366)
.L_1366:
        /*00cc*/ 	.word	0x00000000
        /*00d0*/ 	.short	0x0001
        /*00d2*/ 	.short	0x0008
        /*00d4*/ 	.byte	0x00, 0xf5, 0x21, 0x00


	//----- nvinfo : EIATTR_KPARAM_INFO
	.align		4
.L_1367:
        /*00d8*/ 	.byte	0x04, 0x17
        /*00da*/ 	.short	(.L_1369 - .L_1368)
.L_1368:
        /*00dc*/ 	.word	0x00000000
        /*00e0*/ 	.short	0x0000
        /*00e2*/ 	.short	0x0000
        /*00e4*/ 	.byte	0x00, 0xf5, 0x21, 0x00


	//----- nvinfo : EIATTR_SPARSE_MMA_MASK
	.align		4
.L_1369:
        /*00e8*/ 	.byte	0x03, 0x50
        /*00ea*/ 	.short	0x0000


	//----- nvinfo : EIATTR_MAXREG_COUNT
	.align		4
        /*00ec*/ 	.byte	0x03, 0x1b
        /*00ee*/ 	.short	0x00ff


	//----- nvinfo : EIATTR_NUM_BARRIERS
	.align		4
        /*00f0*/ 	.byte	0x02, 0x4c
        /*00f2*/ 	.byte	0x01
	.zero		1


	//----- nvinfo : EIATTR_MERCURY_ISA_VERSION
	.align		4
        /*00f4*/ 	.byte	0x03, 0x5f
        /*00f6*/ 	.short	0x0101


	//----- nvinfo : EIATTR_COOP_GROUP_MASK_REGIDS
	.align		4
        /*00f8*/ 	.byte	0x04, 0x29
        /*00fa*/ 	.short	(.L_1371 - .L_1370)


	//   ....[0]....
.L_1370:
        /*00fc*/ 	.word	0xffffffff


	//   ....[1]....
        /*0100*/ 	.word	0xffffffff


	//   ....[2]....
        /*0104*/ 	.word	0xffffffff


	//   ....[3]....
        /*0108*/ 	.word	0xffffffff


	//   ....[4]....
        /*010c*/ 	.word	0xffffffff


	//   ....[5]....
        /*0110*/ 	.word	0x05000027


	//   ....[6]....
        /*0114*/ 	.word	0x05000027


	//   ....[7]....
        /*0118*/ 	.word	0x05000027


	//   ....[8]....
        /*011c*/ 	.word	0x05000027


	//   ....[9]....
        /*0120*/ 	.word	0x05000027


	//----- nvinfo : EIATTR_COOP_GROUP_INSTR_OFFSETS
	.align		4
.L_1371:
        /*0124*/ 	.byte	0x04, 0x28
        /*0126*/ 	.short	(.L_1373 - .L_1372)


	//   ....[0]....
.L_1372:
        /*0128*/ 	.word	0x000011f0


	//   ....[1]....
        /*012c*/ 	.word	0x00001210


	//   ....[2]....
        /*0130*/ 	.word	0x00001230


	//   ....[3]....
        /*0134*/ 	.word	0x00001250


	//   ....[4]....
        /*0138*/ 	.word	0x00001270


	//   ....[5]....
        /*013c*/ 	.word	0x00002680


	//   ....[6]....
        /*0140*/ 	.word	0x000026f0


	//   ....[7]....
        /*0144*/ 	.word	0x00002760


	//   ....[8]....
        /*0148*/ 	.word	0x000027d0


	//   ....[9]....
        /*014c*/ 	.word	0x00002840


	//----- nvinfo : EIATTR_VRC_CTA_INIT_COUNT
	.align		4
.L_1373:
        /*0150*/ 	.byte	0x02, 0x4a
	.zero		1
	.zero		1


	//----- nvinfo : EIATTR_EXIT_INSTR_OFFSETS
	.align		4
        /*0154*/ 	.byte	0x04, 0x1c
        /*0156*/ 	.short	(.L_1375 - .L_1374)


	//   ....[0]....
.L_1374:
        /*0158*/ 	.word	0x00000090


	//   ....[1]....
        /*015c*/ 	.word	0x00000170


	//   ....[2]....
        /*0160*/ 	.word	0x00002560


	//   ....[3]....
        /*0164*/ 	.word	0x00002620


	//----- nvinfo : EIATTR_CRS_STACK_SIZE
	.align		4
.L_1375:
        /*0168*/ 	.byte	0x04, 0x1e
        /*016a*/ 	.short	(.L_1377 - .L_1376)
.L_1376:
        /*016c*/ 	.word	0x00000000


	//----- nvinfo : EIATTR_CBANK_PARAM_SIZE
	.align		4
.L_1377:
        /*0170*/ 	.byte	0x03, 0x19
        /*0172*/ 	.short	0x0051


	//----- nvinfo : EIATTR_PARAM_CBANK
	.align		4
        /*0174*/ 	.byte	0x04, 0x0a
        /*0176*/ 	.short	(.L_1379 - .L_1378)
	.align		4
.L_1378:
        /*0178*/ 	.word	index@(.nv.constant0._ZN4vllm3moe27moe_align_block_size_kernelIjEEvPKT_PiS5_S5_S5_iiiimS5_iib)
        /*017c*/ 	.short	0x0380
        /*017e*/ 	.short	0x0051


	//----- nvinfo : EIATTR_SW_WAR
	.align		4
.L_1379:
        /*0180*/ 	.byte	0x04, 0x36
        /*0182*/ 	.short	(.L_1381 - .L_1380)
.L_1380:
        /*0184*/ 	.word	0x00000008
.L_1381:


//--------------------- .nv.info._ZN4vllm3moe46moe_align_block_size_small_batch_expert_kernelIjLi256EEEvPKT_PiS5_S5_S5_iimiib --------------------------
	.section	.nv.info._ZN4vllm3moe46moe_align_block_size_small_batch_expert_kernelIjLi256EEEvPKT_PiS5_S5_S5_iimiib,"",@"SHT_CUDA_INFO"
	.sectionflags	@""
	.align	4


	//----- nvinfo : EIATTR_CUDA_API_VERSION
	.align		4
        /*0000*/ 	.byte	0x04, 0x37
        /*0002*/ 	.short	(.L_1383 - .L_1382)
.L_1382:
        /*0004*/ 	.word	0x00000082


	//----- nvinfo : EIATTR_KPARAM_INFO
	.align		4
.L_1383:
        /*0008*/ 	.byte	0x04, 0x17
        /*000a*/ 	.short	(.L_1385 - .L_1384)
.L_1384:
        /*000c*/ 	.word	0x00000000
        /*0010*/ 	.short	0x000a
        /*0012*/ 	.short	0x0040
        /*0014*/ 	.byte	0x00, 0xf0, 0x05, 0x00


	//----- nvinfo : EIATTR_KPARAM_INFO
	.align		4
.L_1385:
        /*0018*/ 	.byte	0x04, 0x17
        /*001a*/ 	.short	(.L_1387 - .L_1386)
.L_1386:
        /*001c*/ 	.word	0x00000000
        /*0020*/ 	.short	0x0009
        /*0022*/ 	.short	0x003c
        /*0024*/ 	.byte	0x00, 0xf0, 0x11, 0x00


	//----- nvinfo : EIATTR_KPARAM_INFO
	.align		4
.L_1387:
        /*0028*/ 	.byte	0x04, 0x17
        /*002a*/ 	.short	(.L_1389 - .L_1388)
.L_1388:
        /*002c*/ 	.word	0x00000000
        /*0030*/ 	.short	0x0008
        /*0032*/ 	.short	0x0038
        /*0034*/ 	.byte	0x00, 0xf0, 0x11, 0x00


	//----- nvinfo : EIATTR_KPARAM_INFO
	.align		4
.L_1389:
        /*0038*/ 	.byte	0x04, 0x17
        /*003a*/ 	.short	(.L_1391 - .L_1390)
.L_1390:
        /*003c*/ 	.word	0x00000000
        /*0040*/ 	.short	0x0007
        /*0042*/ 	.short	0x0030
        /*0044*/ 	.byte	0x00, 0xf0, 0x21, 0x00


	//----- nvinfo : EIATTR_KPARAM_INFO
	.align		4
.L_1391:
        /*0048*/ 	.byte	0x04, 0x17
        /*004a*/ 	.short	(.L_1393 - .L_1392)
.L_1392:
        /*004c*/ 	.word	0x00000000
        /*0050*/ 	.short	0x0006
        /*0052*/ 	.short	0x002c
        /*0054*/ 	.byte	0x00, 0xf0, 0x11, 0x00


	//----- nvinfo : EIATTR_KPARAM_INFO
	.align		4
.L_1393:
        /*0058*/ 	.byte	0x04, 0x17
        /*005a*/ 	.short	(.L_1395 - .L_1394)
.L_1394:
        /*005c*/ 	.word	0x00000000
        /*0060*/ 	.short	0x0005
        /*0062*/ 	.short	0x0028
        /*0064*/ 	.byte	0x00, 0xf0, 0x11, 0x00


	//----- nvinfo : EIATTR_KPARAM_INFO
	.align		4
.L_1395:
        /*0068*/ 	.byte	0x04, 0x17
        /*006a*/ 	.short	(.L_1397 - .L_1396)
.L_1396:
        /*006c*/ 	.word	0x00000000
        /*0070*/ 	.short	0x0004
        /*0072*/ 	.short	0x0020
        /*0074*/ 	.byte	0x00, 0xf5, 0x21, 0x00


	//----- nvinfo : EIATTR_KPARAM_INFO
	.align		4
.L_1397:
        /*0078*/ 	.byte	0x04, 0x17
        /*007a*/ 	.short	(.L_1399 - .L_1398)
.L_1398:
        /*007c*/ 	.word	0x00000000
        /*0080*/ 	.short	0x0003
        /*0082*/ 	.short	0x0018
        /*0084*/ 	.byte	0x00, 0xf5, 0x21, 0x00


	//----- nvinfo : EIATTR_KPARAM_INFO
	.align		4
.L_1399:
        /*0088*/ 	.byte	0x04, 0x17
        /*008a*/ 	.short	(.L_1401 - .L_1400)
.L_1400:
        /*008c*/ 	.word	0x00000000
        /*0090*/ 	.short	0x0002
        /*0092*/ 	.short	0x0010
        /*0094*/ 	.byte	0x00, 0xf5, 0x21, 0x00


	//----- nvinfo : EIATTR_KPARAM_INFO
	.align		4
.L_1401:
        /*0098*/ 	.byte	0x04, 0x17
        /*009a*/ 	.short	(.L_1403 - .L_1402)
.L_1402:
        /*009c*/ 	.word	0x00000000
        /*00a0*/ 	.short	0x0001
        /*00a2*/ 	.short	0x0008
        /*00a4*/ 	.byte	0x00, 0xf5, 0x21, 0x00


	//----- nvinfo : EIATTR_KPARAM_INFO
	.align		4
.L_1403:
        /*00a8*/ 	.byte	0x04, 0x17
        /*00aa*/ 	.short	(.L_1405 - .L_1404)
.L_1404:
        /*00ac*/ 	.word	0x00000000
        /*00b0*/ 	.short	0x0000
        /*00b2*/ 	.short	0x0000
        /*00b4*/ 	.byte	0x00, 0xf5, 0x21, 0x00


	//----- nvinfo : EIATTR_SPARSE_MMA_MASK
	.align		4
.L_1405:
        /*00b8*/ 	.byte	0x03, 0x50
        /*00ba*/ 	.short	0x0000


	//----- nvinfo : EIATTR_MAXREG_COUNT
	.align		4
        /*00bc*/ 	.byte	0x03, 0x1b
        /*00be*/ 	.short	0x00ff


	//----- nvinfo : EIATTR_NUM_BARRIERS
	.align		4
        /*00c0*/ 	.byte	0x02, 0x4c
        /*00c2*/ 	.byte	0x01
	.zero		1


	//----- nvinfo : EIATTR_MERCURY_ISA_VERSION
	.align		4
        /*00c4*/ 	.byte	0x03, 0x5f
        /*00c6*/ 	.short	0x0101


	//----- nvinfo : EIATTR_VRC_CTA_INIT_COUNT
	.align		4
        /*00c8*/ 	.byte	0x02, 0x4a
	.zero		1
	.zero		1


	//----- nvinfo : EIATTR_EXIT_INSTR_OFFSETS
	.align		4
        /*00cc*/ 	.byte	0x04, 0x1c
        /*00ce*/ 	.short	(.L_1407 - .L_1406)


	//   ....[0]....
.L_1406:
        /*00d0*/ 	.word	0x000007d0


	//   ....[1]....
        /*00d4*/ 	.word	0x00004060


	//   ....[2]....
        /*00d8*/ 	.word	0x000042b0


	//   ....[3]....
        /*00dc*/ 	.word	0x00004440


	//----- nvinfo : EIATTR_CRS_STACK_SIZE
	.align		4
.L_1407:
        /*00e0*/ 	.byte	0x04, 0x1e
        /*00e2*/ 	.short	(.L_1409 - .L_1408)
.L_1408:
        /*00e4*/ 	.word	0x00000000


	//----- nvinfo : EIATTR_CBANK_PARAM_SIZE
	.align		4
.L_1409:
        /*00e8*/ 	.byte	0x03, 0x19
        /*00ea*/ 	.short	0x0041


	//----- nvinfo : EIATTR_PARAM_CBANK
	.align		4
        /*00ec*/ 	.byte	0x04, 0x0a
        /*00ee*/ 	.short	(.L_1411 - .L_1410)
	.align		4
.L_1410:
        /*00f0*/ 	.word	index@(.nv.constant0._ZN4vllm3moe46moe_align_block_size_small_batch_expert_kernelIjLi256EEEvPKT_PiS5_S5_S5_iimiib)
        /*00f4*/ 	.short	0x0380
        /*00f6*/ 	.short	0x0041


	//----- nvinfo : EIATTR_SW_WAR
	.align		4
.L_1411:
        /*00f8*/ 	.byte	0x04, 0x36
        /*00fa*/ 	.short	(.L_1413 - .L_1412)
.L_1412:
        /*00fc*/ 	.word	0x00000008
.L_1413:


//--------------------- .nv.info._ZN4vllm3moe35count_and_sort_expert_tokens_kernelItEEvPKT_PiS5_S5_miiib --------------------------
	.section	.nv.info._ZN4vllm3moe35count_and_sort_expert_tokens_kernelItEEvPKT_PiS5_S5_miiib,"",@"SHT_CUDA_INFO"
	.sectionflags	@""
	.align	4


	//----- nvinfo : EIATTR_CUDA_API_VERSION
	.align		4
        /*0000*/ 	.byte	0x04, 0x37
        /*0002*/ 	.short	(.L_1415 - .L_1414)
.L_1414:
        /*0004*/ 	.word	0x00000082


	//----- nvinfo : EIATTR_KPARAM_INFO
	.align		4
.L_1415:
        /*0008*/ 	.byte	0x04, 0x17
        /*000a*/ 	.short	(.L_1417 - .L_1416)
.L_1416:
        /*000c*/ 	.word	0x00000000
        /*0010*/ 	.short	0x0008
        /*0012*/ 	.short	0x0034
        /*0014*/ 	.byte	0x00, 0xf0, 0x05, 0x00


	//----- nvinfo : EIATTR_KPARAM_INFO
	.align		4
.L_1417:
        /*0018*/ 	.byte	0x04, 0x17
        /*001a*/ 	.short	(.L_1419 - .L_1418)
.L_1418:
        /*001c*/ 	.word	0x00000000
        /*0020*/ 	.short	0x0007
        /*0022*/ 	.short	0x0030
        /*0024*/ 	.byte	0x00, 0xf0, 0x11, 0x00


	//----- nvinfo : EIATTR_KPARAM_INFO
	.align		4
.L_1419:
        /*0028*/ 	.byte	0x04, 0x17
        /*002a*/ 	.short	(.L_1421 - .L_1420)
.L_1420:
        /*002c*/ 	.word	0x00000000
        /*0030*/ 	.short	0x0006
        /*0032*/ 	.short	0x002c
        /*0034*/ 	.byte	0x00, 0xf0, 0x11, 0x00


	//----- nvinfo : EIATTR_KPARAM_INFO
	.align		4
.L_1421:
        /*0038*/ 	.byte	0x04, 0x17
        /*003a*/ 	.short	(.L_1423 - .L_1422)
.L_1422:
        /*003c*/ 	.word	0x00000000
        /*0040*/ 	.short	0x0005
        /*0042*/ 	.short	0x0028
        /*0044*/ 	.byte	0x00, 0xf0, 0x11, 0x00


	//----- nvinfo : EIATTR_KPARAM_INFO
	.align		4
.L_1423:
        /*0048*/ 	.byte	0x04, 0x17
        /*004a*/ 	.short	(.L_1425 - .L_1424)
.L_1424:
        /*004c*/ 	.word	0x00000000
        /*0050*/ 	.short	0x0004
        /*0052*/ 	.short	0x0020
        /*0054*/ 	.byte	0x00, 0xf0, 0x21, 0x00


	//----- nvinfo : EIATTR_KPARAM_INFO
	.align		4
.L_1425:
        /*0058*/ 	.byte	0x04, 0x17
        /*005a*/ 	.short	(.L_1427 - .L_1426)
.L_1426:
        /*005c*/ 	.word	0x00000000
        /*0060*/ 	.short	0x0003
        /*0062*/ 	.short	0x0018
        /*0064*/ 	.byte	0x00, 0xf5, 0x21, 0x00


	//----- nvinfo : EIATTR_KPARAM_INFO
	.align		4
.L_1427:
        /*0068*/ 	.byte	0x04, 0x17
        /*006a*/ 	.short	(.L_1429 - .L_1428)
.L_1428:
        /*006c*/ 	.word	0x00000000
        /*0070*/ 	.short	0x0002
        /*0072*/ 	.short	0x0010
        /*0074*/ 	.byte	0x00, 0xf5, 0x21, 0x00


	//----- nvinfo : EIATTR_KPARAM_INFO
	.align		4
.L_1429:
        /*0078*/ 	.byte	0x04, 0x17
        /*007a*/ 	.short	(.L_1431 - .L_1430)
.L_1430:
        /*007c*/ 	.word	0x00000000
        /*0080*/ 	.short	0x0001
        /*0082*/ 	.short	0x0008
        /*0084*/ 	.byte	0x00, 0xf5, 0x21, 0x00


	//----- nvinfo : EIATTR_KPARAM_INFO
	.align		4
.L_1431:
        /*0088*/ 	.byte	0x04, 0x17
        /*008a*/ 	.short	(.L_1433 - .L_1432)
.L_1432:
        /*008c*/ 	.word	0x00000000
        /*0090*/ 	.short	0x0000
        /*0092*/ 	.short	0x0000
        /*0094*/ 	.byte	0x00, 0xf5, 0x21, 0x00


	//----- nvinfo : EIATTR_SPARSE_MMA_MASK
	.align		4
.L_1433:
        /*0098*/ 	.byte	0x03, 0x50
        /*009a*/ 	.short	0x0000


	//----- nvinfo : EIATTR_MAXREG_COUNT
	.align		4
        /*009c*/ 	.byte	0x03, 0x1b
        /*009e*/ 	.short	0x00ff


	//----- nvinfo : EIATTR_MERCURY_ISA_VERSION
	.align		4
        /*00a0*/ 	.byte	0x03, 0x5f
        /*00a2*/ 	.short	0x0101


	//----- nvinfo : EIATTR_VRC_CTA_INIT_COUNT
	.align		4
        /*00a4*/ 	.byte	0x02, 0x4a
	.zero		1
	.zero		1


	//----- nvinfo : EIATTR_EXIT_INSTR_OFFSETS
	.align		4
        /*00a8*/ 	.byte	0x04, 0x1c
        /*00aa*/ 	.short	(.L_1435 - .L_1434)


	//   ....[0]....
.L_1434:
        /*00ac*/ 	.word	0x000000a0


	//   ....[1]....
        /*00b0*/ 	.word	0x00000330


	//   ....[2]....
        /*00b4*/ 	.word	0x00000470


	//----- nvinfo : EIATTR_CRS_STACK_SIZE
	.align		4
.L_1435:
        /*00b8*/ 	.byte	0x04, 0x1e
        /*00ba*/ 	.short	(.L_1437 - .L_1436)
.L_1436:
        /*00bc*/ 	.word	0x00000000


	//----- nvinfo : EIATTR_CBANK_PARAM_SIZE
	.align		4
.L_1437:
        /*00c0*/ 	.byte	0x03, 0x19
        /*00c2*/ 	.short	0x0035


	//----- nvinfo : EIATTR_PARAM_CBANK
	.align		4
        /*00c4*/ 	.byte	0x04, 0x0a
        /*00c6*/ 	.short	(.L_1439 - .L_1438)
	.align		4
.L_1438:
        /*00c8*/ 	.word	index@(.nv.constant0._ZN4vllm3moe35count_and_sort_expert_tokens_kernelItEEvPKT_PiS5_S5_miiib)
        /*00cc*/ 	.short	0x0380
        /*00ce*/ 	.short	0x0035


	//----- nvinfo : EIATTR_SW_WAR
	.align		4
.L_1439:
        /*00d0*/ 	.byte	0x04, 0x36
        /*00d2*/ 	.short	(.L_1441 - .L_1440)
.L_1440:
        /*00d4*/ 	.word	0x00000008
.L_1441:


//--------------------- .nv.info._ZN4vllm3moe27moe_align_block_size_kernelItEEvPKT_PiS5_S5_S5_iiiimS5_iib --------------------------
	.section	.nv.info._ZN4vllm3moe27moe_align_block_size_kernelItEEvPKT_PiS5_S5_S5_iiiimS5_iib,"",@"SHT_CUDA_INFO"
	.sectionflags	@""
	.align	4


	//----- nvinfo : EIATTR_CUDA_API_VERSION
	.align		4
        /*0000*/ 	.byte	0x04, 0x37
        /*0002*/ 	.short	(.L_1443 - .L_1442)
.L_1442:
        /*0004*/ 	.word	0x00000082


	//----- nvinfo : EIATTR_KPARAM_INFO
	.align		4
.L_1443:
        /*0008*/ 	.byte	0x04, 0x17
        /*000a*/ 	.short	(.L_1445 - .L_1444)
.L_1444:
        /*000c*/ 	.word	0x00000000
        /*0010*/ 	.short	0x000d
        /*0012*/ 	.short	0x0050
        /*0014*/ 	.byte	0x00, 0xf0, 0x05, 0x00


	//----- nvinfo : EIATTR_KPARAM_INFO
	.align		4
.L_1445:
        /*0018*/ 	.byte	0x04, 0x17
        /*001a*/ 	.short	(.L_1447 - .L_1446)
.L_1446:
        /*001c*/ 	.word	0x00000000
        /*0020*/ 	.short	0x000c
        /*0022*/ 	.short	0x004c
        /*0024*/ 	.byte	0x00, 0xf0, 0x11, 0x00


	//----- nvinfo : EIATTR_KPARAM_INFO
	.align		4
.L_1447:
        /*0028*/ 	.byte	0x04, 0x17
        /*002a*/ 	.short	(.L_1449 - .L_1448)
.L_1448:
        /*002c*/ 	.word	0x00000000
        /*0030*/ 	.short	0x000b
        /*0032*/ 	.short	0x0048
        /*0034*/ 	.byte	0x00, 0xf0, 0x11, 0x00


	//----- nvinfo : EIATTR_KPARAM_INFO
	.align		4
.L_1449:
        /*0038*/ 	.byte	0x04, 0x17
        /*003a*/ 	.short	(.L_1451 - .L_1450)
.L_1450:
        /*003c*/ 	.word	0x00000000
        /*0040*/ 	.short	0x000a
        /*0042*/ 	.short	0x0040
        /*0044*/ 	.byte	0x00, 0xf5, 0x21, 0x00


	//----- nvinfo : EIATTR_KPARAM_INFO
	.align		4
.L_1451:
        /*0048*/ 	.byte	0x04, 0x17
        /*004a*/ 	.short	(.L_1453 - .L_1452)
.L_1452:
        /*004c*/ 	.word	0x00000000
        /*0050*/ 	.short	0x0009
        /*0052*/ 	.short	0x0038
        /*0054*/ 	.byte	0x00, 0xf0, 0x21, 0x00


	//----- nvinfo : EIATTR_KPARAM_INFO
	.align		4
.L_1453:
        /*0058*/ 	.byte	0x04, 0x17
        /*005a*/ 	.short	(.L_1455 - .L_1454)
.L_1454:
        /*005c*/ 	.word	0x00000000
        /*0060*/ 	.short	0x0008
        /*0062*/ 	.short	0x0034
        /*0064*/ 	.byte	0x00, 0xf0, 0x11, 0x00


	//----- nvinfo : EIATTR_KPARAM_INFO
	.align		4
.L_1455:
        /*0068*/ 	.byte	0x04, 0x17
        /*006a*/ 	.short	(.L_1457 - .L_1456)
.L_1456:
        /*006c*/ 	.word	0x00000000
        /*0070*/ 	.short	0x0007
        /*0072*/ 	.short	0x0030
        /*0074*/ 	.byte	0x00, 0xf0, 0x11, 0x00


	//----- nvinfo : EIATTR_KPARAM_INFO
	.align		4
.L_1457:
        /*0078*/ 	.byte	0x04, 0x17
        /*007a*/ 	.short	(.L_1459 - .L_1458)
.L_1458:
        /*007c*/ 	.word	0x00000000
        /*0080*/ 	.short	0x0006
        /*0082*/ 	.short	0x002c
        /*0084*/ 	.byte	0x00, 0xf0, 0x11, 0x00


	//----- nvinfo : EIATTR_KPARAM_INFO
	.align		4
.L_1459:
        /*0088*/ 	.byte	0x04, 0x17
        /*008a*/ 	.short	(.L_1461 - .L_1460)
.L_1460:
        /*008c*/ 	.word	0x00000000
        /*0090*/ 	.short	0x0005
        /*0092*/ 	.short	0x0028
        /*0094*/ 	.byte	0x00, 0xf0, 0x11, 0x00


	//----- nvinfo : EIATTR_KPARAM_INFO
	.align		4
.L_1461:
        /*0098*/ 	.byte	0x04, 0x17
        /*009a*/ 	.short	(.L_1463 - .L_1462)
.L_1462:
        /*009c*/ 	.word	0x00000000
        /*00a0*/ 	.short	0x0004
        /*00a2*/ 	.short	0x0020
        /*00a4*/ 	.byte	0x00, 0xf5, 0x21, 0x00


	//----- nvinfo : EIATTR_KPARAM_INFO
	.align		4
.L_1463:
        /*00a8*/ 	.byte	0x04, 0x17
        /*00aa*/ 	.short	(.L_1465 - .L_1464)
.L_1464:
        /*00ac*/ 	.word	0x00000000
        /*00b0*/ 	.short	0x0003
        /*00b2*/ 	.short	0x0018
        /*00b4*/ 	.byte	0x00, 0xf5, 0x21, 0x00


	//----- nvinfo : EIATTR_KPARAM_INFO
	.align		4
.L_1465:
        /*00b8*/ 	.byte	0x04, 0x17
        /*00ba*/ 	.short	(.L_1467 - .L_1466)
.L_1466:
        /*00bc*/ 	.word	0x00000000
        /*00c0*/ 	.short	0x0002
        /*00c2*/ 	.short	0x0010
        /*00c4*/ 	.byte	0x00, 0xf5, 0x21, 0x00


	//----- nvinfo : EIATTR_KPARAM_INFO
	.align		4
.L_1467:
        /*00c8*/ 	.byte	0x04, 0x17
        /*00ca*/ 	.short	(.L_1469 - .L_1468)
.L_1468:
        /*00cc*/ 	.word	0x00000000
        /*00d0*/ 	.short	0x0001
        /*00d2*/ 	.short	0x0008
        /*00d4*/ 	.byte	0x00, 0xf5, 0x21, 0x00


	//----- nvinfo : EIATTR_KPARAM_INFO
	.align		4
.L_1469:
        /*00d8*/ 	.byte	0x04, 0x17
        /*00da*/ 	.short	(.L_1471 - .L_1470)
.L_1470:
        /*00dc*/ 	.word	0x00000000
        /*00e0*/ 	.short	0x0000
        /*00e2*/ 	.short	0x0000
        /*00e4*/ 	.byte	0x00, 0xf5, 0x21, 0x00


	//----- nvinfo : EIATTR_SPARSE_MMA_MASK
	.align		4
.L_1471:
        /*00e8*/ 	.byte	0x03, 0x50
        /*00ea*/ 	.short	0x0000


	//----- nvinfo : EIATTR_MAXREG_COUNT
	.align		4
        /*00ec*/ 	.byte	0x03, 0x1b
        /*00ee*/ 	.short	0x00ff


	//----- nvinfo : EIATTR_NUM_BARRIERS
	.align		4
        /*00f0*/ 	.byte	0x02, 0x4c
        /*00f2*/ 	.byte	0x01
	.zero		1


	//----- nvinfo : EIATTR_MERCURY_ISA_VERSION
	.align		4
        /*00f4*/ 	.byte	0x03, 0x5f
        /*00f6*/ 	.short	0x0101


	//----- nvinfo : EIATTR_COOP_GROUP_MASK_REGIDS
	.align		4
        /*00f8*/ 	.byte	0x04, 0x29
        /*00fa*/ 	.short	(.L_1473 - .L_1472)


	//   ....[0]....
.L_1472:
        /*00fc*/ 	.word	0xffffffff


	//   ....[1]....
        /*0100*/ 	.word	0xffffffff


	//   ....[2]....
        /*0104*/ 	.word	0xffffffff


	//   ....[3]....
        /*0108*/ 	.word	0xffffffff


	//   ....[4]....
        /*010c*/ 	.word	0xffffffff


	//   ....[5]....
        /*0110*/ 	.word	0x05000027


	//   ....[6]....
        /*0114*/ 	.word	0x05000027


	//   ....[7]....
        /*0118*/ 	.word	0x05000027


	//   ....[8]....
        /*011c*/ 	.word	0x05000027


	//   ....[9]....
        /*0120*/ 	.word	0x05000027


	//----- nvinfo : EIATTR_COOP_GROUP_INSTR_OFFSETS
	.align		4
.L_1473:
        /*0124*/ 	.byte	0x04, 0x28
        /*0126*/ 	.short	(.L_1475 - .L_1474)


	//   ....[0]....
.L_1474:
        /*0128*/ 	.word	0x000011f0


	//   ....[1]....
        /*012c*/ 	.word	0x00001210


	//   ....[2]....
        /*0130*/ 	.word	0x00001230


	//   ....[3]....
        /*0134*/ 	.word	0x00001250


	//   ....[4]....
        /*0138*/ 	.word	0x00001270


	//   ....[5]....
        /*013c*/ 	.word	0x00002680


	//   ....[6]....
        /*0140*/ 	.word	0x000026f0


	//   ....[7]....
        /*0144*/ 	.word	0x00002760


	//   ....[8]....
        /*0148*/ 	.word	0x000027d0


	//   ....[9]....
        /*014c*/ 	.word	0x00002840


	//----- nvinfo : EIATTR_VRC_CTA_INIT_COUNT
	.align		4
.L_1475:
        /*0150*/ 	.byte	0x02, 0x4a
	.zero		1
	.zero		1


	//----- nvinfo : EIATTR_EXIT_INSTR_OFFSETS
	.align		4
        /*0154*/ 	.byte	0x04, 0x1c
        /*0156*/ 	.short	(.L_1477 - .L_1476)


	//   ....[0]....
.L_1476:
        /*0158*/ 	.word	0x00000090


	//   ....[1]....
        /*015c*/ 	.word	0x00000170


	//   ....[2]....
        /*0160*/ 	.word	0x00002560


	//   ....[3]....
        /*0164*/ 	.word	0x00002620


	//----- nvinfo : EIATTR_CRS_STACK_SIZE
	.align		4
.L_1477:
        /*0168*/ 	.byte	0x04, 0x1e
        /*016a*/ 	.short	(.L_1479 - .L_1478)
.L_1478:
        /*016c*/ 	.word	0x00000000


	//----- nvinfo : EIATTR_CBANK_PARAM_SIZE
	.align		4
.L_1479:
        /*0170*/ 	.byte	0x03, 0x19
        /*0172*/ 	.short	0x0051


	//----- nvinfo : EIATTR_PARAM_CBANK
	.align		4
        /*0174*/ 	.byte	0x04, 0x0a
        /*0176*/ 	.short	(.L_1481 - .L_1480)
	.align		4
.L_1480:
        /*0178*/ 	.word	index@(.nv.constant0._ZN4vllm3moe27moe_align_block_size_kernelItEEvPKT_PiS5_S5_S5_iiiimS5_iib)
        /*017c*/ 	.short	0x0380
        /*017e*/ 	.short	0x0051


	//----- nvinfo : EIATTR_SW_WAR
	.align		4
.L_1481:
        /*0180*/ 	.byte	0x04, 0x36
        /*0182*/ 	.short	(.L_1483 - .L_1482)
.L_1482:
        /*0184*/ 	.word	0x00000008
.L_1483:


//--------------------- .nv.info._ZN4vllm3moe46moe_align_block_size_small_batch_expert_kernelItLi256EEEvPKT_PiS5_S5_S5_iimiib --------------------------
	.section	.nv.info._ZN4vllm3moe46moe_align_block_size_small_batch_expert_kernelItLi256EEEvPKT_PiS5_S5_S5_iimiib,"",@"SHT_CUDA_INFO"
	.sectionflags	@""
	.align	4


	//----- nvinfo : EIATTR_CUDA_API_VERSION
	.align		4
        /*0000*/ 	.byte	0x04, 0x37
        /*0002*/ 	.short	(.L_1485 - .L_1484)
.L_1484:
        /*0004*/ 	.word	0x00000082


	//----- nvinfo : EIATTR_KPARAM_INFO
	.align		4
.L_1485:
        /*0008*/ 	.byte	0x04, 0x17
        /*000a*/ 	.short	(.L_1487 - .L_1486)
.L_1486:
        /*000c*/ 	.word	0x00000000
        /*0010*/ 	.short	0x000a
        /*0012*/ 	.short	0x0040
        /*0014*/ 	.byte	0x00, 0xf0, 0x05, 0x00


	//----- nvinfo : EIATTR_KPARAM_INFO
	.align		4
.L_1487:
        /*0018*/ 	.byte	0x04, 0x17
        /*001a*/ 	.short	(.L_1489 - .L_1488)
.L_1488:
        /*001c*/ 	.word	0x00000000
        /*0020*/ 	.short	0x0009
        /*0022*/ 	.short	0x003c
        /*0024*/ 	.byte	0x00, 0xf0, 0x11, 0x00


	//----- nvinfo : EIATTR_KPARAM_INFO
	.align		4
.L_1489:
        /*0028*/ 	.byte	0x04, 0x17
        /*002a*/ 	.short	(.L_1491 - .L_1490)
.L_1490:
        /*002c*/ 	.word	0x00000000
        /*0030*/ 	.short	0x0008
        /*0032*/ 	.short	0x0038
        /*0034*/ 	.byte	0x00, 0xf0, 0x11, 0x00


	//----- nvinfo : EIATTR_KPARAM_INFO
	.align		4
.L_1491:
        /*0038*/ 	.byte	0x04, 0x17
        /*003a*/ 	.short	(.L_1493 - .L_1492)
.L_1492:
        /*003c*/ 	.word	0x00000000
        /*0040*/ 	.short	0x0007
        /*0042*/ 	.short	0x0030
        /*0044*/ 	.byte	0x00, 0xf0, 0x21, 0x00


	//----- nvinfo : EIATTR_KPARAM_INFO
	.align		4
.L_1493:
        /*0048*/ 	.byte	0x04, 0x17
        /*004a*/ 	.short	(.L_1495 - .L_1494)
.L_1494:
        /*004c*/ 	.word	0x00000000
        /*0050*/ 	.short	0x0006
        /*0052*/ 	.short	0x002c
        /*0054*/ 	.byte	0x00, 0xf0, 0x11, 0x00


	//----- nvinfo : EIATTR_KPARAM_INFO
	.align		4
.L_1495:
        /*0058*/ 	.byte	0x04, 0x17
        /*005a*/ 	.short	(.L_1497 - .L_1496)
.L_1496:
        /*005c*/ 	.word	0x00000000
        /*0060*/ 	.short	0x0005
        /*0062*/ 	.short	0x0028
        /*0064*/ 	.byte	0x00, 0xf0, 0x11, 0x00


	//----- nvinfo : EIATTR_KPARAM_INFO
	.align		4
.L_1497:
        /*0068*/ 	.byte	0x04, 0x17
        /*006a*/ 	.short	(.L_1499 - .L_1498)
.L_1498:
        /*006c*/ 	.word	0x00000000
        /*0070*/ 	.short	0x0004
        /*0072*/ 	.short	0x0020
        /*0074*/ 	.byte	0x00, 0xf5, 0x21, 0x00


	//----- nvinfo : EIATTR_KPARAM_INFO
	.align		4
.L_1499:
        /*0078*/ 	.byte	0x04, 0x17
        /*007a*/ 	.short	(.L_1501 - .L_1500)
.L_1500:
        /*007c*/ 	.word	0x00000000
        /*0080*/ 	.short	0x0003
        /*0082*/ 	.short	0x0018
        /*0084*/ 	.byte	0x00, 0xf5, 0x21, 0x00


	//----- nvinfo : EIATTR_KPARAM_INFO
	.align		4
.L_1501:
        /*0088*/ 	.byte	0x04, 0x17
        /*008a*/ 	.short	(.L_1503 - .L_1502)
.L_1502:
        /*008c*/ 	.word	0x00000000
        /*0090*/ 	.short	0x0002
        /*0092*/ 	.short	0x0010
        /*0094*/ 	.byte	0x00, 0xf5, 0x21, 0x00


	//----- nvinfo : EIATTR_KPARAM_INFO
	.align		4
.L_1503:
        /*0098*/ 	.byte	0x04, 0x17
        /*009a*/ 	.short	(.L_1505 - .L_1504)
.L_1504:
        /*009c*/ 	.word	0x00000000
        /*00a0*/ 	.short	0x0001
        /*00a2*/ 	.short	0x0008
        /*00a4*/ 	.byte	0x00, 0xf5, 0x21, 0x00


	//----- nvinfo : EIATTR_KPARAM_INFO
	.align		4
.L_1505:
        /*00a8*/ 	.byte	0x04, 0x17
        /*00aa*/ 	.short	(.L_1507 - .L_1506)
.L_1506:
        /*00ac*/ 	.word	0x00000000
        /*00b0*/ 	.short	0x0000
        /*00b2*/ 	.short	0x0000
        /*00b4*/ 	.byte	0x00, 0xf5, 0x21, 0x00


	//----- nvinfo : EIATTR_SPARSE_MMA_MASK
	.align		4
.L_1507:
        /*00b8*/ 	.byte	0x03, 0x50
        /*00ba*/ 	.short	0x0000


	//----- nvinfo : EIATTR_MAXREG_COUNT
	.align		4
        /*00bc*/ 	.byte	0x03, 0x1b
        /*00be*/ 	.short	0x00ff


	//----- nvinfo : EIATTR_NUM_BARRIERS
	.align		4
        /*00c0*/ 	.byte	0x02, 0x4c
        /*00c2*/ 	.byte	0x01
	.zero		1


	//----- nvinfo : EIATTR_MERCURY_ISA_VERSION
	.align		4
        /*00c4*/ 	.byte	0x03, 0x5f
        /*00c6*/ 	.short	0x0101


	//----- nvinfo : EIATTR_VRC_CTA_INIT_COUNT
	.align		4
        /*00c8*/ 	.byte	0x02, 0x4a
	.zero		1
	.zero		1


	//----- nvinfo : EIATTR_EXIT_INSTR_OFFSETS
	.align		4
        /*00cc*/ 	.byte	0x04, 0x1c
        /*00ce*/ 	.short	(.L_1509 - .L_1508)


	//   ....[0]....
.L_1508:
        /*00d0*/ 	.word	0x000007d0


	//   ....[1]....
        /*00d4*/ 	.word	0x00004060


	//   ....[2]....
        /*00d8*/ 	.word	0x000042b0


	//   ....[3]....
        /*00dc*/ 	.word	0x00004440


	//----- nvinfo : EIATTR_CRS_STACK_SIZE
	.align		4
.L_1509:
        /*00e0*/ 	.byte	0x04, 0x1e
        /*00e2*/ 	.short	(.L_1511 - .L_1510)
.L_1510:
        /*00e4*/ 	.word	0x00000000


	//----- nvinfo : EIATTR_CBANK_PARAM_SIZE
	.align		4
.L_1511:
        /*00e8*/ 	.byte	0x03, 0x19
        /*00ea*/ 	.short	0x0041


	//----- nvinfo : EIATTR_PARAM_CBANK
	.align		4
        /*00ec*/ 	.byte	0x04, 0x0a
        /*00ee*/ 	.short	(.L_1513 - .L_1512)
	.align		4
.L_1512:
        /*00f0*/ 	.word	index@(.nv.constant0._ZN4vllm3moe46moe_align_block_size_small_batch_expert_kernelItLi256EEEvPKT_PiS5_S5_S5_iimiib)
        /*00f4*/ 	.short	0x0380
        /*00f6*/ 	.short	0x0041


	//----- nvinfo : EIATTR_SW_WAR
	.align		4
.L_1513:
        /*00f8*/ 	.byte	0x04, 0x36
        /*00fa*/ 	.short	(.L_1515 - .L_1514)
.L_1514:
        /*00fc*/ 	.word	0x00000008
.L_1515:


//--------------------- .nv.info._ZN4vllm3moe35count_and_sort_expert_tokens_kernelIlEEvPKT_PiS5_S5_miiib --------------------------
	.section	.nv.info._ZN4vllm3moe35count_and_sort_expert_tokens_kernelIlEEvPKT_PiS5_S5_miiib,"",@"SHT_CUDA_INFO"
	.sectionflags	@""
	.align	4


	//----- nvinfo : EIATTR_CUDA_API_VERSION
	.align		4
        /*0000*/ 	.byte	0x04, 0x37
        /*0002*/ 	.short	(.L_1517 - .L_1516)
.L_1516:
        /*0004*/ 	.word	0x00000082


	//----- nvinfo : EIATTR_KPARAM_INFO
	.align		4
.L_1517:
        /*0008*/ 	.byte	0x04, 0x17
        /*000a*/ 	.short	(.L_1519 - .L_1518)
.L_1518:
        /*000c*/ 	.word	0x00000000
        /*0010*/ 	.short	0x0008
        /*0012*/ 	.short	0x0034
        /*0014*/ 	.byte	0x00, 0xf0, 0x05, 0x00


	//----- nvinfo : EIATTR_KPARAM_INFO
	.align		4
.L_1519:
        /*0018*/ 	.byte	0x04, 0x17
        /*001a*/ 	.short	(.L_1521 - .L_1520)
.L_1520:
        /*001c*/ 	.word	0x00000000
        /*0020*/ 	.short	0x0007
        /*0022*/ 	.short	0x0030
        /*0024*/ 	.byte	0x00, 0xf0, 0x11, 0x00


	//----- nvinfo : EIATTR_KPARAM_INFO
	.align		4
.L_1521:
        /*0028*/ 	.byte	0x04, 0x17
        /*002a*/ 	.short	(.L_1523 - .L_1522)
.L_1522:
        /*002c*/ 	.word	0x00000000
        /*0030*/ 	.short	0x0006
        /*0032*/ 	.short	0x002c
        /*0034*/ 	.byte	0x00, 0xf0, 0x11, 0x00


	//----- nvinfo : EIATTR_KPARAM_INFO
	.align		4
.L_1523:
        /*0038*/ 	.byte	0x04, 0x17
        /*003a*/ 	.short	(.L_1525 - .L_1524)
.L_1524:
        /*003c*/ 	.word	0x00000000
        /*0040*/ 	.short	0x0005
        /*0042*/ 	.short	0x0028
        /*0044*/ 	.byte	0x00, 0xf0, 0x11, 0x00


	//----- nvinfo : EIATTR_KPARAM_INFO
	.align		4
.L_1525:
        /*0048*/ 	.byte	0x04, 0x17
        /*004a*/ 	.short	(.L_1527 - .L_1526)
.L_1526:
        /*004c*/ 	.word	0x00000000
        /*0050*/ 	.short	0x0004
        /*0052*/ 	.short	0x0020
        /*0054*/ 	.byte	0x00, 0xf0, 0x21, 0x00


	//----- nvinfo : EIATTR_KPARAM_INFO
	.align		4
.L_1527:
        /*0058*/ 	.byte	0x04, 0x17
        /*005a*/ 	.short	(.L_1529 - .L_1528)
.L_1528:
        /*005c*/ 	.word	0x00000000
        /*0060*/ 	.short	0x0003
        /*0062*/ 	.short	0x0018
        /*0064*/ 	.byte	0x00, 0xf5, 0x21, 0x00


	//----- nvinfo : EIATTR_KPARAM_INFO
	.align		4
.L_1529:
        /*0068*/ 	.byte	0x04, 0x17
        /*006a*/ 	.short	(.L_1531 - .L_1530)
.L_1530:
        /*006c*/ 	.word	0x00000000
        /*0070*/ 	.short	0x0002
        /*0072*/ 	.short	0x0010
        /*0074*/ 	.byte	0x00, 0xf5, 0x21, 0x00


	//----- nvinfo : EIATTR_KPARAM_INFO
	.align		4
.L_1531:
        /*0078*/ 	.byte	0x04, 0x17
        /*007a*/ 	.short	(.L_1533 - .L_1532)
.L_1532:
        /*007c*/ 	.word	0x00000000
        /*0080*/ 	.short	0x0001
        /*0082*/ 	.short	0x0008
        /*0084*/ 	.byte	0x00, 0xf5, 0x21, 0x00


	//----- nvinfo : EIATTR_KPARAM_INFO
	.align		4
.L_1533:
        /*0088*/ 	.byte	0x04, 0x17
        /*008a*/ 	.short	(.L_1535 - .L_1534)
.L_1534:
        /*008c*/ 	.word	0x00000000
        /*0090*/ 	.short	0x0000
        /*0092*/ 	.short	0x0000
        /*0094*/ 	.byte	0x00, 0xf5, 0x21, 0x00


	//----- nvinfo : EIATTR_SPARSE_MMA_MASK
	.align		4
.L_1535:
        /*0098*/ 	.byte	0x03, 0x50
        /*009a*/ 	.short	0x0000


	//----- nvinfo : EIATTR_MAXREG_COUNT
	.align		4
        /*009c*/ 	.byte	0x03, 0x1b
        /*009e*/ 	.short	0x00ff


	//----- nvinfo : EIATTR_MERCURY_ISA_VERSION
	.align		4
        /*00a0*/ 	.byte	0x03, 0x5f
        /*00a2*/ 	.short	0x0101


	//----- nvinfo : EIATTR_VRC_CTA_INIT_COUNT
	.align		4
        /*00a4*/ 	.byte	0x02, 0x4a
	.zero		1
	.zero		1


	//----- nvinfo : EIATTR_EXIT_INSTR_OFFSETS
	.align		4
        /*00a8*/ 	.byte	0x04, 0x1c
        /*00aa*/ 	.short	(.L_1537 - .L_1536)


	//   ....[0]....
.L_1536:
        /*00ac*/ 	.word	0x000000a0


	//   ....[1]....
        /*00b0*/ 	.word	0x00000350


	//   ....[2]....
        /*00b4*/ 	.word	0x000004b0


	//----- nvinfo : EIATTR_CRS_STACK_SIZE
	.align		4
.L_1537:
        /*00b8*/ 	.byte	0x04, 0x1e
        /*00ba*/ 	.short	(.L_1539 - .L_1538)
.L_1538:
        /*00bc*/ 	.word	0x00000000


	//----- nvinfo : EIATTR_CBANK_PARAM_SIZE
	.align		4
.L_1539:
        /*00c0*/ 	.byte	0x03, 0x19
        /*00c2*/ 	.short	0x0035


	//----- nvinfo : EIATTR_PARAM_CBANK
	.align		4
        /*00c4*/ 	.byte	0x04, 0x0a
        /*00c6*/ 	.short	(.L_1541 - .L_1540)
	.align		4
.L_1540:
        /*00c8*/ 	.word	index@(.nv.constant0._ZN4vllm3moe35count_and_sort_expert_tokens_kernelIlEEvPKT_PiS5_S5_miiib)
        /*00cc*/ 	.short	0x0380
        /*00ce*/ 	.short	0x0035


	//----- nvinfo : EIATTR_SW_WAR
	.align		4
.L_1541:
        /*00d0*/ 	.byte	0x04, 0x36
        /*00d2*/ 	.short	(.L_1543 - .L_1542)
.L_1542:
        /*00d4*/ 	.word	0x00000008
.L_1543:


//--------------------- .nv.info._ZN4vllm3moe27moe_align_block_size_kernelIlEEvPKT_PiS5_S5_S5_iiiimS5_iib --------------------------
	.section	.nv.info._ZN4vllm3moe27moe_align_block_size_kernelIlEEvPKT_PiS5_S5_S5_iiiimS5_iib,"",@"SHT_CUDA_INFO"
	.sectionflags	@""
	.align	4


	//----- nvinfo : EIATTR_CUDA_API_VERSION
	.align		4
        /*0000*/ 	.byte	0x04, 0x37
        /*0002*/ 	.short	(.L_1545 - .L_1544)
.L_1544:
        /*0004*/ 	.word	0x00000082


	//----- nvinfo : EIATTR_KPARAM_INFO
	.align		4
.L_1545:
        /*0008*/ 	.byte	0x04, 0x17
        /*000a*/ 	.short	(.L_1547 - .L_1546)
.L_1546:
        /*000c*/ 	.word	0x00000000
        /*0010*/ 	.short	0x000d
        /*0012*/ 	.short	0x0050
        /*0014*/ 	.byte	0x00, 0xf0, 0x05, 0x00


	//----- nvinfo : EIATTR_KPARAM_INFO
	.align		4
.L_1547:
        /*0018*/ 	.byte	0x04, 0x17
        /*001a*/ 	.short	(.L_1549 - .L_1548)
.L_1548:
        /*001c*/ 	.word	0x00000000
        /*0020*/ 	.short	0x000c
        /*0022*/ 	.short	0x004c
        /*0024*/ 	.byte	0x00, 0xf0, 0x11, 0x00


	//----- nvinfo : EIATTR_KPARAM_INFO
	.align		4
.L_1549:
        /*0028*/ 	.byte	0x04, 0x17
        /*002a*/ 	.short	(.L_1551 - .L_1550)
.L_1550:
        /*002c*/ 	.word	0x00000000
        /*0030*/ 	.short	0x000b
        /*0032*/ 	.short	0x0048
        /*0034*/ 	.byte	0x00, 0xf0, 0x11, 0x00


	//----- nvinfo : EIATTR_KPARAM_INFO
	.align		4
.L_1551:
        /*0038*/ 	.byte	0x04, 0x17
        /*003a*/ 	.short	(.L_1553 - .L_1552)
.L_1552:
        /*003c*/ 	.word	0x00000000
        /*0040*/ 	.short	0x000a
        /*0042*/ 	.short	0x0040
        /*0044*/ 	.byte	0x00, 0xf5, 0x21, 0x00


	//----- nvinfo : EIATTR_KPARAM_INFO
	.align		4
.L_1553:
        /*0048*/ 	.byte	0x04, 0x17
        /*004a*/ 	.short	(.L_1555 - .L_1554)
.L_1554:
        /*004c*/ 	.word	0x00000000
        /*0050*/ 	.short	0x0009
        /*0052*/ 	.short	0x0038
        /*0054*/ 	.byte	0x00, 0xf0, 0x21, 0x00


	//----- nvinfo : EIATTR_KPARAM_INFO
	.align		4
.L_1555:
        /*0058*/ 	.byte	0x04, 0x17
        /*005a*/ 	.short	(.L_1557 - .L_1556)
.L_1556:
        /*005c*/ 	.word	0x00000000
        /*0060*/ 	.short	0x0008
        /*0062*/ 	.short	0x0034
        /*0064*/ 	.byte	0x00, 0xf0, 0x11, 0x00


	//----- nvinfo : EIATTR_KPARAM_INFO
	.align		4
.L_1557:
        /*0068*/ 	.byte	0x04, 0x17
        /*006a*/ 	.short	(.L_1559 - .L_1558)
.L_1558:
        /*006c*/ 	.word	0x00000000
        /*0070*/ 	.short	0x0007
        /*0072*/ 	.short	0x0030
        /*0074*/ 	.byte	0x00, 0xf0, 0x11, 0x00


	//----- nvinfo : EIATTR_KPARAM_INFO
	.align		4
.L_1559:
        /*0078*/ 	.byte	0x04, 0x17
        /*007a*/ 	.short	(.L_1561 - .L_1560)
.L_1560:
        /*007c*/ 	.word	0x00000000
        /*0080*/ 	.short	0x0006
        /*0082*/ 	.short	0x002c
        /*0084*/ 	.byte	0x00, 0xf0, 0x11, 0x00


	//----- nvinfo : EIATTR_KPARAM_INFO
	.align		4
.L_1561:
        /*0088*/ 	.byte	0x04, 0x17
        /*008a*/ 	.short	(.L_1563 - .L_1562)
.L_1562:
        /*008c*/ 	.word	0x00000000
        /*0090*/ 	.short	0x0005
        /*0092*/ 	.short	0x0028
        /*0094*/ 	.byte	0x00, 0xf0, 0x11, 0x00


	//----- nvinfo : EIATTR_KPARAM_INFO
	.align		4
.L_1563:
        /*0098*/ 	.byte	0x04, 0x17
        /*009a*/ 	.short	(.L_1565 - .L_1564)
.L_1564:
        /*009c*/ 	.word	0x00000000
        /*00a0*/ 	.short	0x0004
        /*00a2*/ 	.short	0x0020
        /*00a4*/ 	.byte	0x00, 0xf5, 0x21, 0x00


	//----- nvinfo : EIATTR_KPARAM_INFO
	.align		4
.L_1565:
        /*00a8*/ 	.byte	0x04, 0x17
        /*00aa*/ 	.short	(.L_1567 - .L_1566)
.L_1566:
        /*00ac*/ 	.word	0x00000000
        /*00b0*/ 	.short	0x0003
        /*00b2*/ 	.short	0x0018
        /*00b4*/ 	.byte	0x00, 0xf5, 0x21, 0x00


	//----- nvinfo : EIATTR_KPARAM_INFO
	.align		4
.L_1567:
        /*00b8*/ 	.byte	0x04, 0x17
        /*00ba*/ 	.short	(.L_1569 - .L_1568)
.L_1568:
        /*00bc*/ 	.word	0x00000000
        /*00c0*/ 	.short	0x0002
        /*00c2*/ 	.short	0x0010
        /*00c4*/ 	.byte	0x00, 0xf5, 0x21, 0x00


	//----- nvinfo : EIATTR_KPARAM_INFO
	.align		4
.L_1569:
        /*00c8*/ 	.byte	0x04, 0x17
        /*00ca*/ 	.short	(.L_1571 - .L_1570)
.L_1570:
        /*00cc*/ 	.word	0x00000000
        /*00d0*/ 	.short	0x0001
        /*00d2*/ 	.short	0x0008
        /*00d4*/ 	.byte	0x00, 0xf5, 0x21, 0x00


	//----- nvinfo : EIATTR_KPARAM_INFO
	.align		4
.L_1571:
        /*00d8*/ 	.byte	0x04, 0x17
        /*00da*/ 	.short	(.L_1573 - .L_1572)
.L_1572:
        /*00dc*/ 	.word	0x00000000
        /*00e0*/ 	.short	0x0000
        /*00e2*/ 	.short	0x0000
        /*00e4*/ 	.byte	0x00, 0xf5, 0x21, 0x00


	//----- nvinfo : EIATTR_SPARSE_MMA_MASK
	.align		4
.L_1573:
        /*00e8*/ 	.byte	0x03, 0x50
        /*00ea*/ 	.short	0x0000


	//----- nvinfo : EIATTR_MAXREG_COUNT
	.align		4
        /*00ec*/ 	.byte	0x03, 0x1b
        /*00ee*/ 	.short	0x00ff


	//----- nvinfo : EIATTR_NUM_BARRIERS
	.align		4
        /*00f0*/ 	.byte	0x02, 0x4c
        /*00f2*/ 	.byte	0x01
	.zero		1


	//----- nvinfo : EIATTR_MERCURY_ISA_VERSION
	.align		4
        /*00f4*/ 	.byte	0x03, 0x5f
        /*00f6*/ 	.short	0x0101


	//----- nvinfo : EIATTR_COOP_GROUP_MASK_REGIDS
	.align		4
        /*00f8*/ 	.byte	0x04, 0x29
        /*00fa*/ 	.short	(.L_1575 - .L_1574)


	//   ....[0]....
.L_1574:
        /*00fc*/ 	.word	0xffffffff


	//   ....[1]....
        /*0100*/ 	.word	0xffffffff


	//   ....[2]....
        /*0104*/ 	.word	0xffffffff


	//   ....[3]....
        /*0108*/ 	.word	0xffffffff


	//   ....[4]....
        /*010c*/ 	.word	0xffffffff


	//   ....[5]....
        /*0110*/ 	.word	0x05000027


	//   ....[6]....
        /*0114*/ 	.word	0x05000027


	//   ....[7]....
        /*0118*/ 	.word	0x05000027


	//   ....[8]....
        /*011c*/ 	.word	0x05000027


	//   ....[9]....
        /*0120*/ 	.word	0x05000027


	//----- nvinfo : EIATTR_COOP_GROUP_INSTR_OFFSETS
	.align		4
.L_1575:
        /*0124*/ 	.byte	0x04, 0x28
        /*0126*/ 	.short	(.L_1577 - .L_1576)


	//   ....[0]....
.L_1576:
        /*0128*/ 	.word	0x00001210


	//   ....[1]....
        /*012c*/ 	.word	0x00001230


	//   ....[2]....
        /*0130*/ 	.word	0x00001250


	//   ....[3]....
        /*0134*/ 	.word	0x00001270


	//   ....[4]....
        /*0138*/ 	.word	0x00001290


	//   ....[5]....
        /*013c*/ 	.word	0x000026a0


	//   ....[6]....
        /*0140*/ 	.word	0x00002710


	//   ....[7]....
        /*0144*/ 	.word	0x00002780


	//   ....[8]....
        /*0148*/ 	.word	0x000027f0


	//   ....[9]....
        /*014c*/ 	.word	0x00002860


	//----- nvinfo : EIATTR_VRC_CTA_INIT_COUNT
	.align		4
.L_1577:
        /*0150*/ 	.byte	0x02, 0x4a
	.zero		1
	.zero		1


	//----- nvinfo : EIATTR_EXIT_INSTR_OFFSETS
	.align		4
        /*0154*/ 	.byte	0x04, 0x1c
        /*0156*/ 	.short	(.L_1579 - .L_1578)


	//   ....[0]....
.L_1578:
        /*0158*/ 	.word	0x00000090


	//   ....[1]....
        /*015c*/ 	.word	0x00000170


	//   ....[2]....
        /*0160*/ 	.word	0x00002580


	//   ....[3]....
        /*0164*/ 	.word	0x00002640


	//----- nvinfo : EIATTR_CRS_STACK_SIZE
	.align		4
.L_1579:
        /*0168*/ 	.byte	0x04, 0x1e
        /*016a*/ 	.short	(.L_1581 - .L_1580)
.L_1580:
        /*016c*/ 	.word	0x00000000


	//----- nvinfo : EIATTR_CBANK_PARAM_SIZE
	.align		4
.L_1581:
        /*0170*/ 	.byte	0x03, 0x19
        /*0172*/ 	.short	0x0051


	//----- nvinfo : EIATTR_PARAM_CBANK
	.align		4
        /*0174*/ 	.byte	0x04, 0x0a
        /*0176*/ 	.short	(.L_1583 - .L_1582)
	.align		4
.L_1582:
        /*0178*/ 	.word	index@(.nv.constant0._ZN4vllm3moe27moe_align_block_size_kernelIlEEvPKT_PiS5_S5_S5_iiiimS5_iib)
        /*017c*/ 	.short	0x0380
        /*017e*/ 	.short	0x0051


	//----- nvinfo : EIATTR_SW_WAR
	.align		4
.L_1583:
        /*0180*/ 	.byte	0x04, 0x36
        /*0182*/ 	.short	(.L_1585 - .L_1584)
.L_1584:
        /*0184*/ 	.word	0x00000008
.L_1585:


//--------------------- .nv.info._ZN4vllm3moe46moe_align_block_size_small_batch_expert_kernelIlLi256EEEvPKT_PiS5_S5_S5_iimiib --------------------------
	.section	.nv.info._ZN4vllm3moe46moe_align_block_size_small_batch_expert_kernelIlLi256EEEvPKT_PiS5_S5_S5_iimiib,"",@"SHT_CUDA_INFO"
	.sectionflags	@""
	.align	4


	//----- nvinfo : EIATTR_CUDA_API_VERSION
	.align		4
        /*0000*/ 	.byte	0x04, 0x37
        /*0002*/ 	.short	(.L_1587 - .L_1586)
.L_1586:
        /*0004*/ 	.word	0x00000082


	//----- nvinfo : EIATTR_KPARAM_INFO
	.align		4
.L_1587:
        /*0008*/ 	.byte	0x04, 0x17
        /*000a*/ 	.short	(.L_1589 - .L_1588)
.L_1588:
        /*000c*/ 	.word	0x00000000
        /*0010*/ 	.short	0x000a
        /*0012*/ 	.short	0x0040
        /*0014*/ 	.byte	0x00, 0xf0, 0x05, 0x00


	//----- nvinfo : EIATTR_KPARAM_INFO
	.align		4
.L_1589:
        /*0018*/ 	.byte	0x04, 0x17
        /*001a*/ 	.short	(.L_1591 - .L_1590)
.L_1590:
        /*001c*/ 	.word	0x00000000
        /*0020*/ 	.short	0x0009
        /*0022*/ 	.short	0x003c
        /*0024*/ 	.byte	0x00, 0xf0, 0x11, 0x00


	//----- nvinfo : EIATTR_KPARAM_INFO
	.align		4
.L_1591:
        /*0028*/ 	.byte	0x04, 0x17
        /*002a*/ 	.short	(.L_1593 - .L_1592)
.L_1592:
        /*002c*/ 	.word	0x00000000
        /*0030*/ 	.short	0x0008
        /*0032*/ 	.short	0x0038
        /*0034*/ 	.byte	0x00, 0xf0, 0x11, 0x00


	//----- nvinfo : EIATTR_KPARAM_INFO
	.align		4
.L_1593:
        /*0038*/ 	.byte	0x04, 0x17
        /*003a*/ 	.short	(.L_1595 - .L_1594)
.L_1594:
        /*003c*/ 	.word	0x00000000
        /*0040*/ 	.short	0x0007
        /*0042*/ 	.short	0x0030
        /*0044*/ 	.byte	0x00, 0xf0, 0x21, 0x00


	//----- nvinfo : EIATTR_KPARAM_INFO
	.align		4
.L_1595:
        /*0048*/ 	.byte	0x04, 0x17
        /*004a*/ 	.short	(.L_1597 - .L_1596)
.L_1596:
        /*004c*/ 	.word	0x00000000
        /*0050*/ 	.short	0x0006
        /*0052*/ 	.short	0x002c
        /*0054*/ 	.byte	0x00, 0xf0, 0x11, 0x00


	//----- nvinfo : EIATTR_KPARAM_INFO
	.align		4
.L_1597:
        /*0058*/ 	.byte	0x04, 0x17
        /*005a*/ 	.short	(.L_1599 - .L_1598)
.L_1598:
        /*005c*/ 	.word	0x00000000
        /*0060*/ 	.short	0x0005
        /*0062*/ 	.short	0x0028
        /*0064*/ 	.byte	0x00, 0xf0, 0x11, 0x00


	//----- nvinfo : EIATTR_KPARAM_INFO
	.align		4
.L_1599:
        /*0068*/ 	.byte	0x04, 0x17
        /*006a*/ 	.short	(.L_1601 - .L_1600)
.L_1600:
        /*006c*/ 	.word	0x00000000
        /*0070*/ 	.short	0x0004
        /*0072*/ 	.short	0x0020
        /*0074*/ 	.byte	0x00, 0xf5, 0x21, 0x00


	//----- nvinfo : EIATTR_KPARAM_INFO
	.align		4
.L_1601:
        /*0078*/ 	.byte	0x04, 0x17
        /*007a*/ 	.short	(.L_1603 - .L_1602)
.L_1602:
        /*007c*/ 	.word	0x00000000
        /*0080*/ 	.short	0x0003
        /*0082*/ 	.short	0x0018
        /*0084*/ 	.byte	0x00, 0xf5, 0x21, 0x00


	//----- nvinfo : EIATTR_KPARAM_INFO
	.align		4
.L_1603:
        /*0088*/ 	.byte	0x04, 0x17
        /*008a*/ 	.short	(.L_1605 - .L_1604)
.L_1604:
        /*008c*/ 	.word	0x00000000
        /*0090*/ 	.short	0x0002
        /*0092*/ 	.short	0x0010
        /*0094*/ 	.byte	0x00, 0xf5, 0x21, 0x00


	//----- nvinfo : EIATTR_KPARAM_INFO
	.align		4
.L_1605:
        /*0098*/ 	.byte	0x04, 0x17
        /*009a*/ 	.short	(.L_1607 - .L_1606)
.L_1606:
        /*009c*/ 	.word	0x00000000
        /*00a0*/ 	.short	0x0001
        /*00a2*/ 	.short	0x0008
        /*00a4*/ 	.byte	0x00, 0xf5, 0x21, 0x00


	//----- nvinfo : EIATTR_KPARAM_INFO
	.align		4
.L_1607:
        /*00a8*/ 	.byte	0x04, 0x17
        /*00aa*/ 	.short	(.L_1609 - .L_1608)
.L_1608:
        /*00ac*/ 	.word	0x00000000
        /*00b0*/ 	.short	0x0000
        /*00b2*/ 	.short	0x0000
        /*00b4*/ 	.byte	0x00, 0xf5, 0x21, 0x00


	//----- nvinfo : EIATTR_SPARSE_MMA_MASK
	.align		4
.L_1609:
        /*00b8*/ 	.byte	0x03, 0x50
        /*00ba*/ 	.short	0x0000


	//----- nvinfo : EIATTR_MAXREG_COUNT
	.align		4
        /*00bc*/ 	.byte	0x03, 0x1b
        /*00be*/ 	.short	0x00ff


	//----- nvinfo : EIATTR_NUM_BARRIERS
	.align		4
        /*00c0*/ 	.byte	0x02, 0x4c
        /*00c2*/ 	.byte	0x01
	.zero		1


	//----- nvinfo : EIATTR_MERCURY_ISA_VERSION
	.align		4
        /*00c4*/ 	.byte	0x03, 0x5f
        /*00c6*/ 	.short	0x0101


	//----- nvinfo : EIATTR_VRC_CTA_INIT_COUNT
	.align		4
        /*00c8*/ 	.byte	0x02, 0x4a
	.zero		1
	.zero		1


	//----- nvinfo : EIATTR_EXIT_INSTR_OFFSETS
	.align		4
        /*00cc*/ 	.byte	0x04, 0x1c
        /*00ce*/ 	.short	(.L_1611 - .L_1610)


	//   ....[0]....
.L_1610:
        /*00d0*/ 	.word	0x000007e0


	//   ....[1]....
        /*00d4*/ 	.word	0x00004080


	//   ....[2]....
        /*00d8*/ 	.word	0x000042f0


	//   ....[3]....
        /*00dc*/ 	.word	0x00004480


	//----- nvinfo : EIATTR_CRS_STACK_SIZE
	.align		4
.L_1611:
        /*00e0*/ 	.byte	0x04, 0x1e
        /*00e2*/ 	.short	(.L_1613 - .L_1612)
.L_1612:
        /*00e4*/ 	.word	0x00000000


	//----- nvinfo : EIATTR_CBANK_PARAM_SIZE
	.align		4
.L_1613:
        /*00e8*/ 	.byte	0x03, 0x19
        /*00ea*/ 	.short	0x0041


	//----- nvinfo : EIATTR_PARAM_CBANK
	.align		4
        /*00ec*/ 	.byte	0x04, 0x0a
        /*00ee*/ 	.short	(.L_1615 - .L_1614)
	.align		4
.L_1614:
        /*00f0*/ 	.word	index@(.nv.constant0._ZN4vllm3moe46moe_align_block_size_small_batch_expert_kernelIlLi256EEEvPKT_PiS5_S5_S5_iimiib)
        /*00f4*/ 	.short	0x0380
        /*00f6*/ 	.short	0x0041


	//----- nvinfo : EIATTR_SW_WAR
	.align		4
.L_1615:
        /*00f8*/ 	.byte	0x04, 0x36
        /*00fa*/ 	.short	(.L_1617 - .L_1616)
.L_1616:
        /*00fc*/ 	.word	0x00000008
.L_1617:


//--------------------- .nv.info._ZN4vllm3moe35count_and_sort_expert_tokens_kernelIiEEvPKT_PiS5_S5_miiib --------------------------
	.section	.nv.info._ZN4vllm3moe35count_and_sort_expert_tokens_kernelIiEEvPKT_PiS5_S5_miiib,"",@"SHT_CUDA_INFO"
	.sectionflags	@""
	.align	4


	//----- nvinfo : EIATTR_CUDA_API_VERSION
	.align		4
        /*0000*/ 	.byte	0x04, 0x37
        /*0002*/ 	.short	(.L_1619 - .L_1618)
.L_1618:
        /*0004*/ 	.word	0x00000082


	//----- nvinfo : EIATTR_KPARAM_INFO
	.align		4
.L_1619:
        /*0008*/ 	.byte	0x04, 0x17
        /*000a*/ 	.short	(.L_1621 - .L_1620)
.L_1620:
        /*000c*/ 	.word	0x00000000
        /*0010*/ 	.short	0x0008
        /*0012*/ 	.short	0x0034
        /*0014*/ 	.byte	0x00, 0xf0, 0x05, 0x00


	//----- nvinfo : EIATTR_KPARAM_INFO
	.align		4
.L_1621:
        /*0018*/ 	.byte	0x04, 0x17
        /*001a*/ 	.short	(.L_1623 - .L_1622)
.L_1622:
        /*001c*/ 	.word	0x00000000
        /*0020*/ 	.short	0x0007
        /*0022*/ 	.short	0x0030
        /*0024*/ 	.byte	0x00, 0xf0, 0x11, 0x00


	//----- nvinfo : EIATTR_KPARAM_INFO
	.align		4
.L_1623:
        /*0028*/ 	.byte	0x04, 0x17
        /*002a*/ 	.short	(.L_1625 - .L_1624)
.L_1624:
        /*002c*/ 	.word	0x00000000
        /*0030*/ 	.short	0x0006
        /*0032*/ 	.short	0x002c
        /*0034*/ 	.byte	0x00, 0xf0, 0x11, 0x00


	//----- nvinfo : EIATTR_KPARAM_INFO
	.align		4
.L_1625:
        /*0038*/ 	.byte	0x04, 0x17
        /*003a*/ 	.short	(.L_1627 - .L_1626)
.L_1626:
        /*003c*/ 	.word	0x00000000
        /*0040*/ 	.short	0x0005
        /*0042*/ 	.short	0x0028
        /*0044*/ 	.byte	0x00, 0xf0, 0x11, 0x00


	//----- nvinfo : EIATTR_KPARAM_INFO
	.align		4
.L_1627:
        /*0048*/ 	.byte	0x04, 0x17
        /*004a*/ 	.short	(.L_1629 - .L_1628)
.L_1628:
        /*004c*/ 	.word	0x00000000
        /*0050*/ 	.short	0x0004
        /*0052*/ 	.short	0x0020
        /*0054*/ 	.byte	0x00, 0xf0, 0x21, 0x00


	//----- nvinfo : EIATTR_KPARAM_INFO
	.align		4
.L_1629:
        /*0058*/ 	.byte	0x04, 0x17
        /*005a*/ 	.short	(.L_1631 - .L_1630)
.L_1630:
        /*005c*/ 	.word	0x00000000
        /*0060*/ 	.short	0x0003
        /*0062*/ 	.short	0x0018
        /*0064*/ 	.byte	0x00, 0xf5, 0x21, 0x00


	//----- nvinfo : EIATTR_KPARAM_INFO
	.align		4
.L_1631:
        /*0068*/ 	.byte	0x04, 0x17
        /*006a*/ 	.short	(.L_1633 - .L_1632)
.L_1632:
        /*006c*/ 	.word	0x00000000
        /*0070*/ 	.short	0x0002
        /*0072*/ 	.short	0x0010
        /*0074*/ 	.byte	0x00, 0xf5, 0x21, 0x00


	//----- nvinfo : EIATTR_KPARAM_INFO
	.align		4
.L_1633:
        /*0078*/ 	.byte	0x04, 0x17
        /*007a*/ 	.short	(.L_1635 - .L_1634)
.L_1634:
        /*007c*/ 	.word	0x00000000
        /*0080*/ 	.short	0x0001
        /*0082*/ 	.short	0x0008
        /*0084*/ 	.byte	0x00, 0xf5, 0x21, 0x00


	//----- nvinfo : EIATTR_KPARAM_INFO
	.align		4
.L_1635:
        /*0088*/ 	.byte	0x04, 0x17
        /*008a*/ 	.short	(.L_1637 - .L_1636)
.L_1636:
        /*008c*/ 	.word	0x00000000
        /*0090*/ 	.short	0x0000
        /*0092*/ 	.short	0x0000
        /*0094*/ 	.byte	0x00, 0xf5, 0x21, 0x00


	//----- nvinfo : EIATTR_SPARSE_MMA_MASK
	.align		4
.L_1637:
        /*0098*/ 	.byte	0x03, 0x50
        /*009a*/ 	.short	0x0000


	//----- nvinfo : EIATTR_MAXREG_COUNT
	.align		4
        /*009c*/ 	.byte	0x03, 0x1b
        /*009e*/ 	.short	0x00ff


	//----- nvinfo : EIATTR_MERCURY_ISA_VERSION
	.align		4
        /*00a0*/ 	.byte	0x03, 0x5f
        /*00a2*/ 	.short	0x0101


	//----- nvinfo : EIATTR_VRC_CTA_INIT_COUNT
	.align		4
        /*00a4*/ 	.byte	0x02, 0x4a
	.zero		1
	.zero		1


	//----- nvinfo : EIATTR_EXIT_INSTR_OFFSETS
	.align		4
        /*00a8*/ 	.byte	0x04, 0x1c
        /*00aa*/ 	.short	(.L_1639 - .L_1638)


	//   ....[0]....
.L_1638:
        /*00ac*/ 	.word	0x000000a0


	//   ....[1]....
        /*00b0*/ 	.word	0x00000330


	//   ....[2]....
        /*00b4*/ 	.word	0x00000470


	//----- nvinfo : EIATTR_CRS_STACK_SIZE
	.align		4
.L_1639:
        /*00b8*/ 	.byte	0x04, 0x1e
        /*00ba*/ 	.short	(.L_1641 - .L_1640)
.L_1640:
        /*00bc*/ 	.word	0x00000000


	//----- nvinfo : EIATTR_CBANK_PARAM_SIZE
	.align		4
.L_1641:
        /*00c0*/ 	.byte	0x03, 0x19
        /*00c2*/ 	.short	0x0035


	//----- nvinfo : EIATTR_PARAM_CBANK
	.align		4
        /*00c4*/ 	.byte	0x04, 0x0a
        /*00c6*/ 	.short	(.L_1643 - .L_1642)
	.align		4
.L_1642:
        /*00c8*/ 	.word	index@(.nv.constant0._ZN4vllm3moe35count_and_sort_expert_tokens_kernelIiEEvPKT_PiS5_S5_miiib)
        /*00cc*/ 	.short	0x0380
        /*00ce*/ 	.short	0x0035


	//----- nvinfo : EIATTR_SW_WAR
	.align		4
.L_1643:
        /*00d0*/ 	.byte	0x04, 0x36
        /*00d2*/ 	.short	(.L_1645 - .L_1644)
.L_1644:
        /*00d4*/ 	.word	0x00000008
.L_1645:


//--------------------- .nv.info._ZN4vllm3moe27moe_align_block_size_kernelIiEEvPKT_PiS5_S5_S5_iiiimS5_iib --------------------------
	.section	.nv.info._ZN4vllm3moe27moe_align_block_size_kernelIiEEvPKT_PiS5_S5_S5_iiiimS5_iib,"",@"SHT_CUDA_INFO"
	.sectionflags	@""
	.align	4


	//----- nvinfo : EIATTR_CUDA_API_VERSION
	.align		4
        /*0000*/ 	.byte	0x04, 0x37
        /*0002*/ 	.short	(.L_1647 - .L_1646)
.L_1646:
        /*0004*/ 	.word	0x00000082


	//----- nvinfo : EIATTR_KPARAM_INFO
	.align		4
.L_1647:
        /*0008*/ 	.byte	0x04, 0x17
        /*000a*/ 	.short	(.L_1649 - .L_1648)
.L_1648:
        /*000c*/ 	.word	0x00000000
        /*0010*/ 	.short	0x000d
        /*0012*/ 	.short	0x0050
        /*0014*/ 	.byte	0x00, 0xf0, 0x05, 0x00


	//----- nvinfo : EIATTR_KPARAM_INFO
	.align		4
.L_1649:
        /*0018*/ 	.byte	0x04, 0x17
        /*001a*/ 	.short	(.L_1651 - .L_1650)
.L_1650:
        /*001c*/ 	.word	0x00000000
        /*0020*/ 	.short	0x000c
        /*0022*/ 	.short	0x004c
        /*0024*/ 	.byte	0x00, 0xf0, 0x11, 0x00


	//----- nvinfo : EIATTR_KPARAM_INFO
	.align		4
.L_1651:
        /*0028*/ 	.byte	0x04, 0x17
        /*002a*/ 	.short	(.L_1653 - .L_1652)
.L_1652:
        /*002c*/ 	.word	0x00000000
        /*0030*/ 	.short	0x000b
        /*0032*/ 	.short	0x0048
        /*0034*/ 	.byte	0x00, 0xf0, 0x11, 0x00


	//----- nvinfo : EIATTR_KPARAM_INFO
	.align		4
.L_1653:
        /*0038*/ 	.byte	0x04, 0x17
        /*003a*/ 	.short	(.L_1655 - .L_1654)
.L_1654:
        /*003c*/ 	.word	0x00000000
        /*0040*/ 	.short	0x000a
        /*0042*/ 	.short	0x0040
        /*0044*/ 	.byte	0x00, 0xf5, 0x21, 0x00


	//----- nvinfo : EIATTR_KPARAM_INFO
	.align		4
.L_1655:
        /*0048*/ 	.byte	0x04, 0x17
        /*004a*/ 	.short	(.L_1657 - .L_1656)
.L_1656:
        /*004c*/ 	.word	0x00000000
        /*0050*/ 	.short	0x0009
        /*0052*/ 	.short	0x0038
        /*0054*/ 	.byte	0x00, 0xf0, 0x21, 0x00


	//----- nvinfo : EIATTR_KPARAM_INFO
	.align		4
.L_1657:
        /*0058*/ 	.byte	0x04, 0x17
        /*005a*/ 	.short	(.L_1659 - .L_1658)
.L_1658:
        /*005c*/ 	.word	0x00000000
        /*0060*/ 	.short	0x0008
        /*0062*/ 	.short	0x0034
        /*0064*/ 	.byte	0x00, 0xf0, 0x11, 0x00


	//----- nvinfo : EIATTR_KPARAM_INFO
	.align		4
.L_1659:
        /*0068*/ 	.byte	0x04, 0x17
        /*006a*/ 	.short	(.L_1661 - .L_1660)
.L_1660:
        /*006c*/ 	.word	0x00000000
        /*0070*/ 	.short	0x0007
        /*0072*/ 	.short	0x0030
        /*0074*/ 	.byte	0x00, 0xf0, 0x11, 0x00


	//----- nvinfo : EIATTR_KPARAM_INFO
	.align		4
.L_1661:
        /*0078*/ 	.byte	0x04, 0x17
        /*007a*/ 	.short	(.L_1663 - .L_1662)
.L_1662:
        /*007c*/ 	.word	0x00000000
        /*0080*/ 	.short	0x0006
        /*0082*/ 	.short	0x002c
        /*0084*/ 	.byte	0x00, 0xf0, 0x11, 0x00


	//----- nvinfo : EIATTR_KPARAM_INFO
	.align		4
.L_1663:
        /*0088*/ 	.byte	0x04, 0x17
        /*008a*/ 	.short	(.L_1665 - .L_1664)
.L_1664:
        /*008c*/ 	.word	0x00000000
        /*0090*/ 	.short	0x0005
        /*0092*/ 	.short	0x0028
        /*0094*/ 	.byte	0x00, 0xf0, 0x11, 0x00


	//----- nvinfo : EIATTR_KPARAM_INFO
	.align		4
.L_1665:
        /*0098*/ 	.byte	0x04, 0x17
        /*009a*/ 	.short	(.L_1667 - .L_1666)
.L_1666:
        /*009c*/ 	.word	0x00000000
        /*00a0*/ 	.short	0x0004
        /*00a2*/ 	.short	0x0020
        /*00a4*/ 	.byte	0x00, 0xf5, 0x21, 0x00


	//----- nvinfo : EIATTR_KPARAM_INFO
	.align		4
.L_1667:
        /*00a8*/ 	.byte	0x04, 0x17
        /*00aa*/ 	.short	(.L_1669 - .L_1668)
.L_1668:
        /*00ac*/ 	.word	0x00000000
        /*00b0*/ 	.short	0x0003
        /*00b2*/ 	.short	0x0018
        /*00b4*/ 	.byte	0x00, 0xf5, 0x21, 0x00


	//----- nvinfo : EIATTR_KPARAM_INFO
	.align		4
.L_1669:
        /*00b8*/ 	.byte	0x04, 0x17
        /*00ba*/ 	.short	(.L_1671 - .L_1670)
.L_1670:
        /*00bc*/ 	.word	0x00000000
        /*00c0*/ 	.short	0x0002
        /*00c2*/ 	.short	0x0010
        /*00c4*/ 	.byte	0x00, 0xf5, 0x21, 0x00


	//----- nvinfo : EIATTR_KPARAM_INFO
	.align		4
.L_1671:
        /*00c8*/ 	.byte	0x04, 0x17
        /*00ca*/ 	.short	(.L_1673 - .L_1672)
.L_1672:
        /*00cc*/ 	.word	0x00000000
        /*00d0*/ 	.short	0x0001
        /*00d2*/ 	.short	0x0008
        /*00d4*/ 	.byte	0x00, 0xf5, 0x21, 0x00


	//----- nvinfo : EIATTR_KPARAM_INFO
	.align		4
.L_1673:
        /*00d8*/ 	.byte	0x04, 0x17
        /*00da*/ 	.short	(.L_1675 - .L_1674)
.L_1674:
        /*00dc*/ 	.word	0x00000000
        /*00e0*/ 	.short	0x0000
        /*00e2*/ 	.short	0x0000
        /*00e4*/ 	.byte	0x00, 0xf5, 0x21, 0x00


	//----- nvinfo : EIATTR_SPARSE_MMA_MASK
	.align		4
.L_1675:
        /*00e8*/ 	.byte	0x03, 0x50
        /*00ea*/ 	.short	0x0000


	//----- nvinfo : EIATTR_MAXREG_COUNT
	.align		4
        /*00ec*/ 	.byte	0x03, 0x1b
        /*00ee*/ 	.short	0x00ff


	//----- nvinfo : EIATTR_NUM_BARRIERS
	.align		4
        /*00f0*/ 	.byte	0x02, 0x4c
        /*00f2*/ 	.byte	0x01
	.zero		1


	//----- nvinfo : EIATTR_MERCURY_ISA_VERSION
	.align		4
        /*00f4*/ 	.byte	0x03, 0x5f
        /*00f6*/ 	.short	0x0101


	//----- nvinfo : EIATTR_COOP_GROUP_MASK_REGIDS
	.align		4
        /*00f8*/ 	.byte	0x04, 0x29
        /*00fa*/ 	.short	(.L_1677 - .L_1676)


	//   ....[0]....
.L_1676:
        /*00fc*/ 	.word	0xffffffff


	//   ....[1]....
        /*0100*/ 	.word	0xffffffff


	//   ....[2]....
        /*0104*/ 	.word	0xffffffff


	//   ....[3]....
        /*0108*/ 	.word	0xffffffff


	//   ....[4]....
        /*010c*/ 	.word	0xffffffff


	//   ....[5]....
        /*0110*/ 	.word	0x05000027


	//   ....[6]....
        /*0114*/ 	.word	0x05000027


	//   ....[7]....
        /*0118*/ 	.word	0x05000027


	//   ....[8]....
        /*011c*/ 	.word	0x05000027


	//   ....[9]....
        /*0120*/ 	.word	0x05000027


	//----- nvinfo : EIATTR_COOP_GROUP_INSTR_OFFSETS
	.align		4
.L_1677:
        /*0124*/ 	.byte	0x04, 0x28
        /*0126*/ 	.short	(.L_1679 - .L_1678)


	//   ....[0]....
.L_1678:
        /*0128*/ 	.word	0x000011f0


	//   ....[1]....
        /*012c*/ 	.word	0x00001210


	//   ....[2]....
        /*0130*/ 	.word	0x00001230


	//   ....[3]....
        /*0134*/ 	.word	0x00001250


	//   ....[4]....
        /*0138*/ 	.word	0x00001270


	//   ....[5]....
        /*013c*/ 	.word	0x00002680


	//   ....[6]....
        /*0140*/ 	.word	0x000026f0


	//   ....[7]....
        /*0144*/ 	.word	0x00002760


	//   ....[8]....
        /*0148*/ 	.word	0x000027d0


	//   ....[9]....
        /*014c*/ 	.word	0x00002840


	//----- nvinfo : EIATTR_VRC_CTA_INIT_COUNT
	.align		4
.L_1679:
        /*0150*/ 	.byte	0x02, 0x4a
	.zero		1
	.zero		1


	//----- nvinfo : EIATTR_EXIT_INSTR_OFFSETS
	.align		4
        /*0154*/ 	.byte	0x04, 0x1c
        /*0156*/ 	.short	(.L_1681 - .L_1680)


	//   ....[0]....
.L_1680:
        /*0158*/ 	.word	0x00000090


	//   ....[1]....
        /*015c*/ 	.word	0x00000170


	//   ....[2]....
        /*0160*/ 	.word	0x00002560


	//   ....[3]....
        /*0164*/ 	.word	0x00002620


	//----- nvinfo : EIATTR_CRS_STACK_SIZE
	.align		4
.L_1681:
        /*0168*/ 	.byte	0x04, 0x1e
        /*016a*/ 	.short	(.L_1683 - .L_1682)
.L_1682:
        /*016c*/ 	.word	0x00000000


	//----- nvinfo : EIATTR_CBANK_PARAM_SIZE
	.align		4
.L_1683:
        /*0170*/ 	.byte	0x03, 0x19
        /*0172*/ 	.short	0x0051


	//----- nvinfo : EIATTR_PARAM_CBANK
	.align		4
        /*0174*/ 	.byte	0x04, 0x0a
        /*0176*/ 	.short	(.L_1685 - .L_1684)
	.align		4
.L_1684:
        /*0178*/ 	.word	index@(.nv.constant0._ZN4vllm3moe27moe_align_block_size_kernelIiEEvPKT_PiS5_S5_S5_iiiimS5_iib)
        /*017c*/ 	.short	0x0380
        /*017e*/ 	.short	0x0051


	//----- nvinfo : EIATTR_SW_WAR
	.align		4
.L_1685:
        /*0180*/ 	.byte	0x04, 0x36
        /*0182*/ 	.short	(.L_1687 - .L_1686)
.L_1686:
        /*0184*/ 	.word	0x00000008
.L_1687:


//--------------------- .nv.info._ZN4vllm3moe46moe_align_block_size_small_batch_expert_kernelIiLi256EEEvPKT_PiS5_S5_S5_iimiib --------------------------
	.section	.nv.info._ZN4vllm3moe46moe_align_block_size_small_batch_expert_kernelIiLi256EEEvPKT_PiS5_S5_S5_iimiib,"",@"SHT_CUDA_INFO"
	.sectionflags	@""
	.align	4


	//----- nvinfo : EIATTR_CUDA_API_VERSION
	.align		4
        /*0000*/ 	.byte	0x04, 0x37
        /*0002*/ 	.short	(.L_1689 - .L_1688)
.L_1688:
        /*0004*/ 	.word	0x00000082


	//----- nvinfo : EIATTR_KPARAM_INFO
	.align		4
.L_1689:
        /*0008*/ 	.byte	0x04, 0x17
        /*000a*/ 	.short	(.L_1691 - .L_1690)
.L_1690:
        /*000c*/ 	.word	0x00000000
        /*0010*/ 	.short	0x000a
        /*0012*/ 	.short	0x0040
        /*0014*/ 	.byte	0x00, 0xf0, 0x05, 0x00


	//----- nvinfo : EIATTR_KPARAM_INFO
	.align		4
.L_1691:
        /*0018*/ 	.byte	0x04, 0x17
        /*001a*/ 	.short	(.L_1693 - .L_1692)
.L_1692:
        /*001c*/ 	.word	0x00000000
        /*0020*/ 	.short	0x0009
        /*0022*/ 	.short	0x003c
        /*0024*/ 	.byte	0x00, 0xf0, 0x11, 0x00


	//----- nvinfo : EIATTR_KPARAM_INFO
	.align		4
.L_1693:
        /*0028*/ 	.byte	0x04, 0x17
        /*002a*/ 	.short	(.L_1695 - .L_1694)
.L_1694:
        /*002c*/ 	.word	0x00000000
        /*0030*/ 	.short	0x0008
        /*0032*/ 	.short	0x0038
        /*0034*/ 	.byte	0x00, 0xf0, 0x11, 0x00


	//----- nvinfo : EIATTR_KPARAM_INFO
	.align		4
.L_1695:
        /*0038*/ 	.byte	0x04, 0x17
        /*003a*/ 	.short	(.L_1697 - .L_1696)
.L_1696:
        /*003c*/ 	.word	0x00000000
        /*0040*/ 	.short	0x0007
        /*0042*/ 	.short	0x0030
        /*0044*/ 	.byte	0x00, 0xf0, 0x21, 0x00


	//----- nvinfo : EIATTR_KPARAM_INFO
	.align		4
.L_1697:
        /*0048*/ 	.byte	0x04, 0x17
        /*004a*/ 	.short	(.L_1699 - .L_1698)
.L_1698:
        /*004c*/ 	.word	0x00000000
        /*0050*/ 	.short	0x0006
        /*0052*/ 	.short	0x002c
        /*0054*/ 	.byte	0x00, 0xf0, 0x11, 0x00


	//----- nvinfo : EIATTR_KPARAM_INFO
	.align		4
.L_1699:
        /*0058*/ 	.byte	0x04, 0x17
        /*005a*/ 	.short	(.L_1701 - .L_1700)
.L_1700:
        /*005c*/ 	.word	0x00000000
        /*0060*/ 	.short	0x0005
        /*0062*/ 	.short	0x0028
        /*0064*/ 	.byte	0x00, 0xf0, 0x11, 0x00


	//----- nvinfo : EIATTR_KPARAM_INFO
	.align		4
.L_1701:
        /*0068*/ 	.byte	0x04, 0x17
        /*006a*/ 	.short	(.L_1703 - .L_1702)
.L_1702:
        /*006c*/ 	.word	0x00000000
        /*0070*/ 	.short	0x0004
        /*0072*/ 	.short	0x0020
        /*0074*/ 	.byte	0x00, 0xf5, 0x21, 0x00


	//----- nvinfo : EIATTR_KPARAM_INFO
	.align		4
.L_1703:
        /*0078*/ 	.byte	0x04, 0x17
        /*007a*/ 	.short	(.L_1705 - .L_1704)
.L_1704:
        /*007c*/ 	.word	0x00000000
        /*0080*/ 	.short	0x0003
        /*0082*/ 	.short	0x0018
        /*0084*/ 	.byte	0x00, 0xf5, 0x21, 0x00


	//----- nvinfo : EIATTR_KPARAM_INFO
	.align		4
.L_1705:
        /*0088*/ 	.byte	0x04, 0x17
        /*008a*/ 	.short	(.L_1707 - .L_1706)
.L_1706:
        /*008c*/ 	.word	0x00000000
        /*0090*/ 	.short	0x0002
        /*0092*/ 	.short	0x0010
        /*0094*/ 	.byte	0x00, 0xf5, 0x21, 0x00


	//----- nvinfo : EIATTR_KPARAM_INFO
	.align		4
.L_1707:
        /*0098*/ 	.byte	0x04, 0x17
        /*009a*/ 	.short	(.L_1709 - .L_1708)
.L_1708:
        /*009c*/ 	.word	0x00000000
        /*00a0*/ 	.short	0x0001
        /*00a2*/ 	.short	0x0008
        /*00a4*/ 	.byte	0x00, 0xf5, 0x21, 0x00


	//----- nvinfo : EIATTR_KPARAM_INFO
	.align		4
.L_1709:
        /*00a8*/ 	.byte	0x04, 0x17
        /*00aa*/ 	.short	(.L_1711 - .L_1710)
.L_1710:
        /*00ac*/ 	.word	0x00000000
        /*00b0*/ 	.short	0x0000
        /*00b2*/ 	.short	0x0000
        /*00b4*/ 	.byte	0x00, 0xf5, 0x21, 0x00


	//----- nvinfo : EIATTR_SPARSE_MMA_MASK
	.align		4
.L_1711:
        /*00b8*/ 	.byte	0x03, 0x50
        /*00ba*/ 	.short	0x0000


	//----- nvinfo : EIATTR_MAXREG_COUNT
	.align		4
        /*00bc*/ 	.byte	0x03, 0x1b
        /*00be*/ 	.short	0x00ff


	//----- nvinfo : EIATTR_NUM_BARRIERS
	.align		4
        /*00c0*/ 	.byte	0x02, 0x4c
        /*00c2*/ 	.byte	0x01
	.zero		1


	//----- nvinfo : EIATTR_MERCURY_ISA_VERSION
	.align		4
        /*00c4*/ 	.byte	0x03, 0x5f
        /*00c6*/ 	.short	0x0101


	//----- nvinfo : EIATTR_VRC_CTA_INIT_COUNT
	.align		4
        /*00c8*/ 	.byte	0x02, 0x4a
	.zero		1
	.zero		1


	//----- nvinfo : EIATTR_EXIT_INSTR_OFFSETS
	.align		4
        /*00cc*/ 	.byte	0x04, 0x1c
        /*00ce*/ 	.short	(.L_1713 - .L_1712)


	//   ....[0]....
.L_1712:
        /*00d0*/ 	.word	0x000007d0


	//   ....[1]....
        /*00d4*/ 	.word	0x00004060


	//   ....[2]....
        /*00d8*/ 	.word	0x000042b0


	//   ....[3]....
        /*00dc*/ 	.word	0x00004440


	//----- nvinfo : EIATTR_CRS_STACK_SIZE
	.align		4
.L_1713:
        /*00e0*/ 	.byte	0x04, 0x1e
        /*00e2*/ 	.short	(.L_1715 - .L_1714)
.L_1714:
        /*00e4*/ 	.word	0x00000000


	//----- nvinfo : EIATTR_CBANK_PARAM_SIZE
	.align		4
.L_1715:
        /*00e8*/ 	.byte	0x03, 0x19
        /*00ea*/ 	.short	0x0041


	//----- nvinfo : EIATTR_PARAM_CBANK
	.align		4
        /*00ec*/ 	.byte	0x04, 0x0a
        /*00ee*/ 	.short	(.L_1717 - .L_1716)
	.align		4
.L_1716:
        /*00f0*/ 	.word	index@(.nv.constant0._ZN4vllm3moe46moe_align_block_size_small_batch_expert_kernelIiLi256EEEvPKT_PiS5_S5_S5_iimiib)
        /*00f4*/ 	.short	0x0380
        /*00f6*/ 	.short	0x0041


	//----- nvinfo : EIATTR_SW_WAR
	.align		4
.L_1717:
        /*00f8*/ 	.byte	0x04, 0x36
        /*00fa*/ 	.short	(.L_1719 - .L_1718)
.L_1718:
        /*00fc*/ 	.word	0x00000008
.L_1719:


//--------------------- .nv.info._ZN4vllm3moe35count_and_sort_expert_tokens_kernelIsEEvPKT_PiS5_S5_miiib --------------------------
	.section	.nv.info._ZN4vllm3moe35count_and_sort_expert_tokens_kernelIsEEvPKT_PiS5_S5_miiib,"",@"SHT_CUDA_INFO"
	.sectionflags	@""
	.align	4


	//----- nvinfo : EIATTR_CUDA_API_VERSION
	.align		4
        /*0000*/ 	.byte	0x04, 0x37
        /*0002*/ 	.short	(.L_1721 - .L_1720)
.L_1720:
        /*0004*/ 	.word	0x00000082


	//----- nvinfo : EIATTR_KPARAM_INFO
	.align		4
.L_1721:
        /*0008*/ 	.byte	0x04, 0x17
        /*000a*/ 	.short	(.L_1723 - .L_1722)
.L_1722:
        /*000c*/ 	.word	0x00000000
        /*0010*/ 	.short	0x0008
        /*0012*/ 	.short	0x0034
        /*0014*/ 	.byte	0x00, 0xf0, 0x05, 0x00


	//----- nvinfo : EIATTR_KPARAM_INFO
	.align		4
.L_1723:
        /*0018*/ 	.byte	0x04, 0x17
        /*001a*/ 	.short	(.L_1725 - .L_1724)
.L_1724:
        /*001c*/ 	.word	0x00000000
        /*0020*/ 	.short	0x0007
        /*0022*/ 	.short	0x0030
        /*0024*/ 	.byte	0x00, 0xf0, 0x11, 0x00


	//----- nvinfo : EIATTR_KPARAM_INFO
	.align		4
.L_1725:
        /*0028*/ 	.byte	0x04, 0x17
        /*002a*/ 	.short	(.L_1727 - .L_1726)
.L_1726:
        /*002c*/ 	.word	0x00000000
        /*0030*/ 	.short	0x0006
        /*0032*/ 	.short	0x002c
        /*0034*/ 	.byte	0x00, 0xf0, 0x11, 0x00


	//----- nvinfo : EIATTR_KPARAM_INFO
	.align		4
.L_1727:
        /*0038*/ 	.byte	0x04, 0x17
        /*003a*/ 	.short	(.L_1729 - .L_1728)
.L_1728:
        /*003c*/ 	.word	0x00000000
        /*0040*/ 	.short	0x0005
        /*0042*/ 	.short	0x0028
        /*0044*/ 	.byte	0x00, 0xf0, 0x11, 0x00


	//----- nvinfo : EIATTR_KPARAM_INFO
	.align		4
.L_1729:
        /*0048*/ 	.byte	0x04, 0x17
        /*004a*/ 	.short	(.L_1731 - .L_1730)
.L_1730:
        /*004c*/ 	.word	0x00000000
        /*0050*/ 	.short	0x0004
        /*0052*/ 	.short	0x0020
        /*0054*/ 	.byte	0x00, 0xf0, 0x21, 0x00


	//----- nvinfo : EIATTR_KPARAM_INFO
	.align		4
.L_1731:
        /*0058*/ 	.byte	0x04, 0x17
        /*005a*/ 	.short	(.L_1733 - .L_1732)
.L_1732:
        /*005c*/ 	.word	0x00000000
        /*0060*/ 	.short	0x0003
        /*0062*/ 	.short	0x0018
        /*0064*/ 	.byte	0x00, 0xf5, 0x21, 0x00


	//----- nvinfo : EIATTR_KPARAM_INFO
	.align		4
.L_1733:
        /*0068*/ 	.byte	0x04, 0x17
        /*006a*/ 	.short	(.L_1735 - .L_1734)
.L_1734:
        /*006c*/ 	.word	0x00000000
        /*0070*/ 	.short	0x0002
        /*0072*/ 	.short	0x0010
        /*0074*/ 	.byte	0x00, 0xf5, 0x21, 0x00


	//----- nvinfo : EIATTR_KPARAM_INFO
	.align		4
.L_1735:
        /*0078*/ 	.byte	0x04, 0x17
        /*007a*/ 	.short	(.L_1737 - .L_1736)
.L_1736:
        /*007c*/ 	.word	0x00000000
        /*0080*/ 	.short	0x0001
        /*0082*/ 	.short	0x0008
        /*0084*/ 	.byte	0x00, 0xf5, 0x21, 0x00


	//----- nvinfo : EIATTR_KPARAM_INFO
	.align		4
.L_1737:
        /*0088*/ 	.byte	0x04, 0x17
        /*008a*/ 	.short	(.L_1739 - .L_1738)
.L_1738:
        /*008c*/ 	.word	0x00000000
        /*0090*/ 	.short	0x0000
        /*0092*/ 	.short	0x0000
        /*0094*/ 	.byte	0x00, 0xf5, 0x21, 0x00


	//----- nvinfo : EIATTR_SPARSE_MMA_MASK
	.align		4
.L_1739:
        /*0098*/ 	.byte	0x03, 0x50
        /*009a*/ 	.short	0x0000


	//----- nvinfo : EIATTR_MAXREG_COUNT
	.align		4
        /*009c*/ 	.byte	0x03, 0x1b
        /*009e*/ 	.short	0x00ff


	//----- nvinfo : EIATTR_MERCURY_ISA_VERSION
	.align		4
        /*00a0*/ 	.byte	0x03, 0x5f
        /*00a2*/ 	.short	0x0101


	//----- nvinfo : EIATTR_VRC_CTA_INIT_COUNT
	.align		4
        /*00a4*/ 	.byte	0x02, 0x4a
	.zero		1
	.zero		1


	//----- nvinfo : EIATTR_EXIT_INSTR_OFFSETS
	.align		4
        /*00a8*/ 	.byte	0x04, 0x1c
        /*00aa*/ 	.short	(.L_1741 - .L_1740)


	//   ....[0]....
.L_1740:
        /*00ac*/ 	.word	0x000000a0


	//   ....[1]....
        /*00b0*/ 	.word	0x00000340


	//   ....[2]....
        /*00b4*/ 	.word	0x00000490


	//----- nvinfo : EIATTR_CRS_STACK_SIZE
	.align		4
.L_1741:
        /*00b8*/ 	.byte	0x04, 0x1e
        /*00ba*/ 	.short	(.L_1743 - .L_1742)
.L_1742:
        /*00bc*/ 	.word	0x00000000


	//----- nvinfo : EIATTR_CBANK_PARAM_SIZE
	.align		4
.L_1743:
        /*00c0*/ 	.byte	0x03, 0x19
        /*00c2*/ 	.short	0x0035


	//----- nvinfo : EIATTR_PARAM_CBANK
	.align		4
        /*00c4*/ 	.byte	0x04, 0x0a
        /*00c6*/ 	.short	(.L_1745 - .L_1744)
	.align		4
.L_1744:
        /*00c8*/ 	.word	index@(.nv.constant0._ZN4vllm3moe35count_and_sort_expert_tokens_kernelIsEEvPKT_PiS5_S5_miiib)
        /*00cc*/ 	.short	0x0380
        /*00ce*/ 	.short	0x0035


	//----- nvinfo : EIATTR_SW_WAR
	.align		4
.L_1745:
        /*00d0*/ 	.byte	0x04, 0x36
        /*00d2*/ 	.short	(.L_1747 - .L_1746)
.L_1746:
        /*00d4*/ 	.word	0x00000008
.L_1747:


//--------------------- .nv.info._ZN4vllm3moe27moe_align_block_size_kernelIsEEvPKT_PiS5_S5_S5_iiiimS5_iib --------------------------
	.section	.nv.info._ZN4vllm3moe27moe_align_block_size_kernelIsEEvPKT_PiS5_S5_S5_iiiimS5_iib,"",@"SHT_CUDA_INFO"
	.sectionflags	@""
	.align	4


	//----- nvinfo : EIATTR_CUDA_API_VERSION
	.align		4
        /*0000*/ 	.byte	0x04, 0x37
        /*0002*/ 	.short	(.L_1749 - .L_1748)
.L_1748:
        /*0004*/ 	.word	0x00000082


	//----- nvinfo : EIATTR_KPARAM_INFO
	.align		4
.L_1749:
        /*0008*/ 	.byte	0x04, 0x17
        /*000a*/ 	.short	(.L_1751 - .L_1750)
.L_1750:
        /*000c*/ 	.word	0x00000000
        /*0010*/ 	.short	0x000d
        /*0012*/ 	.short	0x0050
        /*0014*/ 	.byte	0x00, 0xf0, 0x05, 0x00


	//----- nvinfo : EIATTR_KPARAM_INFO
	.align		4
.L_1751:
        /*0018*/ 	.byte	0x04, 0x17
        /*001a*/ 	.short	(.L_1753 - .L_1752)
.L_1752:
        /*001c*/ 	.word	0x00000000
        /*0020*/ 	.short	0x000c
        /*0022*/ 	.short	0x004c
        /*0024*/ 	.byte	0x00, 0xf0, 0x11, 0x00


	//----- nvinfo : EIATTR_KPARAM_INFO
	.align		4
.L_1753:
        /*0028*/ 	.byte	0x04, 0x17
        /*002a*/ 	.short	(.L_1755 - .L_1754)
.L_1754:
        /*002c*/ 	.word	0x00000000
        /*0030*/ 	.short	0x000b
        /*0032*/ 	.short	0x0048
        /*0034*/ 	.byte	0x00, 0xf0, 0x11, 0x00


	//----- nvinfo : EIATTR_KPARAM_INFO
	.align		4
.L_1755:
        /*0038*/ 	.byte	0x04, 0x17
        /*003a*/ 	.short	(.L_1757 - .L_1756)
.L_1756:
        /*003c*/ 	.word	0x00000000
        /*0040*/ 	.short	0x000a
        /*0042*/ 	.short	0x0040
        /*0044*/ 	.byte	0x00, 0xf5, 0x21, 0x00


	//----- nvinfo : EIATTR_KPARAM_INFO
	.align		4
.L_1757:
        /*0048*/ 	.byte	0x04, 0x17
        /*004a*/ 	.short	(.L_1759 - .L_1758)
.L_1758:
        /*004c*/ 	.word	0x00000000
        /*0050*/ 	.short	0x0009
        /*0052*/ 	.short	0x0038
        /*0054*/ 	.byte	0x00, 0xf0, 0x21, 0x00


	//----- nvinfo : EIATTR_KPARAM_INFO
	.align		4
.L_1759:
        /*0058*/ 	.byte	0x04, 0x17
        /*005a*/ 	.short	(.L_1761 - .L_1760)
.L_1760:
        /*005c*/ 	.word	0x00000000
        /*0060*/ 	.short	0x0008
        /*0062*/ 	.short	0x0034
        /*0064*/ 	.byte	0x00, 0xf0, 0x11, 0x00


	//----- nvinfo : EIATTR_KPARAM_INFO
	.align		4
.L_1761:
        /*0068*/ 	.byte	0x04, 0x17
        /*006a*/ 	.short	(.L_1763 - .L_1762)
.L_1762:
        /*006c*/ 	.word	0x00000000
        /*0070*/ 	.short	0x0007
        /*0072*/ 	.short	0x0030
        /*0074*/ 	.byte	0x00, 0xf0, 0x11, 0x00


	//----- nvinfo : EIATTR_KPARAM_INFO
	.align		4
.L_1763:
        /*0078*/ 	.byte	0x04, 0x17
        /*007a*/ 	.short	(.L_1765 - .L_1764)
.L_1764:
        /*007c*/ 	.word	0x00000000
        /*0080*/ 	.short	0x0006
        /*0082*/ 	.short	0x002c
        /*0084*/ 	.byte	0x00, 0xf0, 0x11, 0x00


	//----- nvinfo : EIATTR_KPARAM_INFO
	.align		4
.L_1765:
        /*0088*/ 	.byte	0x04, 0x17
        /*008a*/ 	.short	(.L_1767 - .L_1766)
.L_1766:
        /*008c*/ 	.word	0x00000000
        /*0090*/ 	.short	0x0005
        /*0092*/ 	.short	0x0028
        /*0094*/ 	.byte	0x00, 0xf0, 0x11, 0x00


	//----- nvinfo : EIATTR_KPARAM_INFO
	.align		4
.L_1767:
        /*0098*/ 	.byte	0x04, 0x17
        /*009a*/ 	.short	(.L_1769 - .L_1768)
.L_1768:
        /*009c*/ 	.word	0x00000000
        /*00a0*/ 	.short	0x0004
        /*00a2*/ 	.short	0x0020
        /*00a4*/ 	.byte	0x00, 0xf5, 0x21, 0x00


	//----- nvinfo : EIATTR_KPARAM_INFO
	.align		4
.L_1769:
        /*00a8*/ 	.byte	0x04, 0x17
        /*00aa*/ 	.short	(.L_1771 - .L_1770)
.L_1770:
        /*00ac*/ 	.word	0x00000000
        /*00b0*/ 	.short	0x0003
        /*00b2*/ 	.short	0x0018
        /*00b4*/ 	.byte	0x00, 0xf5, 0x21, 0x00


	//----- nvinfo : EIATTR_KPARAM_INFO
	.align		4
.L_1771:
        /*00b8*/ 	.byte	0x04, 0x17
        /*00ba*/ 	.short	(.L_1773 - .L_1772)
.L_1772:
        /*00bc*/ 	.word	0x00000000
        /*00c0*/ 	.short	0x0002
        /*00c2*/ 	.short	0x0010
        /*00c4*/ 	.byte	0x00, 0xf5, 0x21, 0x00


	//----- nvinfo : EIATTR_KPARAM_INFO
	.align		4
.L_1773:
        /*00c8*/ 	.byte	0x04, 0x17
        /*00ca*/ 	.short	(.L_1775 - .L_1774)
.L_1774:
        /*00cc*/ 	.word	0x00000000
        /*00d0*/ 	.short	0x0001
        /*00d2*/ 	.short	0x0008
        /*00d4*/ 	.byte	0x00, 0xf5, 0x21, 0x00


	//----- nvinfo : EIATTR_KPARAM_INFO
	.align		4
.L_1775:
        /*00d8*/ 	.byte	0x04, 0x17
        /*00da*/ 	.short	(.L_1777 - .L_1776)
.L_1776:
        /*00dc*/ 	.word	0x00000000
        /*00e0*/ 	.short	0x0000
        /*00e2*/ 	.short	0x0000
        /*00e4*/ 	.byte	0x00, 0xf5, 0x21, 0x00


	//----- nvinfo : EIATTR_SPARSE_MMA_MASK
	.align		4
.L_1777:
        /*00e8*/ 	.byte	0x03, 0x50
        /*00ea*/ 	.short	0x0000


	//----- nvinfo : EIATTR_MAXREG_COUNT
	.align		4
        /*00ec*/ 	.byte	0x03, 0x1b
        /*00ee*/ 	.short	0x00ff


	//----- nvinfo : EIATTR_NUM_BARRIERS
	.align		4
        /*00f0*/ 	.byte	0x02, 0x4c
        /*00f2*/ 	.byte	0x01
	.zero		1


	//----- nvinfo : EIATTR_MERCURY_ISA_VERSION
	.align		4
        /*00f4*/ 	.byte	0x03, 0x5f
        /*00f6*/ 	.short	0x0101


	//----- nvinfo : EIATTR_COOP_GROUP_MASK_REGIDS
	.align		4
        /*00f8*/ 	.byte	0x04, 0x29
        /*00fa*/ 	.short	(.L_1779 - .L_1778)


	//   ....[0]....
.L_1778:
        /*00fc*/ 	.word	0xffffffff


	//   ....[1]....
        /*0100*/ 	.word	0xffffffff


	//   ....[2]....
        /*0104*/ 	.word	0xffffffff


	//   ....[3]....
        /*0108*/ 	.word	0xffffffff


	//   ....[4]....
        /*010c*/ 	.word	0xffffffff


	//   ....[5]....
        /*0110*/ 	.word	0x05000027


	//   ....[6]....
        /*0114*/ 	.word	0x05000027


	//   ....[7]....
        /*0118*/ 	.word	0x05000027


	//   ....[8]....
        /*011c*/ 	.word	0x05000027


	//   ....[9]....
        /*0120*/ 	.word	0x05000027


	//----- nvinfo : EIATTR_COOP_GROUP_INSTR_OFFSETS
	.align		4
.L_1779:
        /*0124*/ 	.byte	0x04, 0x28
        /*0126*/ 	.short	(.L_1781 - .L_1780)


	//   ....[0]....
.L_1780:
        /*0128*/ 	.word	0x00001210


	//   ....[1]....
        /*012c*/ 	.word	0x00001230


	//   ....[2]....
        /*0130*/ 	.word	0x00001250


	//   ....[3]....
        /*0134*/ 	.word	0x00001270


	//   ....[4]....
        /*0138*/ 	.word	0x00001290


	//   ....[5]....
        /*013c*/ 	.word	0x000026a0


	//   ....[6]....
        /*0140*/ 	.word	0x00002710


	//   ....[7]....
        /*0144*/ 	.word	0x00002780


	//   ....[8]....
        /*0148*/ 	.word	0x000027f0


	//   ....[9]....
        /*014c*/ 	.word	0x00002860


	//----- nvinfo : EIATTR_VRC_CTA_INIT_COUNT
	.align		4
.L_1781:
        /*0150*/ 	.byte	0x02, 0x4a
	.zero		1
	.zero		1


	//----- nvinfo : EIATTR_EXIT_INSTR_OFFSETS
	.align		4
        /*0154*/ 	.byte	0x04, 0x1c
        /*0156*/ 	.short	(.L_1783 - .L_1782)


	//   ....[0]....
.L_1782:
        /*0158*/ 	.word	0x00000090


	//   ....[1]....
        /*015c*/ 	.word	0x00000170


	//   ....[2]....
        /*0160*/ 	.word	0x00002580


	//   ....[3]....
        /*0164*/ 	.word	0x00002640


	//----- nvinfo : EIATTR_CRS_STACK_SIZE
	.align		4
.L_1783:
        /*0168*/ 	.byte	0x04, 0x1e
        /*016a*/ 	.short	(.L_1785 - .L_1784)
.L_1784:
        /*016c*/ 	.word	0x00000000


	//----- nvinfo : EIATTR_CBANK_PARAM_SIZE
	.align		4
.L_1785:
        /*0170*/ 	.byte	0x03, 0x19
        /*0172*/ 	.short	0x0051


	//----- nvinfo : EIATTR_PARAM_CBANK
	.align		4
        /*0174*/ 	.byte	0x04, 0x0a
        /*0176*/ 	.short	(.L_1787 - .L_1786)
	.align		4
.L_1786:
        /*0178*/ 	.word	index@(.nv.constant0._ZN4vllm3moe27moe_align_block_size_kernelIsEEvPKT_PiS5_S5_S5_iiiimS5_iib)
        /*017c*/ 	.short	0x0380
        /*017e*/ 	.short	0x0051


	//----- nvinfo : EIATTR_SW_WAR
	.align		4
.L_1787:
        /*0180*/ 	.byte	0x04, 0x36
        /*0182*/ 	.short	(.L_1789 - .L_1788)
.L_1788:
        /*0184*/ 	.word	0x00000008
.L_1789:


//--------------------- .nv.info._ZN4vllm3moe46moe_align_block_size_small_batch_expert_kernelIsLi256EEEvPKT_PiS5_S5_S5_iimiib --------------------------
	.section	.nv.info._ZN4vllm3moe46moe_align_block_size_small_batch_expert_kernelIsLi256EEEvPKT_PiS5_S5_S5_iimiib,"",@"SHT_CUDA_INFO"
	.sectionflags	@""
	.align	4


	//----- nvinfo : EIATTR_CUDA_API_VERSION
	.align		4
        /*0000*/ 	.byte	0x04, 0x37
        /*0002*/ 	.short	(.L_1791 - .L_1790)
.L_1790:
        /*0004*/ 	.word	0x00000082


	//----- nvinfo : EIATTR_KPARAM_INFO
	.align		4
.L_1791:
        /*0008*/ 	.byte	0x04, 0x17
        /*000a*/ 	.short	(.L_1793 - .L_1792)
.L_1792:
        /*000c*/ 	.word	0x00000000
        /*0010*/ 	.short	0x000a
        /*0012*/ 	.short	0x0040
        /*0014*/ 	.byte	0x00, 0xf0, 0x05, 0x00


	//----- nvinfo : EIATTR_KPARAM_INFO
	.align		4
.L_1793:
        /*0018*/ 	.byte	0x04, 0x17
        /*001a*/ 	.short	(.L_1795 - .L_1794)
.L_1794:
        /*001c*/ 	.word	0x00000000
        /*0020*/ 	.short	0x0009
        /*0022*/ 	.short	0x003c
        /*0024*/ 	.byte	0x00, 0xf0, 0x11, 0x00


	//----- nvinfo : EIATTR_KPARAM_INFO
	.align		4
.L_1795:
        /*0028*/ 	.byte	0x04, 0x17
        /*002a*/ 	.short	(.L_1797 - .L_1796)
.L_1796:
        /*002c*/ 	.word	0x00000000
        /*0030*/ 	.short	0x0008
        /*0032*/ 	.short	0x0038
        /*0034*/ 	.byte	0x00, 0xf0, 0x11, 0x00


	//----- nvinfo : EIATTR_KPARAM_INFO
	.align		4
.L_1797:
        /*0038*/ 	.byte	0x04, 0x17
        /*003a*/ 	.short	(.L_1799 - .L_1798)
.L_1798:
        /*003c*/ 	.word	0x00000000
        /*0040*/ 	.short	0x0007
        /*0042*/ 	.short	0x0030
        /*0044*/ 	.byte	0x00, 0xf0, 0x21, 0x00


	//----- nvinfo : EIATTR_KPARAM_INFO
	.align		4
.L_1799:
        /*0048*/ 	.byte	0x04, 0x17
        /*004a*/ 	.short	(.L_1801 - .L_1800)
.L_1800:
        /*004c*/ 	.word	0x00000000
        /*0050*/ 	.short	0x0006
        /*0052*/ 	.short	0x002c
        /*0054*/ 	.byte	0x00, 0xf0, 0x11, 0x00


	//----- nvinfo : EIATTR_KPARAM_INFO
	.align		4
.L_1801:
        /*0058*/ 	.byte	0x04, 0x17
        /*005a*/ 	.short	(.L_1803 - .L_1802)
.L_1802:
        /*005c*/ 	.word	0x00000000
        /*0060*/ 	.short	0x0005
        /*0062*/ 	.short	0x0028
        /*0064*/ 	.byte	0x00, 0xf0, 0x11, 0x00


	//----- nvinfo : EIATTR_KPARAM_INFO
	.align		4
.L_1803:
        /*0068*/ 	.byte	0x04, 0x17
        /*006a*/ 	.short	(.L_1805 - .L_1804)
.L_1804:
        /*006c*/ 	.word	0x00000000
        /*0070*/ 	.short	0x0004
        /*0072*/ 	.short	0x0020
        /*0074*/ 	.byte	0x00, 0xf5, 0x21, 0x00


	//----- nvinfo : EIATTR_KPARAM_INFO
	.align		4
.L_1805:
        /*0078*/ 	.byte	0x04, 0x17
        /*007a*/ 	.short	(.L_1807 - .L_1806)
.L_1806:
        /*007c*/ 	.word	0x00000000
        /*0080*/ 	.short	0x0003
        /*0082*/ 	.short	0x0018
        /*0084*/ 	.byte	0x00, 0xf5, 0x21, 0x00


	//----- nvinfo : EIATTR_KPARAM_INFO
	.align		4
.L_1807:
        /*0088*/ 	.byte	0x04, 0x17
        /*008a*/ 	.short	(.L_1809 - .L_1808)
.L_1808:
        /*008c*/ 	.word	0x00000000
        /*0090*/ 	.short	0x0002
        /*0092*/ 	.short	0x0010
        /*0094*/ 	.byte	0x00, 0xf5, 0x21, 0x00


	//----- nvinfo : EIATTR_KPARAM_INFO
	.align		4
.L_1809:
        /*0098*/ 	.byte	0x04, 0x17
        /*009a*/ 	.short	(.L_1811 - .L_1810)
.L_1810:
        /*009c*/ 	.word	0x00000000
        /*00a0*/ 	.short	0x0001
        /*00a2*/ 	.short	0x0008
        /*00a4*/ 	.byte	0x00, 0xf5, 0x21, 0x00


	//----- nvinfo : EIATTR_KPARAM_INFO
	.align		4
.L_1811:
        /*00a8*/ 	.byte	0x04, 0x17
        /*00aa*/ 	.short	(.L_1813 - .L_1812)
.L_1812:
        /*00ac*/ 	.word	0x00000000
        /*00b0*/ 	.short	0x0000
        /*00b2*/ 	.short	0x0000
        /*00b4*/ 	.byte	0x00, 0xf5, 0x21, 0x00


	//----- nvinfo : EIATTR_SPARSE_MMA_MASK
	.align		4
.L_1813:
        /*00b8*/ 	.byte	0x03, 0x50
        /*00ba*/ 	.short	0x0000


	//----- nvinfo : EIATTR_MAXREG_COUNT
	.align		4
        /*00bc*/ 	.byte	0x03, 0x1b
        /*00be*/ 	.short	0x00ff


	//----- nvinfo : EIATTR_NUM_BARRIERS
	.align		4
        /*00c0*/ 	.byte	0x02, 0x4c
        /*00c2*/ 	.byte	0x01
	.zero		1


	//----- nvinfo : EIATTR_MERCURY_ISA_VERSION
	.align		4
        /*00c4*/ 	.byte	0x03, 0x5f
        /*00c6*/ 	.short	0x0101


	//----- nvinfo : EIATTR_VRC_CTA_INIT_COUNT
	.align		4
        /*00c8*/ 	.byte	0x02, 0x4a
	.zero		1
	.zero		1


	//----- nvinfo : EIATTR_EXIT_INSTR_OFFSETS
	.align		4
        /*00cc*/ 	.byte	0x04, 0x1c
        /*00ce*/ 	.short	(.L_1815 - .L_1814)


	//   ....[0]....
.L_1814:
        /*00d0*/ 	.word	0x000007d0


	//   ....[1]....
        /*00d4*/ 	.word	0x00004080


	//   ....[2]....
        /*00d8*/ 	.word	0x000042e0


	//   ....[3]....
        /*00dc*/ 	.word	0x00004480


	//----- nvinfo : EIATTR_CRS_STACK_SIZE
	.align		4
.L_1815:
        /*00e0*/ 	.byte	0x04, 0x1e
        /*00e2*/ 	.short	(.L_1817 - .L_1816)
.L_1816:
        /*00e4*/ 	.word	0x00000000


	//----- nvinfo : EIATTR_CBANK_PARAM_SIZE
	.align		4
.L_1817:
        /*00e8*/ 	.byte	0x03, 0x19
        /*00ea*/ 	.short	0x0041


	//----- nvinfo : EIATTR_PARAM_CBANK
	.align		4
        /*00ec*/ 	.byte	0x04, 0x0a
        /*00ee*/ 	.short	(.L_1819 - .L_1818)
	.align		4
.L_1818:
        /*00f0*/ 	.word	index@(.nv.constant0._ZN4vllm3moe46moe_align_block_size_small_batch_expert_kernelIsLi256EEEvPKT_PiS5_S5_S5_iimiib)
        /*00f4*/ 	.short	0x0380
        /*00f6*/ 	.short	0x0041


	//----- nvinfo : EIATTR_SW_WAR
	.align		4
.L_1819:
        /*00f8*/ 	.byte	0x04, 0x36
        /*00fa*/ 	.short	(.L_1821 - .L_1820)
.L_1820:
        /*00fc*/ 	.word	0x00000008
.L_1821:


//--------------------- .nv.info._ZN4vllm3moe35count_and_sort_expert_tokens_kernelIaEEvPKT_PiS5_S5_miiib --------------------------
	.section	.nv.info._ZN4vllm3moe35count_and_sort_expert_tokens_kernelIaEEvPKT_PiS5_S5_miiib,"",@"SHT_CUDA_INFO"
	.sectionflags	@""
	.align	4


	//----- nvinfo : EIATTR_CUDA_API_VERSION
	.align		4
        /*0000*/ 	.byte	0x04, 0x37
        /*0002*/ 	.short	(.L_1823 - .L_1822)
.L_1822:
        /*0004*/ 	.word	0x00000082


	//----- nvinfo : EIATTR_KPARAM_INFO
	.align		4
.L_1823:
        /*0008*/ 	.byte	0x04, 0x17
        /*000a*/ 	.short	(.L_1825 - .L_1824)
.L_1824:
        /*000c*/ 	.word	0x00000000
        /*0010*/ 	.short	0x0008
        /*0012*/ 	.short	0x0034
        /*0014*/ 	.byte	0x00, 0xf0, 0x05, 0x00


	//----- nvinfo : EIATTR_KPARAM_INFO
	.align		4
.L_1825:
        /*0018*/ 	.byte	0x04, 0x17
        /*001a*/ 	.short	(.L_1827 - .L_1826)
.L_1826:
        /*001c*/ 	.word	0x00000000
        /*0020*/ 	.short	0x0007
        /*0022*/ 	.short	0x0030
        /*0024*/ 	.byte	0x00, 0xf0, 0x11, 0x00


	//----- nvinfo : EIATTR_KPARAM_INFO
	.align		4
.L_1827:
        /*0028*/ 	.byte	0x04, 0x17
        /*002a*/ 	.short	(.L_1829 - .L_1828)
.L_1828:
        /*002c*/ 	.word	0x00000000
        /*0030*/ 	.short	0x0006
        /*0032*/ 	.short	0x002c
        /*0034*/ 	.byte	0x00, 0xf0, 0x11, 0x00


	//----- nvinfo : EIATTR_KPARAM_INFO
	.align		4
.L_1829:
        /*0038*/ 	.byte	0x04, 0x17
        /*003a*/ 	.short	(.L_1831 - .L_1830)
.L_1830:
        /*003c*/ 	.word	0x00000000
        /*0040*/ 	.short	0x0005
        /*0042*/ 	.short	0x0028
        /*0044*/ 	.byte	0x00, 0xf0, 0x11, 0x00


	//----- nvinfo : EIATTR_KPARAM_INFO
	.align		4
.L_1831:
        /*0048*/ 	.byte	0x04, 0x17
        /*004a*/ 	.short	(.L_1833 - .L_1832)
.L_1832:
        /*004c*/ 	.word	0x00000000
        /*0050*/ 	.short	0x0004
        /*0052*/ 	.short	0x0020
        /*0054*/ 	.byte	0x00, 0xf0, 0x21, 0x00


	//----- nvinfo : EIATTR_KPARAM_INFO
	.align		4
.L_1833:
        /*0058*/ 	.byte	0x04, 0x17
        /*005a*/ 	.short	(.L_1835 - .L_1834)
.L_1834:
        /*005c*/ 	.word	0x00000000
        /*0060*/ 	.short	0x0003
        /*0062*/ 	.short	0x0018
        /*0064*/ 	.byte	0x00, 0xf5, 0x21, 0x00


	//----- nvinfo : EIATTR_KPARAM_INFO
	.align		4
.L_1835:
        /*0068*/ 	.byte	0x04, 0x17
        /*006a*/ 	.short	(.L_1837 - .L_1836)
.L_1836:
        /*006c*/ 	.word	0x00000000
        /*0070*/ 	.short	0x0002
        /*0072*/ 	.short	0x0010
        /*0074*/ 	.byte	0x00, 0xf5, 0x21, 0x00


	//----- nvinfo : EIATTR_KPARAM_INFO
	.align		4
.L_1837:
        /*0078*/ 	.byte	0x04, 0x17
        /*007a*/ 	.short	(.L_1839 - .L_1838)
.L_1838:
        /*007c*/ 	.word	0x00000000
        /*0080*/ 	.short	0x0001
        /*0082*/ 	.short	0x0008
        /*0084*/ 	.byte	0x00, 0xf5, 0x21, 0x00


	//----- nvinfo : EIATTR_KPARAM_INFO
	.align		4
.L_1839:
        /*0088*/ 	.byte	0x04, 0x17
        /*008a*/ 	.short	(.L_1841 - .L_1840)
.L_1840:
        /*008c*/ 	.word	0x00000000
        /*0090*/ 	.short	0x0000
        /*0092*/ 	.short	0x0000
        /*0094*/ 	.byte	0x00, 0xf5, 0x21, 0x00


	//----- nvinfo : EIATTR_SPARSE_MMA_MASK
	.align		4
.L_1841:
        /*0098*/ 	.byte	0x03, 0x50
        /*009a*/ 	.short	0x0000


	//----- nvinfo : EIATTR_MAXREG_COUNT
	.align		4
        /*009c*/ 	.byte	0x03, 0x1b
        /*009e*/ 	.short	0x00ff


	//----- nvinfo : EIATTR_MERCURY_ISA_VERSION
	.align		4
        /*00a0*/ 	.byte	0x03, 0x5f
        /*00a2*/ 	.short	0x0101


	//----- nvinfo : EIATTR_VRC_CTA_INIT_COUNT
	.align		4
        /*00a4*/ 	.byte	0x02, 0x4a
	.zero		1
	.zero		1


	//----- nvinfo : EIATTR_EXIT_INSTR_OFFSETS
	.align		4
        /*00a8*/ 	.byte	0x04, 0x1c
        /*00aa*/ 	.short	(.L_1843 - .L_1842)


	//   ....[0]....
.L_1842:
        /*00ac*/ 	.word	0x000000a0


	//   ....[1]....
        /*00b0*/ 	.word	0x00000340


	//   ....[2]....
        /*00b4*/ 	.word	0x00000490


	//----- nvinfo : EIATTR_CRS_STACK_SIZE
	.align		4
.L_1843:
        /*00b8*/ 	.byte	0x04, 0x1e
        /*00ba*/ 	.short	(.L_1845 - .L_1844)
.L_1844:
        /*00bc*/ 	.word	0x00000000


	//----- nvinfo : EIATTR_CBANK_PARAM_SIZE
	.align		4
.L_1845:
        /*00c0*/ 	.byte	0x03, 0x19
        /*00c2*/ 	.short	0x0035


	//----- nvinfo : EIATTR_PARAM_CBANK
	.align		4
        /*00c4*/ 	.byte	0x04, 0x0a
        /*00c6*/ 	.short	(.L_1847 - .L_1846)
	.align		4
.L_1846:
        /*00c8*/ 	.word	index@(.nv.constant0._ZN4vllm3moe35count_and_sort_expert_tokens_kernelIaEEvPKT_PiS5_S5_miiib)
        /*00cc*/ 	.short	0x0380
        /*00ce*/ 	.short	0x0035


	//----- nvinfo : EIATTR_SW_WAR
	.align		4
.L_1847:
        /*00d0*/ 	.byte	0x04, 0x36
        /*00d2*/ 	.short	(.L_1849 - .L_1848)
.L_1848:
        /*00d4*/ 	.word	0x00000008
.L_1849:


//--------------------- .nv.info._ZN4vllm3moe27moe_align_block_size_kernelIaEEvPKT_PiS5_S5_S5_iiiimS5_iib --------------------------
	.section	.nv.info._ZN4vllm3moe27moe_align_block_size_kernelIaEEvPKT_PiS5_S5_S5_iiiimS5_iib,"",@"SHT_CUDA_INFO"
	.sectionflags	@""
	.align	4


	//----- nvinfo : EIATTR_CUDA_API_VERSION
	.align		4
        /*0000*/ 	.byte	0x04, 0x37
        /*0002*/ 	.short	(.L_1851 - .L_1850)
.L_1850:
        /*0004*/ 	.word	0x00000082


	//----- nvinfo : EIATTR_KPARAM_INFO
	.align		4
.L_1851:
        /*0008*/ 	.byte	0x04, 0x17
        /*000a*/ 	.short	(.L_1853 - .L_1852)
.L_1852:
        /*000c*/ 	.word	0x00000000
        /*0010*/ 	.short	0x000d
        /*0012*/ 	.short	0x0050
        /*0014*/ 	.byte	0x00, 0xf0, 0x05, 0x00


	//----- nvinfo : EIATTR_KPARAM_INFO
	.align		4
.L_1853:
        /*0018*/ 	.byte	0x04, 0x17
        /*001a*/ 	.short	(.L_1855 - .L_1854)
.L_1854:
        /*001c*/ 	.word	0x00000000
        /*0020*/ 	.short	0x000c
        /*0022*/ 	.short	0x004c
        /*0024*/ 	.byte	0x00, 0xf0, 0x11, 0x00


	//----- nvinfo : EIATTR_KPARAM_INFO
	.align		4
.L_1855:
        /*0028*/ 	.byte	0x04, 0x17
        /*002a*/ 	.short	(.L_1857 - .L_1856)
.L_1856:
        /*002c*/ 	.word	0x00000000
        /*0030*/ 	.short	0x000b
        /*0032*/ 	.short	0x0048
        /*0034*/ 	.byte	0x00, 0xf0, 0x11, 0x00


	//----- nvinfo : EIATTR_KPARAM_INFO
	.align		4
.L_1857:
        /*0038*/ 	.byte	0x04, 0x17
        /*003a*/ 	.short	(.L_1859 - .L_1858)
.L_1858:
        /*003c*/ 	.word	0x00000000
        /*0040*/ 	.short	0x000a
        /*0042*/ 	.short	0x0040
        /*0044*/ 	.byte	0x00, 0xf5, 0x21, 0x00


	//----- nvinfo : EIATTR_KPARAM_INFO
	.align		4
.L_1859:
        /*0048*/ 	.byte	0x04, 0x17
        /*004a*/ 	.short	(.L_1861 - .L_1860)
.L_1860:
        /*004c*/ 	.word	0x00000000
        /*0050*/ 	.short	0x0009
        /*0052*/ 	.short	0x0038
        /*0054*/ 	.byte	0x00, 0xf0, 0x21, 0x00


	//----- nvinfo : EIATTR_KPARAM_INFO
	.align		4
.L_1861:
        /*0058*/ 	.byte	0x04, 0x17
        /*005a*/ 	.short	(.L_1863 - .L_1862)
.L_1862:
        /*005c*/ 	.word	0x00000000
        /*0060*/ 	.short	0x0008
        /*0062*/ 	.short	0x0034
        /*0064*/ 	.byte	0x00, 0xf0, 0x11, 0x00


	//----- nvinfo : EIATTR_KPARAM_INFO
	.align		4
.L_1863:
        /*0068*/ 	.byte	0x04, 0x17
        /*006a*/ 	.short	(.L_1865 - .L_1864)
.L_1864:
        /*006c*/ 	.word	0x00000000
        /*0070*/ 	.short	0x0007
        /*0072*/ 	.short	0x0030
        /*0074*/ 	.byte	0x00, 0xf0, 0x11, 0x00


	//----- nvinfo : EIATTR_KPARAM_INFO
	.align		4
.L_1865:
        /*0078*/ 	.byte	0x04, 0x17
        /*007a*/ 	.short	(.L_1867 - .L_1866)
.L_1866:
        /*007c*/ 	.word	0x00000000
        /*0080*/ 	.short	0x0006
        /*0082*/ 	.short	0x002c
        /*0084*/ 	.byte	0x00, 0xf0, 0x11, 0x00


	//----- nvinfo : EIATTR_KPARAM_INFO
	.align		4
.L_1867:
        /*0088*/ 	.byte	0x04, 0x17
        /*008a*/ 	.short	(.L_1869 - .L_1868)
.L_1868:
        /*008c*/ 	.word	0x00000000
        /*0090*/ 	.short	0x0005
        /*0092*/ 	.short	0x0028
        /*0094*/ 	.byte	0x00, 0xf0, 0x11, 0x00


	//----- nvinfo : EIATTR_KPARAM_INFO
	.align		4
.L_1869:
        /*0098*/ 	.byte	0x04, 0x17
        /*009a*/ 	.short	(.L_1871 - .L_1870)
.L_1870:
        /*009c*/ 	.word	0x00000000
        /*00a0*/ 	.short	0x0004
        /*00a2*/ 	.short	0x0020
        /*00a4*/ 	.byte	0x00, 0xf5, 0x21, 0x00


	//----- nvinfo : EIATTR_KPARAM_INFO
	.align		4
.L_1871:
        /*00a8*/ 	.byte	0x04, 0x17
        /*00aa*/ 	.short	(.L_1873 - .L_1872)
.L_1872:
        /*00ac*/ 	.word	0x00000000
        /*00b0*/ 	.short	0x0003
        /*00b2*/ 	.short	0x0018
        /*00b4*/ 	.byte	0x00, 0xf5, 0x21, 0x00


	//----- nvinfo : EIATTR_KPARAM_INFO
	.align		4
.L_1873:
        /*00b8*/ 	.byte	0x04, 0x17
        /*00ba*/ 	.short	(.L_1875 - .L_1874)
.L_1874:
        /*00bc*/ 	.word	0x00000000
        /*00c0*/ 	.short	0x0002
        /*00c2*/ 	.short	0x0010
        /*00c4*/ 	.byte	0x00, 0xf5, 0x21, 0x00


	//----- nvinfo : EIATTR_KPARAM_INFO
	.align		4
.L_1875:
        /*00c8*/ 	.byte	0x04, 0x17
        /*00ca*/ 	.short	(.L_1877 - .L_1876)
.L_1876:
        /*00cc*/ 	.word	0x00000000
        /*00d0*/ 	.short	0x0001
        /*00d2*/ 	.short	0x0008
        /*00d4*/ 	.byte	0x00, 0xf5, 0x21, 0x00


	//----- nvinfo : EIATTR_KPARAM_INFO
	.align		4
.L_1877:
        /*00d8*/ 	.byte	0x04, 0x17
        /*00da*/ 	.short	(.L_1879 - .L_1878)
.L_1878:
        /*00dc*/ 	.word	0x00000000
        /*00e0*/ 	.short	0x0000
        /*00e2*/ 	.short	0x0000
        /*00e4*/ 	.byte	0x00, 0xf5, 0x21, 0x00


	//----- nvinfo : EIATTR_SPARSE_MMA_MASK
	.align		4
.L_1879:
        /*00e8*/ 	.byte	0x03, 0x50
        /*00ea*/ 	.short	0x0000


	//----- nvinfo : EIATTR_MAXREG_COUNT
	.align		4
        /*00ec*/ 	.byte	0x03, 0x1b
        /*00ee*/ 	.short	0x00ff


	//----- nvinfo : EIATTR_NUM_BARRIERS
	.align		4
        /*00f0*/ 	.byte	0x02, 0x4c
        /*00f2*/ 	.byte	0x01
	.zero		1


	//----- nvinfo : EIATTR_MERCURY_ISA_VERSION
	.align		4
        /*00f4*/ 	.byte	0x03, 0x5f
        /*00f6*/ 	.short	0x0101


	//----- nvinfo : EIATTR_COOP_GROUP_MASK_REGIDS
	.align		4
        /*00f8*/ 	.byte	0x04, 0x29
        /*00fa*/ 	.short	(.L_1881 - .L_1880)


	//   ....[0]....
.L_1880:
        /*00fc*/ 	.word	0xffffffff


	//   ....[1]....
        /*0100*/ 	.word	0xffffffff


	//   ....[2]....
        /*0104*/ 	.word	0xffffffff


	//   ....[3]....
        /*0108*/ 	.word	0xffffffff


	//   ....[4]....
        /*010c*/ 	.word	0xffffffff


	//   ....[5]....
        /*0110*/ 	.word	0x05000027


	//   ....[6]....
        /*0114*/ 	.word	0x05000027


	//   ....[7]....
        /*0118*/ 	.word	0x05000027


	//   ....[8]....
        /*011c*/ 	.word	0x05000027


	//   ....[9]....
        /*0120*/ 	.word	0x05000027


	//----- nvinfo : EIATTR_COOP_GROUP_INSTR_OFFSETS
	.align		4
.L_1881:
        /*0124*/ 	.byte	0x04, 0x28
        /*0126*/ 	.short	(.L_1883 - .L_1882)


	//   ....[0]....
.L_1882:
        /*0128*/ 	.word	0x00001210


	//   ....[1]....
        /*012c*/ 	.word	0x00001230


	//   ....[2]....
        /*0130*/ 	.word	0x00001250


	//   ....[3]....
        /*0134*/ 	.word	0x00001270


	//   ....[4]....
        /*0138*/ 	.word	0x00001290


	//   ....[5]....
        /*013c*/ 	.word	0x000026a0


	//   ....[6]....
        /*0140*/ 	.word	0x00002710


	//   ....[7]....
        /*0144*/ 	.word	0x00002780


	//   ....[8]....
        /*0148*/ 	.word	0x000027f0


	//   ....[9]....
        /*014c*/ 	.word	0x00002860


	//----- nvinfo : EIATTR_VRC_CTA_INIT_COUNT
	.align		4
.L_1883:
        /*0150*/ 	.byte	0x02, 0x4a
	.zero		1
	.zero		1


	//----- nvinfo : EIATTR_EXIT_INSTR_OFFSETS
	.align		4
        /*0154*/ 	.byte	0x04, 0x1c
        /*0156*/ 	.short	(.L_1885 - .L_1884)


	//   ....[0]....
.L_1884:
        /*0158*/ 	.word	0x00000090


	//   ....[1]....
        /*015c*/ 	.word	0x00000170


	//   ....[2]....
        /*0160*/ 	.word	0x00002580


	//   ....[3]....
        /*0164*/ 	.word	0x00002640


	//----- nvinfo : EIATTR_CRS_STACK_SIZE
	.align		4
.L_1885:
        /*0168*/ 	.byte	0x04, 0x1e
        /*016a*/ 	.short	(.L_1887 - .L_1886)
.L_1886:
        /*016c*/ 	.word	0x00000000


	//----- nvinfo : EIATTR_CBANK_PARAM_SIZE
	.align		4
.L_1887:
        /*0170*/ 	.byte	0x03, 0x19
        /*0172*/ 	.short	0x0051


	//----- nvinfo : EIATTR_PARAM_CBANK
	.align		4
        /*0174*/ 	.byte	0x04, 0x0a
        /*0176*/ 	.short	(.L_1889 - .L_1888)
	.align		4
.L_1888:
        /*0178*/ 	.word	index@(.nv.constant0._ZN4vllm3moe27moe_align_block_size_kernelIaEEvPKT_PiS5_S5_S5_iiiimS5_iib)
        /*017c*/ 	.short	0x0380
        /*017e*/ 	.short	0x0051


	//----- nvinfo : EIATTR_SW_WAR
	.align		4
.L_1889:
        /*0180*/ 	.byte	0x04, 0x36
        /*0182*/ 	.short	(.L_1891 - .L_1890)
.L_1890:
        /*0184*/ 	.word	0x00000008
.L_1891:


//--------------------- .nv.info._ZN4vllm3moe46moe_align_block_size_small_batch_expert_kernelIaLi256EEEvPKT_PiS5_S5_S5_iimiib --------------------------
	.section	.nv.info._ZN4vllm3moe46moe_align_block_size_small_batch_expert_kernelIaLi256EEEvPKT_PiS5_S5_S5_iimiib,"",@"SHT_CUDA_INFO"
	.sectionflags	@""
	.align	4


	//----- nvinfo : EIATTR_CUDA_API_VERSION
	.align		4
        /*0000*/ 	.byte	0x04, 0x37
        /*0002*/ 	.short	(.L_1893 - .L_1892)
.L_1892:
        /*0004*/ 	.word	0x00000082


	//----- nvinfo : EIATTR_KPARAM_INFO
	.align		4
.L_1893:
        /*0008*/ 	.byte	0x04, 0x17
        /*000a*/ 	.short	(.L_1895 - .L_1894)
.L_1894:
        /*000c*/ 	.word	0x00000000
        /*0010*/ 	.short	0x000a
        /*0012*/ 	.short	0x0040
        /*0014*/ 	.byte	0x00, 0xf0, 0x05, 0x00


	//----- nvinfo : EIATTR_KPARAM_INFO
	.align		4
.L_1895:
        /*0018*/ 	.byte	0x04, 0x17
        /*001a*/ 	.short	(.L_1897 - .L_1896)
.L_1896:
        /*001c*/ 	.word	0x00000000
        /*0020*/ 	.short	0x0009
        /*0022*/ 	.short	0x003c
        /*0024*/ 	.byte	0x00, 0xf0, 0x11, 0x00


	//----- nvinfo : EIATTR_KPARAM_INFO
	.align		4
.L_1897:
        /*0028*/ 	.byte	0x04, 0x17
        /*002a*/ 	.short	(.L_1899 - .L_1898)
.L_1898:
        /*002c*/ 	.word	0x00000000
        /*0030*/ 	.short	0x0008
        /*0032*/ 	.short	0x0038
        /*0034*/ 	.byte	0x00, 0xf0, 0x11, 0x00


	//----- nvinfo : EIATTR_KPARAM_INFO
	.align		4
.L_1899:
        /*0038*/ 	.byte	0x04, 0x17
        /*003a*/ 	.short	(.L_1901 - .L_1900)
.L_1900:
        /*003c*/ 	.word	0x00000000
        /*0040*/ 	.short	0x0007
        /*0042*/ 	.short	0x0030
        /*0044*/ 	.byte	0x00, 0xf0, 0x21, 0x00


	//----- nvinfo : EIATTR_KPARAM_INFO
	.align		4
.L_1901:
        /*0048*/ 	.byte	0x04, 0x17
        /*004a*/ 	.short	(.L_1903 - .L_1902)
.L_1902:
        /*004c*/ 	.word	0x00000000
        /*0050*/ 	.short	0x0006
        /*0052*/ 	.short	0x002c
        /*0054*/ 	.byte	0x00, 0xf0, 0x11, 0x00


	//----- nvinfo : EIATTR_KPARAM_INFO
	.align		4
.L_1903:
        /*0058*/ 	.byte	0x04, 0x17
        /*005a*/ 	.short	(.L_1905 - .L_1904)
.L_1904:
        /*005c*/ 	.word	0x00000000
        /*0060*/ 	.short	0x0005
        /*0062*/ 	.short	0x0028
        /*0064*/ 	.byte	0x00, 0xf0, 0x11, 0x00


	//----- nvinfo : EIATTR_KPARAM_INFO
	.align		4
.L_1905:
        /*0068*/ 	.byte	0x04, 0x17
        /*006a*/ 	.short	(.L_1907 - .L_1906)
.L_1906:
        /*006c*/ 	.word	0x00000000
        /*0070*/ 	.short	0x0004
        /*0072*/ 	.short	0x0020
        /*0074*/ 	.byte	0x00, 0xf5, 0x21, 0x00


	//----- nvinfo : EIATTR_KPARAM_INFO
	.align		4
.L_1907:
        /*0078*/ 	.byte	0x04, 0x17
        /*007a*/ 	.short	(.L_1909 - .L_1908)
.L_1908:
        /*007c*/ 	.word	0x00000000
        /*0080*/ 	.short	0x0003
        /*0082*/ 	.short	0x0018
        /*0084*/ 	.byte	0x00, 0xf5, 0x21, 0x00


	//----- nvinfo : EIATTR_KPARAM_INFO
	.align		4
.L_1909:
        /*0088*/ 	.byte	0x04, 0x17
        /*008a*/ 	.short	(.L_1911 - .L_1910)
.L_1910:
        /*008c*/ 	.word	0x00000000
        /*0090*/ 	.short	0x0002
        /*0092*/ 	.short	0x0010
        /*0094*/ 	.byte	0x00, 0xf5, 0x21, 0x00


	//----- nvinfo : EIATTR_KPARAM_INFO
	.align		4
.L_1911:
        /*0098*/ 	.byte	0x04, 0x17
        /*009a*/ 	.short	(.L_1913 - .L_1912)
.L_1912:
        /*009c*/ 	.word	0x00000000
        /*00a0*/ 	.short	0x0001
        /*00a2*/ 	.short	0x0008
        /*00a4*/ 	.byte	0x00, 0xf5, 0x21, 0x00


	//----- nvinfo : EIATTR_KPARAM_INFO
	.align		4
.L_1913:
        /*00a8*/ 	.byte	0x04, 0x17
        /*00aa*/ 	.short	(.L_1915 - .L_1914)
.L_1914:
        /*00ac*/ 	.word	0x00000000
        /*00b0*/ 	.short	0x0000
        /*00b2*/ 	.short	0x0000
        /*00b4*/ 	.byte	0x00, 0xf5, 0x21, 0x00


	//----- nvinfo : EIATTR_SPARSE_MMA_MASK
	.align		4
.L_1915:
        /*00b8*/ 	.byte	0x03, 0x50
        /*00ba*/ 	.short	0x0000


	//----- nvinfo : EIATTR_MAXREG_COUNT
	.align		4
        /*00bc*/ 	.byte	0x03, 0x1b
        /*00be*/ 	.short	0x00ff


	//----- nvinfo : EIATTR_NUM_BARRIERS
	.align		4
        /*00c0*/ 	.byte	0x02, 0x4c
        /*00c2*/ 	.byte	0x01
	.zero		1


	//----- nvinfo : EIATTR_MERCURY_ISA_VERSION
	.align		4
        /*00c4*/ 	.byte	0x03, 0x5f
        /*00c6*/ 	.short	0x0101


	//----- nvinfo : EIATTR_VRC_CTA_INIT_COUNT
	.align		4
        /*00c8*/ 	.byte	0x02, 0x4a
	.zero		1
	.zero		1


	//----- nvinfo : EIATTR_EXIT_INSTR_OFFSETS
	.align		4
        /*00cc*/ 	.byte	0x04, 0x1c
        /*00ce*/ 	.short	(.L_1917 - .L_1916)


	//   ....[0]....
.L_1916:
        /*00d0*/ 	.word	0x000007d0


	//   ....[1]....
        /*00d4*/ 	.word	0x00004080


	//   ....[2]....
        /*00d8*/ 	.word	0x000042e0


	//   ....[3]....
        /*00dc*/ 	.word	0x00004480


	//----- nvinfo : EIATTR_CRS_STACK_SIZE
	.align		4
.L_1917:
        /*00e0*/ 	.byte	0x04, 0x1e
        /*00e2*/ 	.short	(.L_1919 - .L_1918)
.L_1918:
        /*00e4*/ 	.word	0x00000000


	//----- nvinfo : EIATTR_CBANK_PARAM_SIZE
	.align		4
.L_1919:
        /*00e8*/ 	.byte	0x03, 0x19
        /*00ea*/ 	.short	0x0041


	//----- nvinfo : EIATTR_PARAM_CBANK
	.align		4
        /*00ec*/ 	.byte	0x04, 0x0a
        /*00ee*/ 	.short	(.L_1921 - .L_1920)
	.align		4
.L_1920:
        /*00f0*/ 	.word	index@(.nv.constant0._ZN4vllm3moe46moe_align_block_size_small_batch_expert_kernelIaLi256EEEvPKT_PiS5_S5_S5_iimiib)
        /*00f4*/ 	.short	0x0380
        /*00f6*/ 	.short	0x0041


	//----- nvinfo : EIATTR_SW_WAR
	.align		4
.L_1921:
        /*00f8*/ 	.byte	0x04, 0x36
        /*00fa*/ 	.short	(.L_1923 - .L_1922)
.L_1922:
        /*00fc*/ 	.word	0x00000008
.L_1923:


//--------------------- .nv.info._ZN4vllm3moe35count_and_sort_expert_tokens_kernelIhEEvPKT_PiS5_S5_miiib --------------------------
	.section	.nv.info._ZN4vllm3moe35count_and_sort_expert_tokens_kernelIhEEvPKT_PiS5_S5_miiib,"",@"SHT_CUDA_INFO"
	.sectionflags	@""
	.align	4


	//----- nvinfo : EIATTR_CUDA_API_VERSION
	.align		4
        /*0000*/ 	.byte	0x04, 0x37
        /*0002*/ 	.short	(.L_1925 - .L_1924)
.L_1924:
        /*0004*/ 	.word	0x00000082


	//----- nvinfo : EIATTR_KPARAM_INFO
	.align		4
.L_1925:
        /*0008*/ 	.byte	0x04, 0x17
        /*000a*/ 	.short	(.L_1927 - .L_1926)
.L_1926:
        /*000c*/ 	.word	0x00000000
        /*0010*/ 	.short	0x0008
        /*0012*/ 	.short	0x0034
        /*0014*/ 	.byte	0x00, 0xf0, 0x05, 0x00


	//----- nvinfo : EIATTR_KPARAM_INFO
	.align		4
.L_1927:
        /*0018*/ 	.byte	0x04, 0x17
        /*001a*/ 	.short	(.L_1929 - .L_1928)
.L_1928:
        /*001c*/ 	.word	0x00000000
        /*0020*/ 	.short	0x0007
        /*0022*/ 	.short	0x0030
        /*0024*/ 	.byte	0x00, 0xf0, 0x11, 0x00


	//----- nvinfo : EIATTR_KPARAM_INFO
	.align		4
.L_1929:
        /*0028*/ 	.byte	0x04, 0x17
        /*002a*/ 	.short	(.L_1931 - .L_1930)
.L_1930:
        /*002c*/ 	.word	0x00000000
        /*0030*/ 	.short	0x0006
        /*0032*/ 	.short	0x002c
        /*0034*/ 	.byte	0x00, 0xf0, 0x11, 0x00


	//----- nvinfo : EIATTR_KPARAM_INFO
	.align		4
.L_1931:
        /*0038*/ 	.byte	0x04, 0x17
        /*003a*/ 	.short	(.L_1933 - .L_1932)
.L_1932:
        /*003c*/ 	.word	0x00000000
        /*0040*/ 	.short	0x0005
        /*0042*/ 	.short	0x0028
        /*0044*/ 	.byte	0x00, 0xf0, 0x11, 0x00


	//----- nvinfo : EIATTR_KPARAM_INFO
	.align		4
.L_1933:
        /*0048*/ 	.byte	0x04, 0x17
        /*004a*/ 	.short	(.L_1935 - .L_1934)
.L_1934:
        /*004c*/ 	.word	0x00000000
        /*0050*/ 	.short	0x0004
        /*0052*/ 	.short	0x0020
        /*0054*/ 	.byte	0x00, 0xf0, 0x21, 0x00


	//----- nvinfo : EIATTR_KPARAM_INFO
	.align		4
.L_1935:
        /*0058*/ 	.byte	0x04, 0x17
        /*005a*/ 	.short	(.L_1937 - .L_1936)
.L_1936:
        /*005c*/ 	.word	0x00000000
        /*0060*/ 	.short	0x0003
        /*0062*/ 	.short	0x0018
        /*0064*/ 	.byte	0x00, 0xf5, 0x21, 0x00


	//----- nvinfo : EIATTR_KPARAM_INFO
	.align		4
.L_1937:
        /*0068*/ 	.byte	0x04, 0x17
        /*006a*/ 	.short	(.L_1939 - .L_1938)
.L_1938:
        /*006c*/ 	.word	0x00000000
        /*0070*/ 	.short	0x0002
        /*0072*/ 	.short	0x0010
        /*0074*/ 	.byte	0x00, 0xf5, 0x21, 0x00


	//----- nvinfo : EIATTR_KPARAM_INFO
	.align		4
.L_1939:
        /*0078*/ 	.byte	0x04, 0x17
        /*007a*/ 	.short	(.L_1941 - .L_1940)
.L_1940:
        /*007c*/ 	.word	0x00000000
        /*0080*/ 	.short	0x0001
        /*0082*/ 	.short	0x0008
        /*0084*/ 	.byte	0x00, 0xf5, 0x21, 0x00


	//----- nvinfo : EIATTR_KPARAM_INFO
	.align		4
.L_1941:
        /*0088*/ 	.byte	0x04, 0x17
        /*008a*/ 	.short	(.L_1943 - .L_1942)
.L_1942:
        /*008c*/ 	.word	0x00000000
        /*0090*/ 	.short	0x0000
        /*0092*/ 	.short	0x0000
        /*0094*/ 	.byte	0x00, 0xf5, 0x21, 0x00


	//----- nvinfo : EIATTR_SPARSE_MMA_MASK
	.align		4
.L_1943:
        /*0098*/ 	.byte	0x03, 0x50
        /*009a*/ 	.short	0x0000


	//----- nvinfo : EIATTR_MAXREG_COUNT
	.align		4
        /*009c*/ 	.byte	0x03, 0x1b
        /*009e*/ 	.short	0x00ff


	//----- nvinfo : EIATTR_MERCURY_ISA_VERSION
	.align		4
        /*00a0*/ 	.byte	0x03, 0x5f
        /*00a2*/ 	.short	0x0101


	//----- nvinfo : EIATTR_VRC_CTA_INIT_COUNT
	.align		4
        /*00a4*/ 	.byte	0x02, 0x4a
	.zero		1
	.zero		1


	//----- nvinfo : EIATTR_EXIT_INSTR_OFFSETS
	.align		4
        /*00a8*/ 	.byte	0x04, 0x1c
        /*00aa*/ 	.short	(.L_1945 - .L_1944)


	//   ....[0]....
.L_1944:
        /*00ac*/ 	.word	0x000000a0


	//   ....[1]....
        /*00b0*/ 	.word	0x00000330


	//   ....[2]....
        /*00b4*/ 	.word	0x00000470


	//----- nvinfo : EIATTR_CRS_STACK_SIZE
	.align		4
.L_1945:
        /*00b8*/ 	.byte	0x04, 0x1e
        /*00ba*/ 	.short	(.L_1947 - .L_1946)
.L_1946:
        /*00bc*/ 	.word	0x00000000


	//----- nvinfo : EIATTR_CBANK_PARAM_SIZE
	.align		4
.L_1947:
        /*00c0*/ 	.byte	0x03, 0x19
        /*00c2*/ 	.short	0x0035


	//----- nvinfo : EIATTR_PARAM_CBANK
	.align		4
        /*00c4*/ 	.byte	0x04, 0x0a
        /*00c6*/ 	.short	(.L_1949 - .L_1948)
	.align		4
.L_1948:
        /*00c8*/ 	.word	index@(.nv.constant0._ZN4vllm3moe35count_and_sort_expert_tokens_kernelIhEEvPKT_PiS5_S5_miiib)
        /*00cc*/ 	.short	0x0380
        /*00ce*/ 	.short	0x0035


	//----- nvinfo : EIATTR_SW_WAR
	.align		4
.L_1949:
        /*00d0*/ 	.byte	0x04, 0x36
        /*00d2*/ 	.short	(.L_1951 - .L_1950)
.L_1950:
        /*00d4*/ 	.word	0x00000008
.L_1951:


//--------------------- .nv.info._ZN4vllm3moe27moe_align_block_size_kernelIhEEvPKT_PiS5_S5_S5_iiiimS5_iib --------------------------
	.section	.nv.info._ZN4vllm3moe27moe_align_block_size_kernelIhEEvPKT_PiS5_S5_S5_iiiimS5_iib,"",@"SHT_CUDA_INFO"
	.sectionflags	@""
	.align	4


	//----- nvinfo : EIATTR_CUDA_API_VERSION
	.align		4
        /*0000*/ 	.byte	0x04, 0x37
        /*0002*/ 	.short	(.L_1953 - .L_1952)
.L_1952:
        /*0004*/ 	.word	0x00000082


	//----- nvinfo : EIATTR_KPARAM_INFO
	.align		4
.L_1953:
        /*0008*/ 	.byte	0x04, 0x17
        /*000a*/ 	.short	(.L_1955 - .L_1954)
.L_1954:
        /*000c*/ 	.word	0x00000000
        /*0010*/ 	.short	0x000d
        /*0012*/ 	.short	0x0050
        /*0014*/ 	.byte	0x00, 0xf0, 0x05, 0x00


	//----- nvinfo : EIATTR_KPARAM_INFO
	.align		4
.L_1955:
        /*0018*/ 	.byte	0x04, 0x17
        /*001a*/ 	.short	(.L_1957 - .L_1956)
.L_1956:
        /*001c*/ 	.word	0x00000000
        /*0020*/ 	.short	0x000c
        /*0022*/ 	.short	0x004c
        /*0024*/ 	.byte	0x00, 0xf0, 0x11, 0x00


	//----- nvinfo : EIATTR_KPARAM_INFO
	.align		4
.L_1957:
        /*0028*/ 	.byte	0x04, 0x17
        /*002a*/ 	.short	(.L_1959 - .L_1958)
.L_1958:
        /*002c*/ 	.word	0x00000000
        /*0030*/ 	.short	0x000b
        /*0032*/ 	.short	0x0048
        /*0034*/ 	.byte	0x00, 0xf0, 0x11, 0x00


	//----- nvinfo : EIATTR_KPARAM_INFO
	.align		4
.L_1959:
        /*0038*/ 	.byte	0x04, 0x17
        /*003a*/ 	.short	(.L_1961 - .L_1960)
.L_1960:
        /*003c*/ 	.word	0x00000000
        /*0040*/ 	.short	0x000a
        /*0042*/ 	.short	0x0040
        /*0044*/ 	.byte	0x00, 0xf5, 0x21, 0x00


	//----- nvinfo : EIATTR_KPARAM_INFO
	.align		4
.L_1961:
        /*0048*/ 	.byte	0x04, 0x17
        /*004a*/ 	.short	(.L_1963 - .L_1962)
.L_1962:
        /*004c*/ 	.word	0x00000000
        /*0050*/ 	.short	0x0009
        /*0052*/ 	.short	0x0038
        /*0054*/ 	.byte	0x00, 0xf0, 0x21, 0x00


	//----- nvinfo : EIATTR_KPARAM_INFO
	.align		4
.L_1963:
        /*0058*/ 	.byte	0x04, 0x17
        /*005a*/ 	.short	(.L_1965 - .L_1964)
.L_1964:
        /*005c*/ 	.word	0x00000000
        /*0060*/ 	.short	0x0008
        /*0062*/ 	.short	0x0034
        /*0064*/ 	.byte	0x00, 0xf0, 0x11, 0x00


	//----- nvinfo : EIATTR_KPARAM_INFO
	.align		4
.L_1965:
        /*0068*/ 	.byte	0x04, 0x17
        /*006a*/ 	.short	(.L_1967 - .L_1966)
.L_1966:
        /*006c*/ 	.word	0x00000000
        /*0070*/ 	.short	0x0007
        /*0072*/ 	.short	0x0030
        /*0074*/ 	.byte	0x00, 0xf0, 0x11, 0x00


	//----- nvinfo : EIATTR_KPARAM_INFO
	.align		4
.L_1967:
        /*0078*/ 	.byte	0x04, 0x17
        /*007a*/ 	.short	(.L_1969 - .L_1968)
.L_1968:
        /*007c*/ 	.word	0x00000000
        /*0080*/ 	.short	0x0006
        /*0082*/ 	.short	0x002c
        /*0084*/ 	.byte	0x00, 0xf0, 0x11, 0x00


	//----- nvinfo : EIATTR_KPARAM_INFO
	.align		4
.L_1969:
        /*0088*/ 	.byte	0x04, 0x17
        /*008a*/ 	.short	(.L_1971 - .L_1970)
.L_1970:
        /*008c*/ 	.word	0x00000000
        /*0090*/ 	.short	0x0005
        /*0092*/ 	.short	0x0028
        /*0094*/ 	.byte	0x00, 0xf0, 0x11, 0x00


	//----- nvinfo : EIATTR_KPARAM_INFO
	.align		4
.L_1971:
        /*0098*/ 	.byte	0x04, 0x17
        /*009a*/ 	.short	(.L_1973 - .L_1972)
.L_1972:
        /*009c*/ 	.word	0x00000000
        /*00a0*/ 	.short	0x0004
        /*00a2*/ 	.short	0x0020
        /*00a4*/ 	.byte	0x00, 0xf5, 0x21, 0x00


	//----- nvinfo : EIATTR_KPARAM_INFO
	.align		4
.L_1973:
        /*00a8*/ 	.byte	0x04, 0x17
        /*00aa*/ 	.short	(.L_1975 - .L_1974)
.L_1974:
        /*00ac*/ 	.word	0x00000000
        /*00b0*/ 	.short	0x0003
        /*00b2*/ 	.short	0x0018
        /*00b4*/ 	.byte	0x00, 0xf5, 0x21, 0x00


	//----- nvinfo : EIATTR_KPARAM_INFO
	.align		4
.L_1975:
        /*00b8*/ 	.byte	0x04, 0x17
        /*00ba*/ 	.short	(.L_1977 - .L_1976)
.L_1976:
        /*00bc*/ 	.word	0x00000000
        /*00c0*/ 	.short	0x0002
        /*00c2*/ 	.short	0x0010
        /*00c4*/ 	.byte	0x00, 0xf5, 0x21, 0x00


	//----- nvinfo : EIATTR_KPARAM_INFO
	.align		4
.L_1977:
        /*00c8*/ 	.byte	0x04, 0x17
        /*00ca*/ 	.short	(.L_1979 - .L_1978)
.L_1978:
        /*00cc*/ 	.word	0x00000000
        /*00d0*/ 	.short	0x0001
        /*00d2*/ 	.short	0x0008
        /*00d4*/ 	.byte	0x00, 0xf5, 0x21, 0x00


	//----- nvinfo : EIATTR_KPARAM_INFO
	.align		4
.L_1979:
        /*00d8*/ 	.byte	0x04, 0x17
        /*00da*/ 	.short	(.L_1981 - .L_1980)
.L_1980:
        /*00dc*/ 	.word	0x00000000
        /*00e0*/ 	.short	0x0000
        /*00e2*/ 	.short	0x0000
        /*00e4*/ 	.byte	0x00, 0xf5, 0x21, 0x00


	//----- nvinfo : EIATTR_SPARSE_MMA_MASK
	.align		4
.L_1981:
        /*00e8*/ 	.byte	0x03, 0x50
        /*00ea*/ 	.short	0x0000


	//----- nvinfo : EIATTR_MAXREG_COUNT
	.align		4
        /*00ec*/ 	.byte	0x03, 0x1b
        /*00ee*/ 	.short	0x00ff


	//----- nvinfo : EIATTR_NUM_BARRIERS
	.align		4
        /*00f0*/ 	.byte	0x02, 0x4c
        /*00f2*/ 	.byte	0x01
	.zero		1


	//----- nvinfo : EIATTR_MERCURY_ISA_VERSION
	.align		4
        /*00f4*/ 	.byte	0x03, 0x5f
        /*00f6*/ 	.short	0x0101


	//----- nvinfo : EIATTR_COOP_GROUP_MASK_REGIDS
	.align		4
        /*00f8*/ 	.byte	0x04, 0x29
        /*00fa*/ 	.short	(.L_1983 - .L_1982)


	//   ....[0]....
.L_1982:
        /*00fc*/ 	.word	0xffffffff


	//   ....[1]....
        /*0100*/ 	.word	0xffffffff


	//   ....[2]....
        /*0104*/ 	.word	0xffffffff


	//   ....[3]....
        /*0108*/ 	.word	0xffffffff


	//   ....[4]....
        /*010c*/ 	.word	0xffffffff


	//   ....[5]....
        /*0110*/ 	.word	0x05000027


	//   ....[6]....
        /*0114*/ 	.word	0x05000027


	//   ....[7]....
        /*0118*/ 	.word	0x05000027


	//   ....[8]....
        /*011c*/ 	.word	0x05000027


	//   ....[9]....
        /*0120*/ 	.word	0x05000027


	//----- nvinfo : EIATTR_COOP_GROUP_INSTR_OFFSETS
	.align		4
.L_1983:
        /*0124*/ 	.byte	0x04, 0x28
        /*0126*/ 	.short	(.L_1985 - .L_1984)


	//   ....[0]....
.L_1984:
        /*0128*/ 	.word	0x000011f0


	//   ....[1]....
        /*012c*/ 	.word	0x00001210


	//   ....[2]....
        /*0130*/ 	.word	0x00001230


	//   ....[3]....
        /*0134*/ 	.word	0x00001250


	//   ....[4]....
        /*0138*/ 	.word	0x00001270


	//   ....[5]....
        /*013c*/ 	.word	0x00002680


	//   ....[6]....
        /*0140*/ 	.word	0x000026f0


	//   ....[7]....
        /*0144*/ 	.word	0x00002760


	//   ....[8]....
        /*0148*/ 	.word	0x000027d0


	//   ....[9]....
        /*014c*/ 	.word	0x00002840


	//----- nvinfo : EIATTR_VRC_CTA_INIT_COUNT
	.align		4
.L_1985:
        /*0150*/ 	.byte	0x02, 0x4a
	.zero		1
	.zero		1


	//----- nvinfo : EIATTR_EXIT_INSTR_OFFSETS
	.align		4
        /*0154*/ 	.byte	0x04, 0x1c
        /*0156*/ 	.short	(.L_1987 - .L_1986)


	//   ....[0]....
.L_1986:
        /*0158*/ 	.word	0x00000090


	//   ....[1]....
        /*015c*/ 	.word	0x00000170


	//   ....[2]....
        /*0160*/ 	.word	0x00002560


	//   ....[3]....
        /*0164*/ 	.word	0x00002620


	//----- nvinfo : EIATTR_CRS_STACK_SIZE
	.align		4
.L_1987:
        /*0168*/ 	.byte	0x04, 0x1e
        /*016a*/ 	.short	(.L_1989 - .L_1988)
.L_1988:
        /*016c*/ 	.word	0x00000000


	//----- nvinfo : EIATTR_CBANK_PARAM_SIZE
	.align		4
.L_1989:
        /*0170*/ 	.byte	0x03, 0x19
        /*0172*/ 	.short	0x0051


	//----- nvinfo : EIATTR_PARAM_CBANK
	.align		4
        /*0174*/ 	.byte	0x04, 0x0a
        /*0176*/ 	.short	(.L_1991 - .L_1990)
	.align		4
.L_1990:
        /*0178*/ 	.word	index@(.nv.constant0._ZN4vllm3moe27moe_align_block_size_kernelIhEEvPKT_PiS5_S5_S5_iiiimS5_iib)
        /*017c*/ 	.short	0x0380
        /*017e*/ 	.short	0x0051


	//----- nvinfo : EIATTR_SW_WAR
	.align		4
.L_1991:
        /*0180*/ 	.byte	0x04, 0x36
        /*0182*/ 	.short	(.L_1993 - .L_1992)
.L_1992:
        /*0184*/ 	.word	0x00000008
.L_1993:


//--------------------- .nv.info._ZN4vllm3moe46moe_align_block_size_small_batch_expert_kernelIhLi256EEEvPKT_PiS5_S5_S5_iimiib --------------------------
	.section	.nv.info._ZN4vllm3moe46moe_align_block_size_small_batch_expert_kernelIhLi256EEEvPKT_PiS5_S5_S5_iimiib,"",@"SHT_CUDA_INFO"
	.sectionflags	@""
	.align	4


	//----- nvinfo : EIATTR_CUDA_API_VERSION
	.align		4
        /*0000*/ 	.byte	0x04, 0x37
        /*0002*/ 	.short	(.L_1995 - .L_1994)
.L_1994:
        /*0004*/ 	.word	0x00000082


	//----- nvinfo : EIATTR_KPARAM_INFO
	.align		4
.L_1995:
        /*0008*/ 	.byte	0x04, 0x17
        /*000a*/ 	.short	(.L_1997 - .L_1996)
.L_1996:
        /*000c*/ 	.word	0x00000000
        /*0010*/ 	.short	0x000a
        /*0012*/ 	.short	0x0040
        /*0014*/ 	.byte	0x00, 0xf0, 0x05, 0x00


	//----- nvinfo : EIATTR_KPARAM_INFO
	.align		4
.L_1997:
        /*0018*/ 	.byte	0x04, 0x17
        /*001a*/ 	.short	(.L_1999 - .L_1998)
.L_1998:
        /*001c*/ 	.word	0x00000000
        /*0020*/ 	.short	0x0009
        /*0022*/ 	.short	0x003c
        /*0024*/ 	.byte	0x00, 0xf0, 0x11, 0x00


	//----- nvinfo : EIATTR_KPARAM_INFO
	.align		4
.L_1999:
        /*0028*/ 	.byte	0x04, 0x17
        /*002a*/ 	.short	(.L_2001 - .L_2000)
.L_2000:
        /*002c*/ 	.word	0x00000000
        /*0030*/ 	.short	0x0008
        /*0032*/ 	.short	0x0038
        /*0034*/ 	.byte	0x00, 0xf0, 0x11, 0x00


	//----- nvinfo : EIATTR_KPARAM_INFO
	.align		4
.L_2001:
        /*0038*/ 	.byte	0x04, 0x17
        /*003a*/ 	.short	(.L_2003 - .L_2002)
.L_2002:
        /*003c*/ 	.word	0x00000000
        /*0040*/ 	.short	0x0007
        /*0042*/ 	.short	0x0030
        /*0044*/ 	.byte	0x00, 0xf0, 0x21, 0x00


	//----- nvinfo : EIATTR_KPARAM_INFO
	.align		4
.L_2003:
        /*0048*/ 	.byte	0x04, 0x17
        /*004a*/ 	.short	(.L_2005 - .L_2004)
.L_2004:
        /*004c*/ 	.word	0x00000000
        /*0050*/ 	.short	0x0006
        /*0052*/ 	.short	0x002c
        /*0054*/ 	.byte	0x00, 0xf0, 0x11, 0x00


	//----- nvinfo : EIATTR_KPARAM_INFO
	.align		4
.L_2005:
        /*0058*/ 	.byte	0x04, 0x17
        /*005a*/ 	.short	(.L_2007 - .L_2006)
.L_2006:
        /*005c*/ 	.word	0x00000000
        /*0060*/ 	.short	0x0005
        /*0062*/ 	.short	0x0028
        /*0064*/ 	.byte	0x00, 0xf0, 0x11, 0x00


	//----- nvinfo : EIATTR_KPARAM_INFO
	.align		4
.L_2007:
        /*0068*/ 	.byte	0x04, 0x17
        /*006a*/ 	.short	(.L_2009 - .L_2008)
.L_2008:
        /*006c*/ 	.word	0x00000000
        /*0070*/ 	.short	0x0004
        /*0072*/ 	.short	0x0020
        /*0074*/ 	.byte	0x00, 0xf5, 0x21, 0x00


	//----- nvinfo : EIATTR_KPARAM_INFO
	.align		4
.L_2009:
        /*0078*/ 	.byte	0x04, 0x17
        /*007a*/ 	.short	(.L_2011 - .L_2010)
.L_2010:
        /*007c*/ 	.word	0x00000000
        /*0080*/ 	.short	0x0003
        /*0082*/ 	.short	0x0018
        /*0084*/ 	.byte	0x00, 0xf5, 0x21, 0x00


	//----- nvinfo : EIATTR_KPARAM_INFO
	.align		4
.L_2011:
        /*0088*/ 	.byte	0x04, 0x17
        /*008a*/ 	.short	(.L_2013 - .L_2012)
.L_2012:
        /*008c*/ 	.word	0x00000000
        /*0090*/ 	.short	0x0002
        /*0092*/ 	.short	0x0010
        /*0094*/ 	.byte	0x00, 0xf5, 0x21, 0x00


	//----- nvinfo : EIATTR_KPARAM_INFO
	.align		4
.L_2013:
        /*0098*/ 	.byte	0x04, 0x17
        /*009a*/ 	.short	(.L_2015 - .L_2014)
.L_2014:
        /*009c*/ 	.word	0x00000000
        /*00a0*/ 	.short	0x0001
        /*00a2*/ 	.short	0x0008
        /*00a4*/ 	.byte	0x00, 0xf5, 0x21, 0x00


	//----- nvinfo : EIATTR_KPARAM_INFO
	.align		4
.L_2015:
        /*00a8*/ 	.byte	0x04, 0x17
        /*00aa*/ 	.short	(.L_2017 - .L_2016)
.L_2016:
        /*00ac*/ 	.word	0x00000000
        /*00b0*/ 	.short	0x0000
        /*00b2*/ 	.short	0x0000
        /*00b4*/ 	.byte	0x00, 0xf5, 0x21, 0x00


	//----- nvinfo : EIATTR_SPARSE_MMA_MASK
	.align		4
.L_2017:
        /*00b8*/ 	.byte	0x03, 0x50
        /*00ba*/ 	.short	0x0000


	//----- nvinfo : EIATTR_MAXREG_COUNT
	.align		4
        /*00bc*/ 	.byte	0x03, 0x1b
        /*00be*/ 	.short	0x00ff


	//----- nvinfo : EIATTR_NUM_BARRIERS
	.align		4
        /*00c0*/ 	.byte	0x02, 0x4c
        /*00c2*/ 	.byte	0x01
	.zero		1


	//----- nvinfo : EIATTR_MERCURY_ISA_VERSION
	.align		4
        /*00c4*/ 	.byte	0x03, 0x5f
        /*00c6*/ 	.short	0x0101


	//----- nvinfo : EIATTR_VRC_CTA_INIT_COUNT
	.align		4
        /*00c8*/ 	.byte	0x02, 0x4a
	.zero		1
	.zero		1


	//----- nvinfo : EIATTR_EXIT_INSTR_OFFSETS
	.align		4
        /*00cc*/ 	.byte	0x04, 0x1c
        /*00ce*/ 	.short	(.L_2019 - .L_2018)


	//   ....[0]....
.L_2018:
        /*00d0*/ 	.word	0x000007d0


	//   ....[1]....
        /*00d4*/ 	.word	0x00004060


	//   ....[2]....
        /*00d8*/ 	.word	0x000042b0


	//   ....[3]....
        /*00dc*/ 	.word	0x00004440


	//----- nvinfo : EIATTR_CRS_STACK_SIZE
	.align		4
.L_2019:
        /*00e0*/ 	.byte	0x04, 0x1e
        /*00e2*/ 	.short	(.L_2021 - .L_2020)
.L_2020:
        /*00e4*/ 	.word	0x00000000


	//----- nvinfo : EIATTR_CBANK_PARAM_SIZE
	.align		4
.L_2021:
        /*00e8*/ 	.byte	0x03, 0x19
        /*00ea*/ 	.short	0x0041


	//----- nvinfo : EIATTR_PARAM_CBANK
	.align		4
        /*00ec*/ 	.byte	0x04, 0x0a
        /*00ee*/ 	.short	(.L_2023 - .L_2022)
	.align		4
.L_2022:
        /*00f0*/ 	.word	index@(.nv.constant0._ZN4vllm3moe46moe_align_block_size_small_batch_expert_kernelIhLi256EEEvPKT_PiS5_S5_S5_iimiib)
        /*00f4*/ 	.short	0x0380
        /*00f6*/ 	.short	0x0041


	//----- nvinfo : EIATTR_SW_WAR
	.align		4
.L_2023:
        /*00f8*/ 	.byte	0x04, 0x36
        /*00fa*/ 	.short	(.L_2025 - .L_2024)
.L_2024:
        /*00fc*/ 	.word	0x00000008
.L_2025:


//--------------------- .nv.info._ZN3cub18CUB_300001_SM_10006detail11EmptyKernelIvEEvv --------------------------
	.section	.nv.info._ZN3cub18CUB_300001_SM_10006detail11EmptyKernelIvEEvv,"",@"SHT_CUDA_INFO"
	.sectionflags	@""
	.align	4


	//----- nvinfo : EIATTR_CUDA_API_VERSION
	.align		4
        /*0000*/ 	.byte	0x04, 0x37
        /*0002*/ 	.short	(.L_2027 - .L_2026)
.L_2026:
        /*0004*/ 	.word	0x00000082


	//----- nvinfo : EIATTR_SPARSE_MMA_MASK
	.align		4
.L_2027:
        /*0008*/ 	.byte	0x03, 0x50
        /*000a*/ 	.short	0x0000


	//----- nvinfo : EIATTR_MAXREG_COUNT
	.align		4
        /*000c*/ 	.byte	0x03, 0x1b
        /*000e*/ 	.short	0x00ff


	//----- nvinfo : EIATTR_MERCURY_ISA_VERSION
	.align		4
        /*0010*/ 	.byte	0x03, 0x5f
        /*0012*/ 	.short	0x0101


	//----- nvinfo : EIATTR_VRC_CTA_INIT_COUNT
	.align		4
        /*0014*/ 	.byte	0x02, 0x4a
	.zero		1
	.zero		1


	//----- nvinfo : EIATTR_EXIT_INSTR_OFFSETS
	.align		4
        /*0018*/ 	.byte	0x04, 0x1c
        /*001a*/ 	.short	(.L_2029 - .L_2028)


	//   ....[0]....
.L_2028:
        /*001c*/ 	.word	0x00000010


	//----- nvinfo : EIATTR_SW_WAR
	.align		4
.L_2029:
        /*0020*/ 	.byte	0x04, 0x36
        /*0022*/ 	.short	(.L_2031 - .L_2030)
.L_2030:
        /*0024*/ 	.word	0x00000008
.L_2031:


//--------------------- .nv.callgraph             --------------------------
	.section	.nv.callgraph,"",@"SHT_CUDA_CALLGRAPH"
	.align	4
	.sectionentsize	8
	.align		4
        /*0000*/ 	.word	0x00000000
	.align		4
        /*0004*/ 	.word	0xffffffff
	.align		4
        /*0008*/ 	.word	0x00000000
	.align		4
        /*000c*/ 	.word	0xfffffffe
	.align		4
        /*0010*/ 	.word	0x00000000
	.align		4
        /*0014*/ 	.word	0xfffffffd
	.align		4
        /*0018*/ 	.word	0x00000000
	.align		4
        /*001c*/ 	.word	0xfffffffc


//--------------------- .nv.constant4             --------------------------
	.section	.nv.constant4,"a",@progbits
	.align	8
	.align		8
.nv.constant4:
        /*0000*/ 	.dword	_ZN55_INTERNAL_9c60e064_24_moe_align_sum_kernels_cu_7672d19f4cuda3std3__45__cpo5beginE
	.align		8
        /*0008*/ 	.dword	_ZN55_INTERNAL_9c60e064_24_moe_align_sum_kernels_cu_7672d19f4cuda3std3__45__cpo3endE
	.align		8
        /*0010*/ 	.dword	_ZN55_INTERNAL_9c60e064_24_moe_align_sum_kernels_cu_7672d19f4cuda3std3__45__cpo6cbeginE
	.align		8
        /*0018*/ 	.dword	_ZN55_INTERNAL_9c60e064_24_moe_align_sum_kernels_cu_7672d19f4cuda3std3__45__cpo4cendE
	.align		8
        /*0020*/ 	.dword	_ZN55_INTERNAL_9c60e064_24_moe_align_sum_kernels_cu_7672d19f4cuda3std3__45__cpo6rbeginE
	.align		8
        /*0028*/ 	.dword	_ZN55_INTERNAL_9c60e064_24_moe_align_sum_kernels_cu_7672d19f4cuda3std3__45__cpo4rendE
	.align		8
        /*0030*/ 	.dword	_ZN55_INTERNAL_9c60e064_24_moe_align_sum_kernels_cu_7672d19f4cuda3std3__45__cpo7crbeginE
	.align		8
        /*0038*/ 	.dword	_ZN55_INTERNAL_9c60e064_24_moe_align_sum_kernels_cu_7672d19f4cuda3std3__45__cpo5crendE
	.align		8
        /*0040*/ 	.dword	_ZN55_INTERNAL_9c60e064_24_moe_align_sum_kernels_cu_7672d19f4cuda3std3__457_GLOBAL__N__9c60e064_24_moe_align_sum_kernels_cu_7672d19f6ignoreE
	.align		8
        /*0048*/ 	.dword	_ZN55_INTERNAL_9c60e064_24_moe_align_sum_kernels_cu_7672d19f4cuda3std3__419piecewise_constructE
	.align		8
        /*0050*/ 	.dword	_ZN55_INTERNAL_9c60e064_24_moe_align_sum_kernels_cu_7672d19f4cuda3std3__48in_placeE
	.align		8
        /*0058*/ 	.dword	_ZN55_INTERNAL_9c60e064_24_moe_align_sum_kernels_cu_7672d19f4cuda3std3__420unreachable_sentinelE
	.align		8
        /*0060*/ 	.dword	_ZN55_INTERNAL_9c60e064_24_moe_align_sum_kernels_cu_7672d19f4cuda3std3__47nulloptE
	.align		8
        /*0068*/ 	.dword	_ZN55_INTERNAL_9c60e064_24_moe_align_sum_kernels_cu_7672d19f4cuda3std3__48unexpectE
	.align		8
        /*0070*/ 	.dword	_ZN55_INTERNAL_9c60e064_24_moe_align_sum_kernels_cu_7672d19f4cuda3std6ranges3__45__cpo4swapE
	.align		8
        /*0078*/ 	.dword	_ZN55_INTERNAL_9c60e064_24_moe_align_sum_kernels_cu_7672d19f4cuda3std6ranges3__45__cpo9iter_moveE
	.align		8
        /*0080*/ 	.dword	_ZN55_INTERNAL_9c60e064_24_moe_align_sum_kernels_cu_7672d19f4cuda3std6ranges3__45__cpo5beginE
	.align		8
        /*0088*/ 	.dword	_ZN55_INTERNAL_9c60e064_24_moe_align_sum_kernels_cu_7672d19f4cuda3std6ranges3__45__cpo3endE
	.align		8
        /*0090*/ 	.dword	_ZN55_INTERNAL_9c60e064_24_moe_align_sum_kernels_cu_7672d19f4cuda3std6ranges3__45__cpo6cbeginE
	.align		8
        /*0098*/ 	.dword	_ZN55_INTERNAL_9c60e064_24_moe_align_sum_kernels_cu_7672d19f4cuda3std6ranges3__45__cpo4cendE
	.align		8
        /*00a0*/ 	.dword	_ZN55_INTERNAL_9c60e064_24_moe_align_sum_kernels_cu_7672d19f4cuda3std6ranges3__45__cpo7advanceE
	.align		8
        /*00a8*/ 	.dword	_ZN55_INTERNAL_9c60e064_24_moe_align_sum_kernels_cu_7672d19f4cuda3std6ranges3__45__cpo9iter_swapE
	.align		8
        /*00b0*/ 	.dword	_ZN55_INTERNAL_9c60e064_24_moe_align_sum_kernels_cu_7672d19f4cuda3std6ranges3__45__cpo4nextE
	.align		8
        /*00b8*/ 	.dword	_ZN55_INTERNAL_9c60e064_24_moe_align_sum_kernels_cu_7672d19f4cuda3std6ranges3__45__cpo4prevE
	.align		8
        /*00c0*/ 	.dword	_ZN55_INTERNAL_9c60e064_24_moe_align_sum_kernels_cu_7672d19f4cuda3std6ranges3__45__cpo4dataE
	.align		8
        /*00c8*/ 	.dword	_ZN55_INTERNAL_9c60e064_24_moe_align_sum_kernels_cu_7672d19f4cuda3std6ranges3__45__cpo5cdataE
	.align		8
        /*00d0*/ 	.dword	_ZN55_INTERNAL_9c60e064_24_moe_align_sum_kernels_cu_7672d19f4cuda3std6ranges3__45__cpo4sizeE
	.align		8
        /*00d8*/ 	.dword	_ZN55_INTERNAL_9c60e064_24_moe_align_sum_kernels_cu_7672d19f4cuda3std6ranges3__45__cpo5ssizeE
	.align		8
        /*00e0*/ 	.dword	_ZN55_INTERNAL_9c60e064_24_moe_align_sum_kernels_cu_7672d19f4cuda3std6ranges3__45__cpo8distanceE
	.align		8
        /*00e8*/ 	.dword	_ZN55_INTERNAL_9c60e064_24_moe_align_sum_kernels_cu_7672d19f6thrust24THRUST_300001_SM_1000_NS6system6detail10sequential3seqE
	.align		8
        /*00f0*/ 	.dword	_ZN55_INTERNAL_9c60e064_24_moe_align_sum_kernels_cu_7672d19f6thrust24THRUST_300001_SM_1000_NS12placeholders2_1E
	.align		8
        /*00f8*/ 	.dword	_ZN55_INTERNAL_9c60e064_24_moe_align_sum_kernels_cu_7672d19f6thrust24THRUST_300001_SM_1000_NS12placeholders2_2E
	.align		8
        /*0100*/ 	.dword	_ZN55_INTERNAL_9c60e064_24_moe_align_sum_kernels_cu_7672d19f6thrust24THRUST_300001_SM_1000_NS12placeholders2_3E
	.align		8
        /*0108*/ 	.dword	_ZN55_INTERNAL_9c60e064_24_moe_align_sum_kernels_cu_7672d19f6thrust24THRUST_300001_SM_1000_NS12placeholders2_4E
	.align		8
        /*0110*/ 	.dword	_ZN55_INTERNAL_9c60e064_24_moe_align_sum_kernels_cu_7672d19f6thrust24THRUST_300001_SM_1000_NS12placeholders2_5E
	.align		8
        /*0118*/ 	.dword	_ZN55_INTERNAL_9c60e064_24_moe_align_sum_kernels_cu_7672d19f6thrust24THRUST_300001_SM_1000_NS12placeholders2_6E
	.align		8
        /*0120*/ 	.dword	_ZN55_INTERNAL_9c60e064_24_moe_align_sum_kernels_cu_7672d19f6thrust24THRUST_300001_SM_1000_NS12placeholders2_7E
	.align		8
        /*0128*/ 	.dword	_ZN55_INTERNAL_9c60e064_24_moe_align_sum_kernels_cu_7672d19f6thrust24THRUST_300001_SM_1000_NS12placeholders2_8E
	.align		8
        /*0130*/ 	.dword	_ZN55_INTERNAL_9c60e064_24_moe_align_sum_kernels_cu_7672d19f6thrust24THRUST_300001_SM_1000_NS12placeholders2_9E
	.align		8
        /*0138*/ 	.dword	_ZN55_INTERNAL_9c60e064_24_moe_align_sum_kernels_cu_7672d19f6thrust24THRUST_300001_SM_1000_NS12placeholders3_10E


//--------------------- .text._ZN4vllm3moe28batched_moe_align_block_size35batched_moe_align_block_size_kernelEiiiPKiPiS4_S4_ --------------------------
	.section	.text._ZN4vllm3moe28batched_moe_align_block_size35batched_moe_align_block_size_kernelEiiiPKiPiS4_S4_,"ax",@progbits
	.align	128
        .global         _ZN4vllm3moe28batched_moe_align_block_size35batched_moe_align_block_size_kernelEiiiPKiPiS4_S4_
        .type           _ZN4vllm3moe28batched_moe_align_block_size35batched_moe_align_block_size_kernelEiiiPKiPiS4_S4_,@function
        .size           _ZN4vllm3moe28batched_moe_align_block_size35batched_moe_align_block_size_kernelEiiiPKiPiS4_S4_,(.L_x_1807 - _ZN4vllm3moe28batched_moe_align_block_size35batched_moe_align_block_size_kernelEiiiPKiPiS4_S4_)
        .other          _ZN4vllm3moe28batched_moe_align_block_size35batched_moe_align_block_size_kernelEiiiPKiPiS4_S4_,@"STO_CUDA_ENTRY STV_DEFAULT"
_ZN4vllm3moe28batched_moe_align_block_size35batched_moe_align_block_size_kernelEiiiPKiPiS4_S4_:
.text._ZN4vllm3moe28batched_moe_align_block_size35batched_moe_align_block_size_kernelEiiiPKiPiS4_S4_:
[----:B------:R-:W-:Y:S08]  /*0000*/  LDC R1, c[0x0][0x37c] ;  /* 0x0000df00ff017b82 */ /* 0x000ff00000000800 */
[----:B------:R-:W0:Y:S01]  /*0010*/  LDC R12, c[0x0][0x388] ;  /* 0x0000e200ff0c7b82 */ /* 0x000e220000000800 */
[----:B------:R-:W1:Y:S01]  /*0020*/  LDCU UR8, c[0x0][0x380] ;  /* 0x00007000ff0877ac */ /* 0x000e620008000800 */
[----:B------:R-:W-:Y:S01]  /*0030*/  BSSY.RECONVERGENT B0, `(.L_x_0) ;  /* 0x0000034000007945 */ /* 0x000fe20003800200 */
[----:B------:R-:W2:Y:S05]  /*0040*/  LDCU UR4, c[0x0][0x360] ;  /* 0x00006c00ff0477ac */ /* 0x000eaa0008000800 */
[----:B------:R-:W3:Y:S01]  /*0050*/  LDC R9, c[0x0][0x384] ;  /* 0x0000e100ff097b82 */ /* 0x000ee20000000800 */
[----:B------:R-:W2:Y:S01]  /*0060*/  LDCU UR5, c[0x0][0x370] ;  /* 0x00006e00ff0577ac */ /* 0x000ea20008000800 */
[----:B------:R-:W4:Y:S01]  /*0070*/  LDCU.64 UR6, c[0x0][0x358] ;  /* 0x00006b00ff0677ac */ /* 0x000f220008000a00 */
[----:B0-----:R-:W-:-:S02]  /*0080*/  IABS R0, R12 ;  /* 0x0000000c00007213 */ /* 0x001fc40000000000 */
[----:B------:R-:W-:Y:S01]  /*0090*/  ISETP.NE.AND P3, PT, R12, RZ, PT ;  /* 0x000000ff0c00720c */ /* 0x000fe20003f65270 */
[----:B--2---:R-:W-:Y:S01]  /*00a0*/  UIMAD UR4, UR4, UR5, URZ ;  /* 0x00000005040472a4 */ /* 0x004fe2000f8e02ff */
[----:B------:R-:W0:Y:S01]  /*00b0*/  I2F.RP R5, R0 ;  /* 0x0000000000057306 */ /* 0x000e220000209400 */
[----:B------:R-:W-:Y:S02]  /*00c0*/  LOP3.LUT R8, RZ, R12, RZ, 0x33, !PT ;  /* 0x0000000cff087212 */ /* 0x000fe400078e33ff */
[----:B---3--:R-:W-:-:S05]  /*00d0*/  IADD3 R4, PT, PT, R9, -0x1, R12 ;  /* 0xffffffff09047810 */ /* 0x008fca0007ffe00c */
[----:B0-----:R-:W0:Y:S02]  /*00e0*/  MUFU.RCP R5, R5 ;  /* 0x0000000500057308 */ /* 0x001e240000001000 */
[----:B0-----:R-:W-:Y:S01]  /*00f0*/  VIADD R2, R5, 0xffffffe ;  /* 0x0ffffffe05027836 */ /* 0x001fe20000000000 */
[----:B------:R-:W-:Y:S02]  /*0100*/  IABS R5, R4 ;  /* 0x0000000400057213 */ /* 0x000fe40000000000 */
[----:B------:R-:W-:-:S03]  /*0110*/  LOP3.LUT R4, R4, R12, RZ, 0x3c, !PT ;  /* 0x0000000c04047212 */ /* 0x000fc600078e3cff */
[----:B------:R0:W2:Y:S01]  /*0120*/  F2I.FTZ.U32.TRUNC.NTZ R3, R2 ;  /* 0x0000000200037305 */ /* 0x0000a2000021f000 */
[----:B------:R-:W-:Y:S01]  /*0130*/  ISETP.GE.AND P2, PT, R4, RZ, PT ;  /* 0x000000ff0400720c */ /* 0x000fe20003f46270 */
[----:B0-----:R-:W-:Y:S02]  /*0140*/  IMAD.MOV.U32 R2, RZ, RZ, RZ ;  /* 0x000000ffff027224 */ /* 0x001fe400078e00ff */
[----:B--2---:R-:W-:-:S04]  /*0150*/  IMAD.MOV R7, RZ, RZ, -R3 ;  /* 0x000000ffff077224 */ /* 0x004fc800078e0a03 */
[----:B------:R-:W-:-:S04]  /*0160*/  IMAD R7, R7, R0, RZ ;  /* 0x0000000007077224 */ /* 0x000fc800078e02ff */
[----:B------:R-:W-:-:S06]  /*0170*/  IMAD.HI.U32 R7, R3, R7, R2 ;  /* 0x0000000703077227 */ /* 0x000fcc00078e0002 */
[----:B------:R-:W-:-:S04]  /*0180*/  IMAD.HI.U32 R3, R7, R5, RZ ;  /* 0x0000000507037227 */ /* 0x000fc800078e00ff */
[----:B------:R-:W-:-:S04]  /*0190*/  IMAD.MOV R6, RZ, RZ, -R3 ;  /* 0x000000ffff067224 */ /* 0x000fc800078e0a03 */
[C---:B------:R-:W-:Y:S02]  /*01a0*/  IMAD R5, R0.reuse, R6, R5 ;  /* 0x0000000600057224 */ /* 0x040fe400078e0205 */
[----:B------:R-:W1:Y:S03]  /*01b0*/  S2R R6, SR_TID.X ;  /* 0x0000000000067919 */ /* 0x000e660000002100 */
[----:B------:R-:W-:-:S13]  /*01c0*/  ISETP.GT.U32.AND P1, PT, R0, R5, PT ;  /* 0x000000050000720c */ /* 0x000fda0003f24070 */
[----:B------:R-:W-:Y:S02]  /*01d0*/  @!P1 IMAD.IADD R5, R5, 0x1, -R0 ;  /* 0x0000000105059824 */ /* 0x000fe400078e0a00 */
[----:B------:R-:W-:-:S03]  /*01e0*/  @!P1 VIADD R3, R3, 0x1 ;  /* 0x0000000103039836 */ /* 0x000fc60000000000 */
[----:B------:R-:W-:Y:S01]  /*01f0*/  ISETP.GE.U32.AND P0, PT, R5, R0, PT ;  /* 0x000000000500720c */ /* 0x000fe20003f06070 */
[----:B------:R-:W-:-:S12]  /*0200*/  IMAD.MOV.U32 R5, RZ, RZ, RZ ;  /* 0x000000ffff057224 */ /* 0x000fd800078e00ff */
[----:B------:R-:W-:-:S04]  /*0210*/  @P0 VIADD R3, R3, 0x1 ;  /* 0x0000000103030836 */ /* 0x000fc80000000000 */
[----:B------:R-:W-:Y:S01]  /*0220*/  @!P2 IMAD.MOV R3, RZ, RZ, -R3 ;  /* 0x000000ffff03a224 */ /* 0x000fe200078e0a03 */
[----:B-1----:R-:W-:-:S04]  /*0230*/  ISETP.GE.U32.AND P2, PT, R6, UR8, PT ;  /* 0x0000000806007c0c */ /* 0x002fc8000bf46070 */
[----:B------:R-:W-:-:S05]  /*0240*/  SEL R3, R8, R3, !P3 ;  /* 0x0000000308037207 */ /* 0x000fca0005800000 */
[----:B------:R-:W-:-:S04]  /*0250*/  IMAD R17, R3, UR8, RZ ;  /* 0x0000000803117c24 */ /* 0x000fc8000f8e02ff */
[----:B------:R-:W-:Y:S01]  /*0260*/  IMAD R11, R17, R12, RZ ;  /* 0x0000000c110b7224 */ /* 0x000fe200078e02ff */
[----:B------:R-:W-:-:S04]  /*0270*/  ISETP.GE.U32.AND P1, PT, R6, R17, PT ;  /* 0x000000110600720c */ /* 0x000fc80003f26070 */
[----:B------:R-:W-:-:S13]  /*0280*/  ISETP.GE.U32.AND P0, PT, R6, R11, PT ;  /* 0x0000000b0600720c */ /* 0x000fda0003f06070 */
[----:B----4-:R-:W-:Y:S05]  /*0290*/  @P0 BRA `(.L_x_1) ;  /* 0x0000000000340947 */ /* 0x010fea0003800000 */
[----:B------:R-:W0:Y:S01]  /*02a0*/  LDC.64 R14, c[0x0][0x398] ;  /* 0x0000e600ff0e7b82 */ /* 0x000e220000000a00 */
[----:B------:R-:W-:Y:S01]  /*02b0*/  IMAD R9, R9, UR8, RZ ;  /* 0x0000000809097c24 */ /* 0x000fe2000f8e02ff */
[----:B------:R-:W-:Y:S01]  /*02c0*/  SHF.R.S32.HI R13, RZ, 0x1f, R11 ;  /* 0x0000001fff0d7819 */ /* 0x000fe2000001140b */
[----:B------:R-:W-:Y:S02]  /*02d0*/  IMAD.MOV.U32 R4, RZ, RZ, R6 ;  /* 0x000000ffff047224 */ /* 0x000fe400078e0006 */
[----:B------:R-:W-:-:S07]  /*02e0*/  IMAD.MOV.U32 R10, RZ, RZ, RZ ;  /* 0x000000ffff0a7224 */ /* 0x000fce00078e00ff */
.L_x_2:
[----:B0-----:R-:W-:-:S04]  /*02f0*/  LEA R2, P0, R4, R14, 0x2 ;  /* 0x0000000e04027211 */ /* 0x001fc800078010ff */
[C---:B------:R-:W-:Y:S02]  /*0300*/  LEA.HI.X R3, R4.reuse, R15, R10, 0x2, P0 ;  /* 0x0000000f04037211 */ /* 0x040fe400000f140a */
[----:B------:R-:W-:-:S03]  /*0310*/  IADD3 R4, P0, PT, R4, UR4, RZ ;  /* 0x0000000404047c10 */ /* 0x000fc6000ff1e0ff */
[----:B------:R1:W-:Y:S02]  /*0320*/  STG.E desc[UR6][R2.64], R9 ;  /* 0x0000000902007986 */ /* 0x0003e4000c101906 */
[----:B------:R-:W-:Y:S01]  /*0330*/  IMAD.X R10, RZ, RZ, R10, P0 ;  /* 0x000000ffff0a7224 */ /* 0x000fe200000e060a */
[----:B------:R-:W-:-:S04]  /*0340*/  ISETP.GE.U32.AND P0, PT, R4, R11, PT ;  /* 0x0000000b0400720c */ /* 0x000fc80003f06070 */
[----:B------:R-:W-:-:S13]  /*0350*/  ISETP.GE.U32.AND.EX P0, PT, R10, R13, PT, P0 ;  /* 0x0000000d0a00720c */ /* 0x000fda0003f06100 */
[----:B-1----:R-:W-:Y:S05]  /*0360*/  @!P0 BRA `(.L_x_2) ;  /* 0xfffffffc00e08947 */ /* 0x002fea000383ffff */
.L_x_1:
[----:B------:R-:W-:Y:S05]  /*0370*/  BSYNC.RECONVERGENT B0 ;  /* 0x0000000000007941 */ /* 0x000fea0003800200 */
.L_x_0:
[----:B------:R-:W-:Y:S04]  /*0380*/  BSSY.RECONVERGENT B0, `(.L_x_3) ;  /* 0x000000f000007945 */ /* 0x000fe80003800200 */
[----:B------:R-:W-:Y:S05]  /*0390*/  @P1 BRA `(.L_x_4) ;  /* 0x0000000000341947 */ /* 0x000fea0003800000 */
[----:B------:R-:W0:Y:S01]  /*03a0*/  LDC.64 R10, c[0x0][0x3a0] ;  /* 0x0000e800ff0a7b82 */ /* 0x000e220000000a00 */
[----:B------:R-:W-:Y:S01]  /*03b0*/  SHF.R.S32.HI R14, RZ, 0x1f, R17 ;  /* 0x0000001fff0e7819 */ /* 0x000fe20000011411 */
[----:B------:R-:W-:Y:S01]  /*03c0*/  IMAD.MOV.U32 R4, RZ, RZ, R6 ;  /* 0x000000ffff047224 */ /* 0x000fe200078e0006 */
[----:B------:R-:W-:Y:S01]  /*03d0*/  MOV R13, 0xffffffff ;  /* 0xffffffff000d7802 */ /* 0x000fe20000000f00 */
[----:B------:R-:W-:-:S07]  /*03e0*/  IMAD.MOV.U32 R9, RZ, RZ, RZ ;  /* 0x000000ffff097224 */ /* 0x000fce00078e00ff */
.L_x_5:
        /* <DEDUP_REMOVED lines=8> */
.L_x_4:
[----:B------:R-:W-:Y:S05]  /*0470*/  BSYNC.RECONVERGENT B0 ;  /* 0x0000000000007941 */ /* 0x000fea0003800200 */
.L_x_3:
[----:B------:R-:W-:Y:S04]  /*0480*/  BSSY.RECONVERGENT B0, `(.L_x_6) ;  /* 0x0000006000007945 */ /* 0x000fe80003800200 */
[----:B------:R-:W-:Y:S05]  /*0490*/  @P2 BRA `(.L_x_7) ;  /* 0x0000000000102947 */ /* 0x000fea0003800000 */
[----:B------:R-:W0:Y:S02]  /*04a0*/  LDCU.64 UR4, c[0x0][0x390] ;  /* 0x00007200ff0477ac */ /* 0x000e240008000a00 */
[----:B0-----:R-:W-:-:S04]  /*04b0*/  LEA R2, P0, R6, UR4, 0x2 ;  /* 0x0000000406027c11 */ /* 0x001fc8000f8010ff */
[----:B------:R-:W-:-:S05]  /*04c0*/  LEA.HI.X R3, R6, UR5, RZ, 0x2, P0 ;  /* 0x0000000506037c11 */ /* 0x000fca00080f14ff */
[----:B------:R0:W5:Y:S04]  /*04d0*/  LDG.E.CONSTANT R5, desc[UR6][R2.64] ;  /* 0x0000000602057981 */ /* 0x000168000c1e9900 */
.L_x_7:
[----:B------:R-:W-:Y:S05]  /*04e0*/  BSYNC.RECONVERGENT B0 ;  /* 0x0000000000007941 */ /* 0x000fea0003800200 */
.L_x_6:
[----:B-----5:R-:W-:Y:S01]  /*04f0*/  IADD3 R11, PT, PT, R5, -0x1, R12 ;  /* 0xffffffff050b7810 */ /* 0x020fe20007ffe00c */
[----:B------:R-:W1:Y:S03]  /*0500*/  S2R R9, SR_CgaCtaId ;  /* 0x0000000000097919 */ /* 0x000e660000008800 */
[----:B0-----:R-:W-:Y:S02]  /*0510*/  IABS R3, R11 ;  /* 0x0000000b00037213 */ /* 0x001fe40000000000 */
[----:B------:R-:W-:-:S03]  /*0520*/  ISETP.GE.AND P4, PT, R11, RZ, PT ;  /* 0x000000ff0b00720c */ /* 0x000fc60003f86270 */
[----:B------:R-:W-:-:S04]  /*0530*/  IMAD.HI.U32 R4, R7, R3, RZ ;  /* 0x0000000307047227 */ /* 0x000fc800078e00ff */
[----:B------:R-:W-:-:S04]  /*0540*/  IMAD.MOV R2, RZ, RZ, -R4 ;  /* 0x000000ffff027224 */ /* 0x000fc800078e0a04 */
[----:B------:R-:W-:-:S05]  /*0550*/  IMAD R3, R0, R2, R3 ;  /* 0x0000000200037224 */ /* 0x000fca00078e0203 */
[----:B------:R-:W-:-:S13]  /*0560*/  ISETP.GT.U32.AND P1, PT, R0, R3, PT ;  /* 0x000000030000720c */ /* 0x000fda0003f24070 */
[----:B------:R-:W-:-:S05]  /*0570*/  @!P1 IMAD.IADD R3, R3, 0x1, -R0 ;  /* 0x0000000103039824 */ /* 0x000fca00078e0a00 */
[----:B------:R-:W-:Y:S01]  /*0580*/  ISETP.GT.U32.AND P0, PT, R0, R3, PT ;  /* 0x000000030000720c */ /* 0x000fe20003f04070 */
[----:B------:R-:W-:-:S05]  /*0590*/  IMAD.IADD R0, R3, 0x1, -R0 ;  /* 0x0000000103007824 */ /* 0x000fca00078e0a00 */
[----:B------:R-:W-:Y:S02]  /*05a0*/  SEL R7, R0, R3, !P0 ;  /* 0x0000000300077207 */ /* 0x000fe40004000000 */
[----:B------:R-:W-:Y:S02]  /*05b0*/  MOV R0, 0x400 ;  /* 0x0000040000007802 */ /* 0x000fe40000000f00 */
[C---:B------:R-:W-:Y:S01]  /*05c0*/  ISETP.GT.U32.AND P0, PT, R6.reuse, 0x1f, PT ;  /* 0x0000001f0600780c */ /* 0x040fe20003f04070 */
[----:B------:R-:W-:Y:S01]  /*05d0*/  @!P4 IMAD.MOV R7, RZ, RZ, -R7 ;  /* 0x000000ffff07c224 */ /* 0x000fe200078e0a07 */
[----:B-1----:R-:W-:Y:S02]  /*05e0*/  LEA R9, R9, R0, 0x18 ;  /* 0x0000000009097211 */ /* 0x002fe400078ec0ff */
[----:B------:R-:W-:Y:S02]  /*05f0*/  LEA.HI R0, R6, R6, RZ, 0x1b ;  /* 0x0000000606007211 */ /* 0x000fe400078fd8ff */
[----:B------:R-:W-:-:S03]  /*0600*/  SEL R2, R8, R7, !P3 ;  /* 0x0000000708027207 */ /* 0x000fc60005800000 */
[----:B------:R-:W-:Y:S02]  /*0610*/  IMAD R7, R0, 0x4, R9 ;  /* 0x0000000400077824 */ /* 0x000fe400078e0209 */
[----:B------:R-:W-:-:S05]  /*0620*/  IMAD.IADD R2, R11, 0x1, -R2 ;  /* 0x000000010b027824 */ /* 0x000fca00078e0a02 */
[----:B------:R0:W-:Y:S01]  /*0630*/  STS [R7+0x10], R2 ;  /* 0x0000100207007388 */ /* 0x0001e20000000800 */
[----:B------:R-:W-:Y:S06]  /*0640*/  BAR.SYNC.DEFER_BLOCKING 0x0 ;  /* 0x0000000000007b1d */ /* 0x000fec0000010000 */
[----:B------:R-:W-:Y:S05]  /*0650*/  @P0 BRA `(.L_x_8) ;  /* 0x0000000400f40947 */ /* 0x000fea0003800000 */
[----:B------:R-:W-:Y:S01]  /*0660*/  IMAD R0, R6, 0x84, R9 ;  /* 0x0000008406007824 */ /* 0x000fe200078e0209 */
[----:B------:R-:W-:-:S04]  /*0670*/  UMOV UR4, 0xffffffff ;  /* 0xffffffff00047882 */ /* 0x000fc80000000000 */
[----:B------:R-:W-:Y:S04]  /*0680*/  LDS R36, [R0+0x10] ;  /* 0x0000100000247984 */ /* 0x000fe80000000800 */
[----:B------:R-:W-:Y:S04]  /*0690*/  LDS R33, [R0+0x14] ;  /* 0x0000140000217984 */ /* 0x000fe80000000800 */
[----:B------:R-:W1:Y:S04]  /*06a0*/  LDS R34, [R0+0x18] ;  /* 0x0000180000227984 */ /* 0x000e680000000800 */
[----:B------:R-:W-:Y:S04]  /*06b0*/  LDS R37, [R0+0x1c] ;  /* 0x00001c0000257984 */ /* 0x000fe80000000800 */
[----:B------:R-:W2:Y:S04]  /*06c0*/  LDS R32, [R0+0x20] ;  /* 0x0000200000207984 */ /* 0x000ea80000000800 */
[----:B------:R-:W-:Y:S04]  /*06d0*/  LDS R41, [R0+0x24] ;  /* 0x0000240000297984 */ /* 0x000fe80000000800 */
[----:B------:R-:W3:Y:S04]  /*06e0*/  LDS R30, [R0+0x28] ;  /* 0x00002800001e7984 */ /* 0x000ee80000000800 */
[----:B------:R-:W-:Y:S04]  /*06f0*/  LDS R45, [R0+0x2c] ;  /* 0x00002c00002d7984 */ /* 0x000fe80000000800 */
[----:B------:R-:W4:Y:S04]  /*0700*/  LDS R28, [R0+0x30] ;  /* 0x00003000001c7984 */ /* 0x000f280000000800 */
[----:B------:R-:W-:Y:S04]  /*0710*/  LDS R31, [R0+0x34] ;  /* 0x00003400001f7984 */ /* 0x000fe80000000800 */
[----:B------:R-:W5:Y:S04]  /*0720*/  LDS R6, [R0+0x38] ;  /* 0x0000380000067984 */ /* 0x000f680000000800 */
[----:B0-----:R-:W-:Y:S04]  /*0730*/  LDS R7, [R0+0x3c] ;  /* 0x00003c0000077984 */ /* 0x001fe80000000800 */
[----:B------:R-:W0:Y:S01]  /*0740*/  LDS R8, [R0+0x40] ;  /* 0x0000400000087984 */ /* 0x000e220000000800 */
[----:B-1----:R-:W-:-:S03]  /*0750*/  IADD3 R21, PT, PT, R34, R33, R36 ;  /* 0x0000002122157210 */ /* 0x002fc60007ffe024 */
[----:B------:R-:W-:Y:S04]  /*0760*/  LDS R9, [R0+0x44] ;  /* 0x0000440000097984 */ /* 0x000fe80000000800 */
[----:B------:R-:W1:Y:S01]  /*0770*/  LDS R10, [R0+0x48] ;  /* 0x00004800000a7984 */ /* 0x000e620000000800 */
[----:B--2---:R-:W-:-:S03]  /*0780*/  IADD3 R23, PT, PT, R32, R21, R37 ;  /* 0x0000001520177210 */ /* 0x004fc60007ffe025 */
[----:B------:R-:W-:Y:S04]  /*0790*/  LDS R11, [R0+0x4c] ;  /* 0x00004c00000b7984 */ /* 0x000fe80000000800 */
[----:B------:R-:W2:Y:S01]  /*07a0*/  LDS R12, [R0+0x50] ;  /* 0x00005000000c7984 */ /* 0x000ea20000000800 */
[----:B---3--:R-:W-:-:S03]  /*07b0*/  IADD3 R25, PT, PT, R30, R23, R41 ;  /* 0x000000171e197210 */ /* 0x008fc60007ffe029 */
[----:B------:R-:W-:Y:S04]  /*07c0*/  LDS R13, [R0+0x54] ;  /* 0x00005400000d7984 */ /* 0x000fe80000000800 */
[----:B------:R-:W3:Y:S01]  /*07d0*/  LDS R14, [R0+0x58] ;  /* 0x00005800000e7984 */ /* 0x000ee20000000800 */
[----:B----4-:R-:W-:-:S03]  /*07e0*/  IADD3 R27, PT, PT, R28, R25, R45 ;  /* 0x000000191c1b7210 */ /* 0x010fc60007ffe02d */
[----:B------:R-:W-:Y:S04]  /*07f0*/  LDS R15, [R0+0x5c] ;  /* 0x00005c00000f7984 */ /* 0x000fe80000000800 */
[----:B------:R-:W4:Y:S01]  /*0800*/  LDS R16, [R0+0x60] ;  /* 0x0000600000107984 */ /* 0x000f220000000800 */
[----:B-----5:R-:W-:-:S03]  /*0810*/  IADD3 R29, PT, PT, R6, R27, R31 ;  /* 0x0000001b061d7210 */ /* 0x020fc60007ffe01f */
[----:B------:R-:W-:Y:S04]  /*0820*/  LDS R17, [R0+0x64] ;  /* 0x0000640000117984 */ /* 0x000fe80000000800 */
[----:B------:R-:W5:Y:S01]  /*0830*/  LDS R18, [R0+0x68] ;  /* 0x0000680000127984 */ /* 0x000f620000000800 */
[----:B0-----:R-:W-:-:S03]  /*0840*/  IADD3 R29, PT, PT, R8, R29, R7 ;  /* 0x0000001d081d7210 */ /* 0x001fc60007ffe007 */
[----:B------:R-:W-:Y:S04]  /*0850*/  LDS R19, [R0+0x6c] ;  /* 0x00006c0000137984 */ /* 0x000fe80000000800 */
        /* <DEDUP_REMOVED lines=11> */
[----:B------:R-:W4:Y:S01]  /*0910*/  LDS R27, [R0+0x8c] ;  /* 0x00008c00001b7984 */ /* 0x000f220000000800 */
[----:B-----5:R-:W-:-:S04]  /*0920*/  IADD3 R29, PT, PT, R18, R29, R17 ;  /* 0x0000001d121d7210 */ /* 0x020fc80007ffe011 */
[----:B0-----:R-:W-:-:S04]  /*0930*/  IADD3 R29, PT, PT, R20, R29, R19 ;  /* 0x0000001d141d7210 */ /* 0x001fc80007ffe013 */
[----:B-1----:R-:W-:-:S04]  /*0940*/  IADD3 R29, PT, PT, R22, R29, R21 ;  /* 0x0000001d161d7210 */ /* 0x002fc80007ffe015 */
[----:B--2---:R-:W-:-:S04]  /*0950*/  IADD3 R29, PT, PT, R24, R29, R23 ;  /* 0x0000001d181d7210 */ /* 0x004fc80007ffe017 */
[----:B---3--:R-:W-:-:S05]  /*0960*/  IADD3 R38, PT, PT, R26, R29, R25 ;  /* 0x0000001d1a267210 */ /* 0x008fca0007ffe019 */
[----:B----4-:R-:W-:Y:S01]  /*0970*/  IMAD.IADD R27, R27, 0x1, R38 ;  /* 0x000000011b1b7824 */ /* 0x010fe200078e0226 */
[----:B------:R-:W-:Y:S06]  /*0980*/  BRA.DIV UR4, `(.L_x_9) ;  /* 0x0000001204a47947 */ /* 0x000fec000b800000 */
[----:B------:R-:W0:Y:S02]  /*0990*/  SHFL.UP P0, R38, R27, 0x1, RZ ;  /* 0x042000001b267989 */ /* 0x000e2400000000ff */
[----:B0-----:R-:W-:-:S05]  /*09a0*/  @P0 IMAD.IADD R38, R27, 0x1, R38 ;  /* 0x000000011b260824 */ /* 0x001fca00078e0226 */
[----:B------:R-:W0:Y:S02]  /*09b0*/  SHFL.UP P0, R29, R38, 0x2, RZ ;  /* 0x04400000261d7989 */ /* 0x000e2400000000ff */
[----:B0-----:R-:W-:-:S05]  /*09c0*/  @P0 IMAD.IADD R29, R38, 0x1, R29 ;  /* 0x00000001261d0824 */ /* 0x001fca00078e021d */
[----:B------:R-:W0:Y:S02]  /*09d0*/  SHFL.UP P0, R40, R29, 0x4, RZ ;  /* 0x048000001d287989 */ /* 0x000e2400000000ff */
[----:B0-----:R-:W-:-:S05]  /*09e0*/  @P0 IMAD.IADD R40, R29, 0x1, R40 ;  /* 0x000000011d280824 */ /* 0x001fca00078e0228 */
[----:B------:R-:W0:Y:S02]  /*09f0*/  SHFL.UP P0, R35, R40, 0x8, RZ ;  /* 0x0500000028237989 */ /* 0x000e2400000000ff */
[----:B0-----:R-:W-:-:S05]  /*0a00*/  @P0 IMAD.IADD R35, R40, 0x1, R35 ;  /* 0x0000000128230824 */ /* 0x001fca00078e0223 */
[----:B------:R0:W1:Y:S02]  /*0a10*/  SHFL.UP P0, R42, R35, 0x10, RZ ;  /* 0x06000000232a7989 */ /* 0x00006400000000ff */
.L_x_31:
[----:B-1----:R-:W-:-:S05]  /*0a20*/  @P0 IMAD.IADD R42, R35, 0x1, R42 ;  /* 0x00000001232a0824 */ /* 0x002fca00078e022a */
[----:B------:R-:W-:-:S05]  /*0a30*/  IADD3 R27, PT, PT, -R27, R42, RZ ;  /* 0x0000002a1b1b7210 */ /* 0x000fca0007ffe1ff */
[----:B------:R-:W-:Y:S01]  /*0a40*/  IMAD.IADD R29, R36, 0x1, R27 ;  /* 0x00000001241d7824 */ /* 0x000fe200078e021b */
[----:B------:R-:W-:Y:S03]  /*0a50*/  STS [R0+0x10], R27 ;  /* 0x0000101b00007388 */ /* 0x000fe60000000800 */
[----:B------:R-:W-:Y:S01]  /*0a60*/  IMAD.IADD R33, R33, 0x1, R29 ;  /* 0x0000000121217824 */ /* 0x000fe200078e021d */
[----:B------:R-:W-:Y:S03]  /*0a70*/  STS [R0+0x14], R29 ;  /* 0x0000141d00007388 */ /* 0x000fe60000000800 */
[----:B0-----:R-:W-:Y:S01]  /*0a80*/  IMAD.IADD R35, R34, 0x1, R33 ;  /* 0x0000000122237824 */ /* 0x001fe200078e0221 */
[----:B------:R-:W-:Y:S03]  /*0a90*/  STS [R0+0x18], R33 ;  /* 0x0000182100007388 */ /* 0x000fe60000000800 */
[----:B------:R-:W-:Y:S01]  /*0aa0*/  IMAD.IADD R37, R37, 0x1, R35 ;  /* 0x0000000125257824 */ /* 0x000fe200078e0223 */
        /* <DEDUP_REMOVED lines=18> */
[----:B------:R0:W-:Y:S04]  /*0bd0*/  STS [R0+0x40], R7 ;  /* 0x0000400700007388 */ /* 0x0001e80000000800 */
[----:B------:R-:W-:Y:S01]  /*0be0*/  IADD3 R9, PT, PT, R9, R8, RZ ;  /* 0x0000000809097210 */ /* 0x000fe20007ffe0ff */
[----:B------:R1:W-:Y:S04]  /*0bf0*/  STS [R0+0x44], R8 ;  /* 0x0000440800007388 */ /* 0x0003e80000000800 */
[----:B------:R-:W-:Y:S01]  /*0c00*/  IMAD.IADD R10, R10, 0x1, R9 ;  /* 0x000000010a0a7824 */ /* 0x000fe200078e0209 */
[----:B------:R1:W-:Y:S03]  /*0c10*/  STS [R0+0x48], R9 ;  /* 0x0000480900007388 */ /* 0x0003e60000000800 */
        /* <DEDUP_REMOVED lines=30> */
[----:B0-----:R-:W-:Y:S01]  /*0e00*/  IMAD.IADD R7, R26, 0x1, R25 ;  /* 0x000000011a077824 */ /* 0x001fe200078e0219 */
[----:B------:R1:W-:Y:S04]  /*0e10*/  STS [R0+0x88], R25 ;  /* 0x0000881900007388 */ /* 0x0003e80000000800 */
[----:B------:R1:W-:Y:S02]  /*0e20*/  STS [R0+0x8c], R7 ;  /* 0x00008c0700007388 */ /* 0x0003e40000000800 */
.L_x_8:
[----:B-1----:R-:W1:Y:S01]  /*0e30*/  S2R R0, SR_TID.X ;  /* 0x0000000000007919 */ /* 0x002e620000002100 */
[----:B------:R-:W2:Y:S01]  /*0e40*/  S2UR UR5, SR_CgaCtaId ;  /* 0x00000000000579c3 */ /* 0x000ea20000008800 */
[----:B------:R-:W-:-:S07]  /*0e50*/  UMOV UR4, 0x400 ;  /* 0x0000040000047882 */ /* 0x000fce0000000000 */
[----:B------:R-:W3:Y:S01]  /*0e60*/  LDC R9, c[0x0][0x380] ;  /* 0x0000e000ff097b82 */ /* 0x000ee20000000800 */
[----:B--2---:R-:W-:Y:S01]  /*0e70*/  ULEA UR4, UR5, UR4, 0x18 ;  /* 0x0000000405047291 */ /* 0x004fe2000f8ec0ff */
[----:B-1----:R-:W-:Y:S01]  /*0e80*/  LEA.HI R6, R0, R0, RZ, 0x1b ;  /* 0x0000000000067211 */ /* 0x002fe200078fd8ff */
[----:B---3--:R-:W-:-:S04]  /*0e90*/  VIADD R9, R9, 0xffffffff ;  /* 0xffffffff09097836 */ /* 0x008fc80000000000 */
[----:B------:R-:W-:Y:S01]  /*0ea0*/  LEA R6, R6, UR4, 0x2 ;  /* 0x0000000406067c11 */ /* 0x000fe2000f8e10ff */
[----:B------:R-:W-:Y:S05]  /*0eb0*/  WARPSYNC.ALL ;  /* 0x0000000000007948 */ /* 0x000fea0003800000 */
[----:B------:R-:W-:Y:S01]  /*0ec0*/  BAR.SYNC.DEFER_BLOCKING 0x0 ;  /* 0x0000000000007b1d */ /* 0x000fe20000010000 */
[----:B------:R-:W-:-:S13]  /*0ed0*/  ISETP.NE.AND P0, PT, R0, R9, PT ;  /* 0x000000090000720c */ /* 0x000fda0003f05270 */
[----:B------:R-:W1:Y:S01]  /*0ee0*/  @!P0 LDC.64 R8, c[0x0][0x3a8] ;  /* 0x0000ea00ff088b82 */ /* 0x000e620000000a00 */
[----:B0-----:R-:W0:Y:S02]  /*0ef0*/  LDS R7, [R6+0x10] ;  /* 0x0000100006077984 */ /* 0x001e240000000800 */
[----:B0-----:R-:W-:-:S05]  /*0f00*/  @!P0 IMAD.IADD R11, R2, 0x1, R7 ;  /* 0x00000001020b8824 */ /* 0x001fca00078e0207 */
[----:B------:R-:W-:Y:S06]  /*0f10*/  BAR.SYNC.DEFER_BLOCKING 0x0 ;  /* 0x0000000000007b1d */ /* 0x000fec0000010000 */
[----:B-1----:R0:W-:Y:S01]  /*0f20*/  @!P0 STG.E desc[UR6][R8.64], R11 ;  /* 0x0000000b08008986 */ /* 0x0021e2000c101906 */
[----:B------:R-:W-:Y:S05]  /*0f30*/  @P2 EXIT ;  /* 0x000000000000294d */ /* 0x000fea0003800000 */
[----:B------:R-:W-:Y:S01]  /*0f40*/  ISETP.NE.AND P0, PT, R5, RZ, PT ;  /* 0x000000ff0500720c */ /* 0x000fe20003f05270 */
[----:B------:R-:W1:Y:S01]  /*0f50*/  LDCU.64 UR4, c[0x0][0x398] ;  /* 0x00007300ff0477ac */ /* 0x000e620008000a00 */
[----:B------:R-:W-:Y:S11]  /*0f60*/  BSSY.RECONVERGENT B0, `(.L_x_10) ;  /* 0x000005a000007945 */ /* 0x000ff60003800200 */
[----:B------:R-:W-:Y:S05]  /*0f70*/  @!P0 BRA `(.L_x_11) ;  /* 0x0000000400608947 */ /* 0x000fea0003800000 */
[----:B0-----:R-:W0:Y:S01]  /*0f80*/  LDC R9, c[0x0][0x384] ;  /* 0x0000e100ff097b82 */ /* 0x001e220000000800 */
[C---:B------:R-:W-:Y:S01]  /*0f90*/  ISETP.GE.U32.AND P0, PT, R5.reuse, 0x8, PT ;  /* 0x000000080500780c */ /* 0x040fe20003f06070 */
[----:B------:R-:W-:Y:S01]  /*0fa0*/  BSSY.RECONVERGENT B1, `(.L_x_12) ;  /* 0x0000023000017945 */ /* 0x000fe20003800200 */
[----:B------:R-:W-:Y:S01]  /*0fb0*/  LOP3.LUT P2, RZ, R5, 0x7, RZ, 0xc0, !PT ;  /* 0x0000000705ff7812 */ /* 0x000fe2000784c0ff */
[----:B------:R-:W-:Y:S01]  /*0fc0*/  IMAD.MOV.U32 R2, RZ, RZ, RZ ;  /* 0x000000ffff027224 */ /* 0x000fe200078e00ff */
[----:B------:R-:W-:Y:S01]  /*0fd0*/  SHF.R.S32.HI R6, RZ, 0x1f, R7 ;  /* 0x0000001fff067819 */ /* 0x000fe20000011407 */
[----:B------:R-:W-:-:S08]  /*0fe0*/  IMAD.MOV.U32 R31, RZ, RZ, RZ ;  /* 0x000000ffff1f7224 */ /* 0x000fd000078e00ff */
[----:B------:R-:W-:Y:S05]  /*0ff0*/  @!P0 BRA `(.L_x_13) ;  /* 0x0000000000748947 */ /* 0x000fea0003800000 */
[----:B------:R-:W-:Y:S01]  /*1000*/  SHF.R.S32.HI R31, RZ, 0x1f, R5 ;  /* 0x0000001fff1f7819 */ /* 0x000fe20000011405 */
[----:B------:R-:W-:Y:S01]  /*1010*/  IMAD.MOV.U32 R12, RZ, RZ, RZ ;  /* 0x000000ffff0c7224 */ /* 0x000fe200078e00ff */
[----:B------:R-:W-:Y:S01]  /*1020*/  LOP3.LUT R2, R5, 0xfffffff8, RZ, 0xc0, !PT ;  /* 0xfffffff805027812 */ /* 0x000fe200078ec0ff */
[----:B------:R-:W-:-:S07]  /*1030*/  IMAD.MOV.U32 R29, RZ, RZ, RZ ;  /* 0x000000ffff1d7224 */ /* 0x000fce00078e00ff */
.L_x_14:
[----:B------:R-:W-:Y:S01]  /*1040*/  IADD3 R8, P0, PT, R7, R12, RZ ;  /* 0x0000000c07087210 */ /* 0x000fe20007f1e0ff */
[----:B0-2---:R-:W-:-:S04]  /*1050*/  IMAD R13, R0, R9, R12 ;  /* 0x00000009000d7224 */ /* 0x005fc800078e020c */
[----:B------:R-:W-:Y:S01]  /*1060*/  IMAD.X R11, R6, 0x1, R29, P0 ;  /* 0x00000001060b7824 */ /* 0x000fe200000e061d */
[C---:B-1----:R-:W-:Y:S01]  /*1070*/  LEA R10, P0, R8.reuse, UR4, 0x2 ;  /* 0x00000004080a7c11 */ /* 0x042fe2000f8010ff */
[C---:B------:R-:W-:Y:S01]  /*1080*/  VIADD R15, R13.reuse, 0x1 ;  /* 0x000000010d0f7836 */ /* 0x040fe20000000000 */
[C---:B------:R-:W-:Y:S01]  /*1090*/  IADD3 R17, PT, PT, R13.reuse, 0x2, RZ ;  /* 0x000000020d117810 */ /* 0x040fe20007ffe0ff */
[C---:B------:R-:W-:Y:S01]  /*10a0*/  VIADD R19, R13.reuse, 0x3 ;  /* 0x000000030d137836 */ /* 0x040fe20000000000 */
[----:B------:R-:W-:Y:S01]  /*10b0*/  LEA.HI.X R11, R8, UR5, R11, 0x2, P0 ;  /* 0x00000005080b7c11 */ /* 0x000fe200080f140b */
[C---:B------:R-:W-:Y:S01]  /*10c0*/  VIADD R21, R13.reuse, 0x4 ;  /* 0x000000040d157836 */ /* 0x040fe20000000000 */
[----:B------:R-:W-:Y:S01]  /*10d0*/  IADD3 R12, P0, PT, R12, 0x8, RZ ;  /* 0x000000080c0c7810 */ /* 0x000fe20007f1e0ff */
[C---:B------:R-:W-:Y:S02]  /*10e0*/  VIADD R23, R13.reuse, 0x5 ;  /* 0x000000050d177836 */ /* 0x040fe40000000000 */
[C---:B------:R-:W-:Y:S01]  /*10f0*/  VIADD R25, R13.reuse, 0x6 ;  /* 0x000000060d197836 */ /* 0x040fe20000000000 */
[----:B------:R2:W-:Y:S01]  /*1100*/  STG.E desc[UR6][R10.64+0x4], R15 ;  /* 0x0000040f0a007986 */ /* 0x0005e2000c101906 */
[----:B------:R-:W-:-:S02]  /*1110*/  VIADD R27, R13, 0x7 ;  /* 0x000000070d1b7836 */ /* 0x000fc40000000000 */
[----:B------:R-:W-:Y:S01]  /*1120*/  IMAD.X R29, RZ, RZ, R29, P0 ;  /* 0x000000ffff1d7224 */ /* 0x000fe200000e061d */
[----:B------:R2:W-:Y:S01]  /*1130*/  STG.E desc[UR6][R10.64+0x8], R17 ;  /* 0x000008110a007986 */ /* 0x0005e2000c101906 */
[----:B------:R-:W-:-:S03]  /*1140*/  ISETP.NE.U32.AND P0, PT, R12, R2, PT ;  /* 0x000000020c00720c */ /* 0x000fc60003f05070 */
[----:B------:R2:W-:Y:S01]  /*1150*/  STG.E desc[UR6][R10.64], R13 ;  /* 0x0000000d0a007986 */ /* 0x0005e2000c101906 */
[----:B------:R-:W-:-:S03]  /*1160*/  ISETP.NE.AND.EX P0, PT, R29, R31, PT, P0 ;  /* 0x0000001f1d00720c */ /* 0x000fc60003f05300 */
[----:B------:R2:W-:Y:S04]  /*1170*/  STG.E desc[UR6][R10.64+0xc], R19 ;  /* 0x00000c130a007986 */ /* 0x0005e8000c101906 */
[----:B------:R2:W-:Y:S04]  /*1180*/  STG.E desc[UR6][R10.64+0x10], R21 ;  /* 0x000010150a007986 */ /* 0x0005e8000c101906 */
[----:B------:R2:W-:Y:S04]  /*1190*/  STG.E desc[UR6][R10.64+0x14], R23 ;  /* 0x000014170a007986 */ /* 0x0005e8000c101906 */
[----:B------:R2:W-:Y:S04]  /*11a0*/  STG.E desc[UR6][R10.64+0x18], R25 ;  /* 0x000018190a007986 */ /* 0x0005e8000c101906 */
[----:B------:R2:W-:Y:S01]  /*11b0*/  STG.E desc[UR6][R10.64+0x1c], R27 ;  /* 0x00001c1b0a007986 */ /* 0x0005e2000c101906 */
[----:B------:R-:W-:Y:S05]  /*11c0*/  @P0 BRA `(.L_x_14) ;  /* 0xfffffffc009c0947 */ /* 0x000fea000383ffff */
.L_x_13:
[----:B-1----:R-:W-:Y:S05]  /*11d0*/  BSYNC.RECONVERGENT B1 ;  /* 0x0000000000017941 */ /* 0x002fea0003800200 */
.L_x_12:
[----:B------:R-:W-:Y:S05]  /*11e0*/  @!P2 BRA `(.L_x_11) ;  /* 0x0000000000c4a947 */ /* 0x000fea0003800000 */
[----:B------:R-:W-:Y:S01]  /*11f0*/  LOP3.LUT R8, R5, 0x7, RZ, 0xc0, !PT ;  /* 0x0000000705087812 */ /* 0x000fe200078ec0ff */
[----:B------:R-:W-:Y:S03]  /*1200*/  BSSY.RECONVERGENT B1, `(.L_x_15) ;  /* 0x0000016000017945 */ /* 0x000fe60003800200 */
[----:B------:R-:W-:-:S04]  /*1210*/  IADD3 R8, P2, PT, R8, -0x1, RZ ;  /* 0xffffffff08087810 */ /* 0x000fc80007f5e0ff */
[----:B------:R-:W-:Y:S01]  /*1220*/  ISETP.GE.U32.AND P0, PT, R8, 0x3, PT ;  /* 0x000000030800780c */ /* 0x000fe20003f06070 */
[----:B------:R-:W-:Y:S01]  /*1230*/  IMAD.X R8, RZ, RZ, -0x1, P2 ;  /* 0xffffffffff087424 */ /* 0x000fe200010e06ff */
[----:B------:R-:W-:-:S04]  /*1240*/  LOP3.LUT P2, R12, R5, 0x3, RZ, 0xc0, !PT ;  /* 0x00000003050c7812 */ /* 0x000fc8000784c0ff */
[----:B------:R-:W-:-:S13]  /*1250*/  ISETP.GE.U32.AND.EX P0, PT, R8, RZ, PT, P0 ;  /* 0x000000ff0800720c */ /* 0x000fda0003f06100 */
[----:B------:R-:W-:Y:S05]  /*1260*/  @!P0 BRA `(.L_x_16) ;  /* 0x00000000003c8947 */ /* 0x000fea0003800000 */
[----:B------:R-:W1:Y:S01]  /*1270*/  LDCU.64 UR8, c[0x0][0x398] ;  /* 0x00007300ff0877ac */ /* 0x000e620008000a00 */
[----:B------:R-:W-:Y:S01]  /*1280*/  IADD3 R8, P0, PT, R7, R2, RZ ;  /* 0x0000000207087210 */ /* 0x000fe20007f1e0ff */
[----:B0-2---:R-:W-:-:S04]  /*1290*/  IMAD R13, R0, R9, R2 ;  /* 0x00000009000d7224 */ /* 0x005fc800078e0202 */
[----:B------:R-:W-:Y:S02]  /*12a0*/  IMAD.X R11, R6, 0x1, R31, P0 ;  /* 0x00000001060b7824 */ /* 0x000fe400000e061f */
[C---:B------:R-:W-:Y:S02]  /*12b0*/  VIADD R15, R13.reuse, 0x1 ;  /* 0x000000010d0f7836 */ /* 0x040fe40000000000 */
[C---:B------:R-:W-:Y:S02]  /*12c0*/  VIADD R17, R13.reuse, 0x2 ;  /* 0x000000020d117836 */ /* 0x040fe40000000000 */
[----:B------:R-:W-:Y:S01]  /*12d0*/  VIADD R19, R13, 0x3 ;  /* 0x000000030d137836 */ /* 0x000fe20000000000 */
[----:B-1----:R-:W-:-:S04]  /*12e0*/  LEA R10, P0, R8, UR8, 0x2 ;  /* 0x00000008080a7c11 */ /* 0x002fc8000f8010ff */
[----:B------:R-:W-:Y:S02]  /*12f0*/  LEA.HI.X R11, R8, UR9, R11, 0x2, P0 ;  /* 0x00000009080b7c11 */ /* 0x000fe400080f140b */
[----:B------:R-:W-:-:S03]  /*1300*/  IADD3 R2, P0, PT, R2, 0x4, RZ ;  /* 0x0000000402027810 */ /* 0x000fc60007f1e0ff */
[----:B------:R1:W-:Y:S02]  /*1310*/  STG.E desc[UR6][R10.64], R13 ;  /* 0x0000000d0a007986 */ /* 0x0003e4000c101906 */
[----:B------:R-:W-:Y:S02]  /*1320*/  IMAD.X R31, RZ, RZ, R31, P0 ;  /* 0x000000ffff1f7224 */ /* 0x000fe400000e061f */
[----:B------:R1:W-:Y:S04]  /*1330*/  STG.E desc[UR6][R10.64+0x4], R15 ;  /* 0x0000040f0a007986 */ /* 0x0003e8000c101906 */
[----:B------:R1:W-:Y:S04]  /*1340*/  STG.E desc[UR6][R10.64+0x8], R17 ;  /* 0x000008110a007986 */ /* 0x0003e8000c101906 */
[----:B------:R1:W-:Y:S02]  /*1350*/  STG.E desc[UR6][R10.64+0xc], R19 ;  /* 0x00000c130a007986 */ /* 0x0003e4000c101906 */
.L_x_16:
[----:B------:R-:W-:Y:S05]  /*1360*/  BSYNC.RECONVERGENT B1 ;  /* 0x0000000000017941 */ /* 0x000fea0003800200 */
.L_x_15:
[----:B------:R-:W-:Y:S05]  /*1370*/  @!P2 BRA `(.L_x_11) ;  /* 0x000000000060a947 */ /* 0x000fea0003800000 */
[----:B------:R-:W-:Y:S01]  /*1380*/  LOP3.LUT R8, R5, 0x1, RZ, 0xc0, !PT ;  /* 0x0000000105087812 */ /* 0x000fe200078ec0ff */
[----:B------:R-:W-:Y:S01]  /*1390*/  BSSY.RECONVERGENT B1, `(.L_x_17) ;  /* 0x0000010000017945 */ /* 0x000fe20003800200 */
[----:B------:R-:W-:Y:S02]  /*13a0*/  ISETP.NE.AND P2, PT, R12, 0x1, PT ;  /* 0x000000010c00780c */ /* 0x000fe40003f45270 */
[----:B------:R-:W-:-:S13]  /*13b0*/  ISETP.NE.U32.AND P0, PT, R8, 0x1, PT ;  /* 0x000000010800780c */ /* 0x000fda0003f05070 */
[----:B-12---:R-:W1:Y:S01]  /*13c0*/  @!P0 LDC.64 R16, c[0x0][0x398] ;  /* 0x0000e600ff108b82 */ /* 0x006e620000000a00 */
[----:B------:R-:W-:Y:S05]  /*13d0*/  @!P2 BRA `(.L_x_18) ;  /* 0x00000000002ca947 */ /* 0x000fea0003800000 */
[----:B------:R-:W2:Y:S01]  /*13e0*/  LDCU.64 UR8, c[0x0][0x398] ;  /* 0x00007300ff0877ac */ /* 0x000ea20008000a00 */
[----:B------:R-:W-:Y:S01]  /*13f0*/  IADD3 R8, P2, PT, R7, R2, RZ ;  /* 0x0000000207087210 */ /* 0x000fe20007f5e0ff */
[----:B0-----:R-:W-:-:S03]  /*1400*/  IMAD R13, R0, R9, R2 ;  /* 0x00000009000d7224 */ /* 0x001fc600078e0202 */
[----:B------:R-:W-:Y:S01]  /*1410*/  IADD3.X R11, PT, PT, R6, R31, RZ, P2, !PT ;  /* 0x0000001f060b7210 */ /* 0x000fe200017fe4ff */
[----:B------:R-:W-:Y:S01]  /*1420*/  VIADD R15, R13, 0x1 ;  /* 0x000000010d0f7836 */ /* 0x000fe20000000000 */
[----:B--2---:R-:W-:-:S04]  /*1430*/  LEA R10, P2, R8, UR8, 0x2 ;  /* 0x00000008080a7c11 */ /* 0x004fc8000f8410ff */
[----:B------:R-:W-:Y:S02]  /*1440*/  LEA.HI.X R11, R8, UR9, R11, 0x2, P2 ;  /* 0x00000009080b7c11 */ /* 0x000fe400090f140b */
[----:B------:R-:W-:-:S03]  /*1450*/  IADD3 R2, P2, PT, R2, 0x2, RZ ;  /* 0x0000000202027810 */ /* 0x000fc60007f5e0ff */
[----:B------:R2:W-:Y:S02]  /*1460*/  STG.E desc[UR6][R10.64], R13 ;  /* 0x0000000d0a007986 */ /* 0x0005e4000c101906 */
[----:B------:R-:W-:Y:S02]  /*1470*/  IMAD.X R31, RZ, RZ, R31, P2 ;  /* 0x000000ffff1f7224 */ /* 0x000fe400010e061f */
[----:B------:R2:W-:Y:S06]  /*1480*/  STG.E desc[UR6][R10.64+0x4], R15 ;  /* 0x0000040f0a007986 */ /* 0x0005ec000c101906 */
.L_x_18:
[----:B------:R-:W-:Y:S05]  /*1490*/  BSYNC.RECONVERGENT B1 ;  /* 0x0000000000017941 */ /* 0x000fea0003800200 */
.L_x_17:
[----:B------:R-:W-:Y:S01]  /*14a0*/  @!P0 IADD3 R8, P2, PT, R7, R2, RZ ;  /* 0x0000000207088210 */ /* 0x000fe20007f5e0ff */
[----:B0-----:R-:W-:-:S04]  /*14b0*/  @!P0 IMAD R9, R0, R9, R2 ;  /* 0x0000000900098224 */ /* 0x001fc800078e0202 */
[----:B------:R-:W-:Y:S01]  /*14c0*/  @!P0 IMAD.X R6, R6, 0x1, R31, P2 ;  /* 0x0000000106068824 */ /* 0x000fe200010e061f */
[----:B-12---:R-:W-:-:S04]  /*14d0*/  @!P0 LEA R10, P2, R8, R16, 0x2 ;  /* 0x00000010080a8211 */ /* 0x006fc800078410ff */
[----:B------:R-:W-:-:S05]  /*14e0*/  @!P0 LEA.HI.X R11, R8, R17, R6, 0x2, P2 ;  /* 0x00000011080b8211 */ /* 0x000fca00010f1406 */
[----:B------:R3:W-:Y:S04]  /*14f0*/  @!P0 STG.E desc[UR6][R10.64], R9 ;  /* 0x000000090a008986 */ /* 0x0007e8000c101906 */
.L_x_11:
[----:B-1----:R-:W-:Y:S05]  /*1500*/  BSYNC.RECONVERGENT B0 ;  /* 0x0000000000007941 */ /* 0x002fea0003800200 */
.L_x_10:
[----:B------:R-:W0:Y:S01]  /*1510*/  LDC R12, c[0x0][0x388] ;  /* 0x0000e200ff0c7b82 */ /* 0x000e220000000800 */
[----:B------:R-:W-:Y:S01]  /*1520*/  IABS R6, R7 ;  /* 0x0000000700067213 */ /* 0x000fe20000000000 */
[----:B------:R-:W-:Y:S01]  /*1530*/  @!P1 VIADD R4, R4, 0x1 ;  /* 0x0000000104049836 */ /* 0x000fe20000000000 */
[-C--:B0-23--:R-:W-:Y:S02]  /*1540*/  IABS R11, R12.reuse ;  /* 0x0000000c000b7213 */ /* 0x08dfe40000000000 */
[----:B------:R-:W-:Y:S02]  /*1550*/  IADD3 R5, PT, PT, R5, -0x1, R12 ;  /* 0xffffffff05057810 */ /* 0x000fe40007ffe00c */
[----:B------:R-:W0:Y:S01]  /*1560*/  I2F.RP R10, R11 ;  /* 0x0000000b000a7306 */ /* 0x000e220000209400 */
[----:B------:R-:W-:Y:S02]  /*1570*/  ISETP.GE.U32.AND P4, PT, R3, R11, PT ;  /* 0x0000000b0300720c */ /* 0x000fe40003f86070 */
[----:B------:R-:W-:-:S02]  /*1580*/  LOP3.LUT R3, R5, R12, RZ, 0x3c, !PT ;  /* 0x0000000c05037212 */ /* 0x000fc400078e3cff */
[----:B------:R-:W-:Y:S02]  /*1590*/  LOP3.LUT R7, R7, R12, RZ, 0x3c, !PT ;  /* 0x0000000c07077212 */ /* 0x000fe400078e3cff */
[----:B------:R-:W-:-:S07]  /*15a0*/  ISETP.GE.AND P2, PT, R3, RZ, PT ;  /* 0x000000ff0300720c */ /* 0x000fce0003f46270 */
[----:B------:R-:W-:Y:S01]  /*15b0*/  @P4 VIADD R4, R4, 0x1 ;  /* 0x0000000104044836 */ /* 0x000fe20000000000 */
[----:B0-----:R-:W0:Y:S05]  /*15c0*/  MUFU.RCP R10, R10 ;  /* 0x0000000a000a7308 */ /* 0x001e2a0000001000 */
[----:B------:R-:W-:Y:S02]  /*15d0*/  @!P2 IMAD.MOV R4, RZ, RZ, -R4 ;  /* 0x000000ffff04a224 */ /* 0x000fe400078e0a04 */
[----:B0-----:R-:W-:-:S04]  /*15e0*/  VIADD R8, R10, 0xffffffe ;  /* 0x0ffffffe0a087836 */ /* 0x001fc80000000000 */
[----:B------:R0:W1:Y:S02]  /*15f0*/  F2I.FTZ.U32.TRUNC.NTZ R9, R8 ;  /* 0x0000000800097305 */ /* 0x000064000021f000 */
[----:B0-----:R-:W-:Y:S02]  /*1600*/  IMAD.MOV.U32 R8, RZ, RZ, RZ ;  /* 0x000000ffff087224 */ /* 0x001fe400078e00ff */
[----:B-1----:R-:W-:-:S04]  /*1610*/  IMAD.MOV R2, RZ, RZ, -R9 ;  /* 0x000000ffff027224 */ /* 0x002fc800078e0a09 */
[----:B------:R-:W-:-:S04]  /*1620*/  IMAD R13, R2, R11, RZ ;  /* 0x0000000b020d7224 */ /* 0x000fc800078e02ff */
[----:B------:R-:W-:-:S06]  /*1630*/  IMAD.HI.U32 R13, R9, R13, R8 ;  /* 0x0000000d090d7227 */ /* 0x000fcc00078e0008 */
[----:B------:R-:W-:-:S04]  /*1640*/  IMAD.HI.U32 R2, R13, R6, RZ ;  /* 0x000000060d027227 */ /* 0x000fc800078e00ff */
[----:B------:R-:W-:-:S04]  /*1650*/  IMAD.MOV R9, RZ, RZ, -R2 ;  /* 0x000000ffff097224 */ /* 0x000fc800078e0a02 */
[----:B------:R-:W-:-:S05]  /*1660*/  IMAD R6, R11, R9, R6 ;  /* 0x000000090b067224 */ /* 0x000fca00078e0206 */
[----:B------:R-:W-:-:S13]  /*1670*/  ISETP.GT.U32.AND P0, PT, R11, R6, PT ;  /* 0x000000060b00720c */ /* 0x000fda0003f04070 */
[----:B------:R-:W-:Y:S02]  /*1680*/  @!P0 IMAD.IADD R6, R6, 0x1, -R11 ;  /* 0x0000000106068824 */ /* 0x000fe400078e0a0b */
[----:B------:R-:W-:Y:S01]  /*1690*/  @!P0 VIADD R2, R2, 0x1 ;  /* 0x0000000102028836 */ /* 0x000fe20000000000 */
[----:B------:R-:W-:Y:S02]  /*16a0*/  ISETP.GE.AND P0, PT, R7, RZ, PT ;  /* 0x000000ff0700720c */ /* 0x000fe40003f06270 */
[----:B------:R-:W-:Y:S02]  /*16b0*/  ISETP.GE.U32.AND P1, PT, R6, R11, PT ;  /* 0x0000000b0600720c */ /* 0x000fe40003f26070 */
[----:B------:R-:W-:-:S04]  /*16c0*/  LOP3.LUT R11, RZ, R12, RZ, 0x33, !PT ;  /* 0x0000000cff0b7212 */ /* 0x000fc800078e33ff */
[----:B------:R-:W-:-:S04]  /*16d0*/  SEL R10, R11, R4, !P3 ;  /* 0x000000040b0a7207 */ /* 0x000fc80005800000 */
[----:B------:R-:W-:-:S03]  /*16e0*/  ISETP.NE.AND P2, PT, R10, RZ, PT ;  /* 0x000000ff0a00720c */ /* 0x000fc60003f45270 */
[----:B------:R-:W-:-:S10]  /*16f0*/  @P1 IADD3 R2, PT, PT, R2, 0x1, RZ ;  /* 0x0000000102021810 */ /* 0x000fd40007ffe0ff */
[----:B------:R-:W-:Y:S05]  /*1700*/  @!P2 EXIT ;  /* 0x000000000000a94d */ /* 0x000fea0003800000 */
[C---:B------:R-:W-:Y:S01]  /*1710*/  ISETP.GE.U32.AND P2, PT, R10.reuse, 0x8, PT ;  /* 0x000000080a00780c */ /* 0x040fe20003f46070 */
[----:B------:R-:W-:Y:S01]  /*1720*/  @!P0 IMAD.MOV R2, RZ, RZ, -R2 ;  /* 0x000000ffff028224 */ /* 0x000fe200078e0a02 */
[----:B------:R-:W-:Y:S01]  /*1730*/  BSSY.RECONVERGENT B0, `(.L_x_19) ;  /* 0x0000020000007945 */ /* 0x000fe20003800200 */
[----:B------:R-:W-:Y:S02]  /*1740*/  LOP3.LUT P1, RZ, R10, 0x7, RZ, 0xc0, !PT ;  /* 0x000000070aff7812 */ /* 0x000fe4000782c0ff */
[----:B------:R-:W-:Y:S02]  /*1750*/  CS2R R8, SRZ ;  /* 0x0000000000087805 */ /* 0x000fe4000001ff00 */
[----:B------:R-:W-:-:S04]  /*1760*/  SEL R11, R11, R2, !P3 ;  /* 0x000000020b0b7207 */ /* 0x000fc80005800000 */
[----:B------:R-:W-:Y:S02]  /*1770*/  SHF.R.S32.HI R12, RZ, 0x1f, R11 ;  /* 0x0000001fff0c7819 */ /* 0x000fe4000001140b */
[----:B------:R-:W-:Y:S05]  /*1780*/  @!P2 BRA `(.L_x_20) ;  /* 0x000000000068a947 */ /* 0x000fea0003800000 */
[----:B------:R-:W0:Y:S01]  /*1790*/  LDCU.64 UR4, c[0x0][0x3a0] ;  /* 0x00007400ff0477ac */ /* 0x000e220008000a00 */
[----:B------:R-:W-:Y:S02]  /*17a0*/  LOP3.LUT R8, R10, 0xfffffff8, RZ, 0xc0, !PT ;  /* 0xfffffff80a087812 */ /* 0x000fe400078ec0ff */
[----:B------:R-:W-:-:S03]  /*17b0*/  SHF.R.S32.HI R9, RZ, 0x1f, R10 ;  /* 0x0000001fff097819 */ /* 0x000fc6000001140a */
[----:B------:R-:W-:Y:S02]  /*17c0*/  IMAD.MOV.U32 R4, RZ, RZ, R8 ;  /* 0x000000ffff047224 */ /* 0x000fe400078e0008 */
[----:B------:R-:W-:Y:S01]  /*17d0*/  IMAD.MOV.U32 R5, RZ, RZ, R9 ;  /* 0x000000ffff057224 */ /* 0x000fe200078e0009 */
[----:B0-----:R-:W-:-:S04]  /*17e0*/  LEA R6, P0, R11, UR4, 0x2 ;  /* 0x000000040b067c11 */ /* 0x001fc8000f8010ff */
[----:B------:R-:W-:Y:S02]  /*17f0*/  IADD3 R6, P2, PT, R6, 0x10, RZ ;  /* 0x0000001006067810 */ /* 0x000fe40007f5e0ff */
[----:B------:R-:W-:-:S05]  /*1800*/  LEA.HI.X R7, R11, UR5, R12, 0x2, P0 ;  /* 0x000000050b077c11 */ /* 0x000fca00080f140c */
[----:B------:R-:W-:-:S07]  /*1810*/  IMAD.X R7, RZ, RZ, R7, P2 ;  /* 0x000000ffff077224 */ /* 0x000fce00010e0607 */
.L_x_21:
[----:B0-----:R-:W-:Y:S01]  /*1820*/  IMAD.MOV.U32 R2, RZ, RZ, R6 ;  /* 0x000000ffff027224 */ /* 0x001fe200078e0006 */
[----:B------:R-:W-:Y:S01]  /*1830*/  IADD3 R4, P0, PT, R4, -0x8, RZ ;  /* 0xfffffff804047810 */ /* 0x000fe20007f1e0ff */
[----:B------:R-:W-:-:S03]  /*1840*/  IMAD.MOV.U32 R3, RZ, RZ, R7 ;  /* 0x000000ffff037224 */ /* 0x000fc600078e0007 */
[----:B------:R-:W-:Y:S02]  /*1850*/  IADD3.X R5, PT, PT, R5, -0x1, RZ, P0, !PT ;  /* 0xffffffff05057810 */ /* 0x000fe400007fe4ff */
[----:B------:R0:W-:Y:S01]  /*1860*/  STG.E desc[UR6][R2.64+-0x10], R0 ;  /* 0xfffff00002007986 */ /* 0x0001e2000c101906 */
[----:B------:R-:W-:Y:S02]  /*1870*/  ISETP.NE.U32.AND P0, PT, R4, RZ, PT ;  /* 0x000000ff0400720c */ /* 0x000fe40003f05070 */
[----:B------:R-:W-:Y:S01]  /*1880*/  IADD3 R6, P2, PT, R2, 0x20, RZ ;  /* 0x0000002002067810 */ /* 0x000fe20007f5e0ff */
[----:B------:R0:W-:Y:S01]  /*1890*/  STG.E desc[UR6][R2.64+-0xc], R0 ;  /* 0xfffff40002007986 */ /* 0x0001e2000c101906 */
[----:B------:R-:W-:-:S03]  /*18a0*/  ISETP.NE.AND.EX P0, PT, R5, RZ, PT, P0 ;  /* 0x000000ff0500720c */ /* 0x000fc60003f05300 */
[----:B------:R0:W-:Y:S01]  /*18b0*/  STG.E desc[UR6][R2.64+-0x8], R0 ;  /* 0xfffff80002007986 */ /* 0x0001e2000c101906 */
[----:B------:R-:W-:-:S03]  /*18c0*/  IMAD.X R7, RZ, RZ, R3, P2 ;  /* 0x000000ffff077224 */ /* 0x000fc600010e0603 */
[----:B------:R0:W-:Y:S04]  /*18d0*/  STG.E desc[UR6][R2.64+-0x4], R0 ;  /* 0xfffffc0002007986 */ /* 0x0001e8000c101906 */
[----:B------:R0:W-:Y:S04]  /*18e0*/  STG.E desc[UR6][R2.64], R0 ;  /* 0x0000000002007986 */ /* 0x0001e8000c101906 */
[----:B------:R0:W-:Y:S04]  /*18f0*/  STG.E desc[UR6][R2.64+0x4], R0 ;  /* 0x0000040002007986 */ /* 0x0001e8000c101906 */
[----:B------:R0:W-:Y:S04]  /*1900*/  STG.E desc[UR6][R2.64+0x8], R0 ;  /* 0x0000080002007986 */ /* 0x0001e8000c101906 */
[----:B------:R0:W-:Y:S01]  /*1910*/  STG.E desc[UR6][R2.64+0xc], R0 ;  /* 0x00000c0002007986 */ /* 0x0001e2000c101906 */
[----:B------:R-:W-:Y:S05]  /*1920*/  @P0 BRA `(.L_x_21) ;  /* 0xfffffffc00bc0947 */ /* 0x000fea000383ffff */
.L_x_20:
[----:B------:R-:W-:Y:S05]  /*1930*/  BSYNC.RECONVERGENT B0 ;  /* 0x0000000000007941 */ /* 0x000fea0003800200 */
.L_x_19:
[----:B------:R-:W-:Y:S05]  /*1940*/  @!P1 EXIT ;  /* 0x000000000000994d */ /* 0x000fea0003800000 */
[----:B0-----:R-:W-:Y:S01]  /*1950*/  LOP3.LUT R2, R10, 0x7, RZ, 0xc0, !PT ;  /* 0x000000070a027812 */ /* 0x001fe200078ec0ff */
[----:B------:R-:W-:Y:S03]  /*1960*/  BSSY.RECONVERGENT B0, `(.L_x_22) ;  /* 0x0000012000007945 */ /* 0x000fe60003800200 */
[----:B------:R-:W-:-:S04]  /*1970*/  IADD3 R2, P1, PT, R2, -0x1, RZ ;  /* 0xffffffff02027810 */ /* 0x000fc80007f3e0ff */
[----:B------:R-:W-:Y:S01]  /*1980*/  ISETP.GE.U32.AND P0, PT, R2, 0x3, PT ;  /* 0x000000030200780c */ /* 0x000fe20003f06070 */
[----:B------:R-:W-:Y:S01]  /*1990*/  IMAD.X R2, RZ, RZ, -0x1, P1 ;  /* 0xffffffffff027424 */ /* 0x000fe200008e06ff */
[----:B------:R-:W-:-:S04]  /*19a0*/  LOP3.LUT P1, R5, R10, 0x3, RZ, 0xc0, !PT ;  /* 0x000000030a057812 */ /* 0x000fc8000782c0ff */
[----:B------:R-:W-:-:S13]  /*19b0*/  ISETP.GE.U32.AND.EX P0, PT, R2, RZ, PT, P0 ;  /* 0x000000ff0200720c */ /* 0x000fda0003f06100 */
[----:B------:R-:W-:Y:S05]  /*19c0*/  @!P0 BRA `(.L_x_23) ;  /* 0x00000000002c8947 */ /* 0x000fea0003800000 */
[----:B------:R-:W0:Y:S01]  /*19d0*/  LDCU.64 UR4, c[0x0][0x3a0] ;  /* 0x00007400ff0477ac */ /* 0x000e220008000a00 */
[----:B------:R-:W-:-:S05]  /*19e0*/  IADD3 R3, P0, PT, R11, R8, RZ ;  /* 0x000000080b037210 */ /* 0x000fca0007f1e0ff */
[----:B------:R-:W-:Y:S01]  /*19f0*/  IMAD.X R4, R12, 0x1, R9, P0 ;  /* 0x000000010c047824 */ /* 0x000fe200000e0609 */
[----:B0-----:R-:W-:-:S04]  /*1a00*/  LEA R2, P0, R3, UR4, 0x2 ;  /* 0x0000000403027c11 */ /* 0x001fc8000f8010ff */
[----:B------:R-:W-:Y:S02]  /*1a10*/  LEA.HI.X R3, R3, UR5, R4, 0x2, P0 ;  /* 0x0000000503037c11 */ /* 0x000fe400080f1404 */
[----:B------:R-:W-:-:S03]  /*1a20*/  IADD3 R8, P0, PT, R8, 0x4, RZ ;  /* 0x0000000408087810 */ /* 0x000fc60007f1e0ff */
[----:B------:R0:W-:Y:S02]  /*1a30*/  STG.E desc[UR6][R2.64], R0 ;  /* 0x0000000002007986 */ /* 0x0001e4000c101906 */
[----:B------:R-:W-:Y:S02]  /*1a40*/  IMAD.X R9, RZ, RZ, R9, P0 ;  /* 0x000000ffff097224 */ /* 0x000fe400000e0609 */
[----:B------:R0:W-:Y:S04]  /*1a50*/  STG.E desc[UR6][R2.64+0x4], R0 ;  /* 0x0000040002007986 */ /* 0x0001e8000c101906 */
[----:B------:R0:W-:Y:S04]  /*1a60*/  STG.E desc[UR6][R2.64+0x8], R0 ;  /* 0x0000080002007986 */ /* 0x0001e8000c101906 */
[----:B------:R0:W-:Y:S02]  /*1a70*/  STG.E desc[UR6][R2.64+0xc], R0 ;  /* 0x00000c0002007986 */ /* 0x0001e4000c101906 */
.L_x_23:
[----:B------:R-:W-:Y:S05]  /*1a80*/  BSYNC.RECONVERGENT B0 ;  /* 0x0000000000007941 */ /* 0x000fea0003800200 */
.L_x_22:
[----:B------:R-:W-:Y:S05]  /*1a90*/  @!P1 EXIT ;  /* 0x000000000000994d */ /* 0x000fea0003800000 */
[----:B------:R-:W-:Y:S01]  /*1aa0*/  ISETP.NE.AND P1, PT, R5, 0x1, PT ;  /* 0x000000010500780c */ /* 0x000fe20003f25270 */
[----:B------:R-:W-:Y:S01]  /*1ab0*/  BSSY.RECONVERGENT B0, `(.L_x_24) ;  /* 0x000000e000007945 */ /* 0x000fe20003800200 */
[----:B0-----:R-:W-:-:S04]  /*1ac0*/  LOP3.LUT R2, R10, 0x1, RZ, 0xc0, !PT ;  /* 0x000000010a027812 */ /* 0x001fc800078ec0ff */
[----:B------:R-:W-:-:S04]  /*1ad0*/  ISETP.NE.U32.AND P0, PT, R2, 0x1, PT ;  /* 0x000000010200780c */ /* 0x000fc80003f05070 */
[----:B------:R-:W-:-:S03]  /*1ae0*/  ISETP.NE.U32.AND.EX P0, PT, RZ, RZ, PT, P0 ;  /* 0x000000ffff00720c */ /* 0x000fc60003f05100 */
[----:B------:R-:W-:Y:S10]  /*1af0*/  @!P1 BRA `(.L_x_25) ;  /* 0x0000000000249947 */ /* 0x000ff40003800000 */
        /* <DEDUP_REMOVED lines=8> */
[----:B------:R0:W-:Y:S06]  /*1b80*/  STG.E desc[UR6][R2.64+0x4], R0 ;  /* 0x0000040002007986 */ /* 0x0001ec000c101906 */
.L_x_25:
[----:B------:R-:W-:Y:S05]  /*1b90*/  BSYNC.RECONVERGENT B0 ;  /* 0x0000000000007941 */ /* 0x000fea0003800200 */
.L_x_24:
[----:B------:R-:W-:Y:S05]  /*1ba0*/  @P0 EXIT ;  /* 0x000000000000094d */ /* 0x000fea0003800000 */
[----:B------:R-:W1:Y:S01]  /*1bb0*/  LDCU.64 UR4, c[0x0][0x3a0] ;  /* 0x00007400ff0477ac */ /* 0x000e620008000a00 */
[----:B0-----:R-:W-:-:S04]  /*1bc0*/  IADD3 R3, P0, PT, R11, R8, RZ ;  /* 0x000000080b037210 */ /* 0x001fc80007f1e0ff */
[----:B------:R-:W-:Y:S02]  /*1bd0*/  IADD3.X R4, PT, PT, R12, R9, RZ, P0, !PT ;  /* 0x000000090c047210 */ /* 0x000fe400007fe4ff */
[----:B-1----:R-:W-:-:S04]  /*1be0*/  LEA R2, P0, R3, UR4, 0x2 ;  /* 0x0000000403027c11 */ /* 0x002fc8000f8010ff */
[----:B------:R-:W-:-:S05]  /*1bf0*/  LEA.HI.X R3, R3, UR5, R4, 0x2, P0 ;  /* 0x0000000503037c11 */ /* 0x000fca00080f1404 */
[----:B------:R-:W-:Y:S01]  /*1c00*/  STG.E desc[UR6][R2.64], R0 ;  /* 0x0000000002007986 */ /* 0x000fe2000c101906 */
[----:B------:R-:W-:Y:S05]  /*1c10*/  EXIT ;  /* 0x000000000000794d */ /* 0x000fea0003800000 */
.L_x_9:
[----:B------:R-:W-:Y:S02]  /*1c20*/  IMAD.MOV.U32 R42, RZ, RZ, RZ ;  /* 0x000000ffff2a7224 */ /* 0x000fe400078e00ff */
[----:B------:R-:W-:Y:S02]  /*1c30*/  IMAD.MOV.U32 R44, RZ, RZ, R27 ;  /* 0x000000ffff2c7224 */ /* 0x000fe400078e001b */
[----:B------:R-:W-:Y:S02]  /*1c40*/  IMAD.MOV.U32 R43, RZ, RZ, 0x1 ;  /* 0x00000001ff2b7424 */ /* 0x000fe400078e00ff */
[----:B------:R-:W-:-:S07]  /*1c50*/  IMAD.MOV.U32 R39, RZ, RZ, -0x1 ;  /* 0xffffffffff277424 */ /* 0x000fce00078e00ff */
[----:B------:R-:W-:Y:S05]  /*1c60*/  WARPSYNC.COLLECTIVE R39, `(.L_x_26) ;  /* 0x0000000027087348 */ /* 0x000fea0003c00000 */
[----:B------:R0:W1:Y:S02]  /*1c70*/  SHFL.UP P0, R42, R44, R43, R42 ;  /* 0x0400002b2c2a7389 */ /* 0x000064000000002a */
[----:B01----:R-:W-:Y:S05]  /*1c80*/  ENDCOLLECTIVE ;  /* 0x000000000000791b */ /* 0x003fea0003800000 */
.L_x_26:
[----:B------:R-:W-:Y:S02]  /*1c90*/  IMAD.MOV.U32 R43, RZ, RZ, 0x2 ;  /* 0x00000002ff2b7424 */ /* 0x000fe400078e00ff */
[----:B------:R-:W-:Y:S02]  /*1ca0*/  IMAD.MOV.U32 R38, RZ, RZ, R42 ;  /* 0x000000ffff267224 */ /* 0x000fe400078e002a */
[----:B------:R-:W-:Y:S02]  /*1cb0*/  IMAD.MOV.U32 R42, RZ, RZ, RZ ;  /* 0x000000ffff2a7224 */ /* 0x000fe400078e00ff */
[----:B------:R-:W-:-:S04]  /*1cc0*/  @P0 IMAD.IADD R38, R27, 0x1, R38 ;  /* 0x000000011b260824 */ /* 0x000fc800078e0226 */
[----:B------:R-:W-:-:S07]  /*1cd0*/  IMAD.MOV.U32 R44, RZ, RZ, R38 ;  /* 0x000000ffff2c7224 */ /* 0x000fce00078e0026 */
[----:B------:R-:W-:Y:S05]  /*1ce0*/  WARPSYNC.COLLECTIVE R39, `(.L_x_27) ;  /* 0x0000000027087348 */ /* 0x000fea0003c00000 */
[----:B------:R0:W1:Y:S02]  /*1cf0*/  SHFL.UP P0, R42, R44, R43, R42 ;  /* 0x0400002b2c2a7389 */ /* 0x000064000000002a */
[----:B01----:R-:W-:Y:S05]  /*1d00*/  ENDCOLLECTIVE ;  /* 0x000000000000791b */ /* 0x003fea0003800000 */
.L_x_27:
[----:B------:R-:W-:Y:S02]  /*1d10*/  HFMA2 R43, -RZ, RZ, 0, 2.384185791015625e-07 ;  /* 0x00000004ff2b7431 */ /* 0x000fe400000001ff */
[----:B------:R-:W-:Y:S02]  /*1d20*/  IMAD.MOV.U32 R29, RZ, RZ, R42 ;  /* 0x000000ffff1d7224 */ /* 0x000fe400078e002a */
[----:B------:R-:W-:Y:S02]  /*1d30*/  IMAD.MOV.U32 R42, RZ, RZ, RZ ;  /* 0x000000ffff2a7224 */ /* 0x000fe400078e00ff */
[----:B------:R-:W-:-:S04]  /*1d40*/  @P0 IMAD.IADD R29, R38, 0x1, R29 ;  /* 0x00000001261d0824 */ /* 0x000fc800078e021d */
[----:B------:R-:W-:-:S07]  /*1d50*/  IMAD.MOV.U32 R44, RZ, RZ, R29 ;  /* 0x000000ffff2c7224 */ /* 0x000fce00078e001d */
[----:B------:R-:W-:Y:S05]  /*1d60*/  WARPSYNC.COLLECTIVE R39, `(.L_x_28) ;  /* 0x0000000027087348 */ /* 0x000fea0003c00000 */
[----:B------:R0:W1:Y:S02]  /*1d70*/  SHFL.UP P0, R42, R44, R43, R42 ;  /* 0x0400002b2c2a7389 */ /* 0x000064000000002a */
[----:B01----:R-:W-:Y:S05]  /*1d80*/  ENDCOLLECTIVE ;  /* 0x000000000000791b */ /* 0x003fea0003800000 */
.L_x_28:
        /* <DEDUP_REMOVED lines=8> */
.L_x_29:
        /* <DEDUP_REMOVED lines=8> */
.L_x_30:
[----:B------:R-:W-:Y:S05]  /*1e90*/  BRA `(.L_x_31) ;  /* 0xffffffe800e07947 */ /* 0x000fea000383ffff */
.L_x_32:
[----:B------:R-:W-:-:S00]  /*1ea0*/  BRA `(.L_x_32) ;  /* 0xfffffffc00fc7947 */ /* 0x000fc0000383ffff */
[----:B------:R-:W-:-:S00]  /*1eb0*/  NOP ;  /* 0x0000000000007918 */ /* 0x000fc00000000000 */
        /* <DEDUP_REMOVED lines=12> */
.L_x_1807:


//--------------------- .text._ZN4vllm3moe40lora_count_and_sort_expert_tokens_kernelIlEEvPKT_PiS5_S5_miiiS5_S5_b --------------------------
	.section	.text._ZN4vllm3moe40lora_count_and_sort_expert_tokens_kernelIlEEvPKT_PiS5_S5_miiiS5_S5_b,"ax",@progbits
	.align	128
        .global         _ZN4vllm3moe40lora_count_and_sort_expert_tokens_kernelIlEEvPKT_PiS5_S5_miiiS5_S5_b
        .type           _ZN4vllm3moe40lora_count_and_sort_expert_tokens_kernelIlEEvPKT_PiS5_S5_miiiS5_S5_b,@function
        .size           _ZN4vllm3moe40lora_count_and_sort_expert_tokens_kernelIlEEvPKT_PiS5_S5_miiiS5_S5_b,(.L_x_1783 - _ZN4vllm3moe40lora_count_and_sort_expert_tokens_kernelIlEEvPKT_PiS5_S5_miiiS5_S5_b)
        .other          _ZN4vllm3moe40lora_count_and_sort_expert_tokens_kernelIlEEvPKT_PiS5_S5_miiiS5_S5_b,@"STO_CUDA_ENTRY STV_DEFAULT"
_ZN4vllm3moe40lora_count_and_sort_expert_tokens_kernelIlEEvPKT_PiS5_S5_miiiS5_S5_b:
.text._ZN4vllm3moe40lora_count_and_sort_expert_tokens_kernelIlEEvPKT_PiS5_S5_miiiS5_S5_b:
[----:B------:R-:W-:Y:S01]  /*0000*/  LDC R1, c[0x0][0x37c] ;  /* 0x0000df00ff017b82 */ /* 0x000fe20000000800 */
[----:B------:R-:W0:Y:S07]  /*0010*/  S2R R5, SR_CTAID.X ;  /* 0x0000000000057919 */ /* 0x000e2e0000002500 */
[----:B------:R-:W0:Y:S01]  /*0020*/  LDC.64 R2, c[0x0][0x3c0] ;  /* 0x0000f000ff027b82 */ /* 0x000e220000000a00 */
[----:B------:R-:W1:Y:S01]  /*0030*/  LDCU.64 UR6, c[0x0][0x358] ;  /* 0x00006b00ff0677ac */ /* 0x000e620008000a00 */
[----:B0-----:R-:W-:-:S05]  /*0040*/  IMAD.WIDE.U32 R2, R5, 0x4, R2 ;  /* 0x0000000405027825 */ /* 0x001fca00078e0002 */
[----:B-1----:R-:W2:Y:S02]  /*0050*/  LDG.E R0, desc[UR6][R2.64] ;  /* 0x0000000602007981 */ /* 0x002ea4000c1e1900 */
[----:B--2---:R-:W-:-:S13]  /*0060*/  ISETP.NE.AND P0, PT, R0, -0x1, PT ;  /* 0xffffffff0000780c */ /* 0x004fda0003f05270 */
[----:B------:R-:W-:Y:S05]  /*0070*/  @!P0 EXIT ;  /* 0x000000000000894d */ /* 0x000fea0003800000 */
[----:B------:R-:W0:Y:S01]  /*0080*/  LDCU UR5, c[0x0][0x3b0] ;  /* 0x00007600ff0577ac */ /* 0x000e220008000800 */
[----:B------:R-:W1:Y:S01]  /*0090*/  LDCU UR4, c[0x0][0x3a4] ;  /* 0x00007480ff0477ac */ /* 0x000e620008000800 */
[----:B------:R-:W2:Y:S01]  /*00a0*/  LDCU UR8, c[0x0][0x3b0] ;  /* 0x00007600ff0877ac */ /* 0x000ea20008000800 */
[----:B0-----:R-:W-:-:S04]  /*00b0*/  USHF.R.S32.HI UR9, URZ, 0x1f, UR5 ;  /* 0x0000001fff097899 */ /* 0x001fc80008011405 */
[----:B-1----:R-:W-:-:S04]  /*00c0*/  ULOP3.LUT UR4, UR9, UR4, URZ, 0xfc, !UPT ;  /* 0x0000000409047292 */ /* 0x002fc8000f8efcff */
[----:B------:R-:W-:-:S09]  /*00d0*/  UISETP.NE.U32.AND UP0, UPT, UR4, URZ, UPT ;  /* 0x000000ff0400728c */ /* 0x000fd2000bf05070 */
[----:B--2---:R-:W-:Y:S05]  /*00e0*/  BRA.U UP0, `(.L_x_33) ;  /* 0x0000000100507547 */ /* 0x004fea000b800000 */
[----:B------:R-:W0:Y:S01]  /*00f0*/  I2F.U32.RP R4, UR5 ;  /* 0x0000000500047d06 */ /* 0x000e220008209000 */
[----:B------:R-:W1:Y:S01]  /*0100*/  LDC R6, c[0x0][0x3a0] ;  /* 0x0000e800ff067b82 */ /* 0x000e620000000800 */
[----:B------:R-:W-:-:S06]  /*0110*/  ISETP.NE.U32.AND P2, PT, RZ, UR5, PT ;  /* 0x00000005ff007c0c */ /* 0x000fcc000bf45070 */
[----:B0-----:R-:W0:Y:S02]  /*0120*/  MUFU.RCP R4, R4 ;  /* 0x0000000400047308 */ /* 0x001e240000001000 */
[----:B0-----:R-:W-:-:S06]  /*0130*/  VIADD R2, R4, 0xffffffe ;  /* 0x0ffffffe04027836 */ /* 0x001fcc0000000000 */
[----:B------:R0:W2:Y:S02]  /*0140*/  F2I.FTZ.U32.TRUNC.NTZ R3, R2 ;  /* 0x0000000200037305 */ /* 0x0000a4000021f000 */
[----:B0-----:R-:W-:Y:S02]  /*0150*/  IMAD.MOV.U32 R2, RZ, RZ, RZ ;  /* 0x000000ffff027224 */ /* 0x001fe400078e00ff */
[----:B--2---:R-:W-:-:S04]  /*0160*/  IMAD.MOV R5, RZ, RZ, -R3 ;  /* 0x000000ffff057224 */ /* 0x004fc800078e0a03 */
[----:B------:R-:W-:-:S04]  /*0170*/  IMAD R5, R5, UR5, RZ ;  /* 0x0000000505057c24 */ /* 0x000fc8000f8e02ff */
[----:B------:R-:W-:-:S06]  /*0180*/  IMAD.HI.U32 R3, R3, R5, R2 ;  /* 0x0000000503037227 */ /* 0x000fcc00078e0002 */
[----:B-1----:R-:W-:-:S04]  /*0190*/  IMAD.HI.U32 R3, R3, R6, RZ ;  /* 0x0000000603037227 */ /* 0x002fc800078e00ff */
[----:B------:R-:W-:-:S04]  /*01a0*/  IMAD.MOV R5, RZ, RZ, -R3 ;  /* 0x000000ffff057224 */ /* 0x000fc800078e0a03 */
[----:B------:R-:W-:-:S05]  /*01b0*/  IMAD R4, R5, UR5, R6 ;  /* 0x0000000505047c24 */ /* 0x000fca000f8e0206 */
[----:B------:R-:W-:-:S13]  /*01c0*/  ISETP.GE.U32.AND P0, PT, R4, UR5, PT ;  /* 0x0000000504007c0c */ /* 0x000fda000bf06070 */
[----:B------:R-:W-:Y:S01]  /*01d0*/  @P0 IADD3 R4, PT, PT, R4, -UR5, RZ ;  /* 0x8000000504040c10 */ /* 0x000fe2000fffe0ff */
[----:B------:R-:W-:-:S03]  /*01e0*/  @P0 VIADD R3, R3, 0x1 ;  /* 0x0000000103030836 */ /* 0x000fc60000000000 */
[----:B------:R-:W-:-:S13]  /*01f0*/  ISETP.GE.U32.AND P1, PT, R4, UR5, PT ;  /* 0x0000000504007c0c */ /* 0x000fda000bf26070 */
[----:B------:R-:W-:Y:S01]  /*0200*/  @P1 VIADD R3, R3, 0x1 ;  /* 0x0000000103031836 */ /* 0x000fe20000000000 */
[----:B------:R-:W-:Y:S01]  /*0210*/  @!P2 LOP3.LUT R3, RZ, UR5, RZ, 0x33, !PT ;  /* 0x00000005ff03ac12 */ /* 0x000fe2000f8e33ff */
[----:B------:R-:W-:Y:S06]  /*0220*/  BRA `(.L_x_34) ;  /* 0x00000000001c7947 */ /* 0x000fec0003800000 */
.L_x_33:
[----:B------:R-:W0:Y:S01]  /*0230*/  LDCU.64 UR4, c[0x0][0x3a0] ;  /* 0x00007400ff0477ac */ /* 0x000e220008000a00 */
[----:B------:R-:W-:Y:S01]  /*0240*/  IMAD.U32 R9, RZ, RZ, UR9 ;  /* 0x00000009ff097e24 */ /* 0x000fe2000f8e00ff */
[----:B------:R-:W-:Y:S02]  /*0250*/  MOV R8, 0x290 ;  /* 0x0000029000087802 */ /* 0x000fe40000000f00 */
[----:B0-----:R-:W-:Y:S01]  /*0260*/  MOV R5, UR4 ;  /* 0x0000000400057c02 */ /* 0x001fe20008000f00 */
[----:B------:R-:W-:-:S07]  /*0270*/  IMAD.U32 R4, RZ, RZ, UR5 ;  /* 0x00000005ff047e24 */ /* 0x000fce000f8e00ff */
[----:B------:R-:W-:Y:S05]  /*0280*/  CALL.REL.NOINC `($__internal_0_$__cuda_sm20_div_u64) ;  /* 0x0000000c00b07944 */ /* 0x000fea0003c00000 */
[----:B------:R-:W-:-:S07]  /*0290*/  IMAD.MOV.U32 R3, RZ, RZ, R10 ;  /* 0x000000ffff037224 */ /* 0x000fce00078e000a */
.L_x_34:
[----:B------:R-:W0:Y:S01]  /*02a0*/  S2R R5, SR_TID.X ;  /* 0x0000000000057919 */ /* 0x000e220000002100 */
[----:B------:R-:W0:Y:S01]  /*02b0*/  S2UR UR4, SR_CTAID.Y ;  /* 0x00000000000479c3 */ /* 0x000e220000002600 */
[----:B------:R-:W1:Y:S07]  /*02c0*/  LDCU.64 UR10, c[0x0][0x3a0] ;  /* 0x00007400ff0a77ac */ /* 0x000e6e0008000a00 */
[----:B------:R-:W0:Y:S01]  /*02d0*/  LDC R2, c[0x0][0x360] ;  /* 0x0000d800ff027b82 */ /* 0x000e220000000800 */
[----:B------:R-:W2:Y:S01]  /*02e0*/  LDCU UR5, c[0x0][0x374] ;  /* 0x00006e80ff0577ac */ /* 0x000ea20008000800 */
[----:B0-----:R-:W-:-:S02]  /*02f0*/  IMAD R5, R2, UR4, R5 ;  /* 0x0000000402057c24 */ /* 0x001fc4000f8e0205 */
[----:B--2---:R-:W-:-:S03]  /*0300*/  IMAD R2, R2, UR5, RZ ;  /* 0x0000000502027c24 */ /* 0x004fc6000f8e02ff */
[----:B-1----:R-:W-:-:S04]  /*0310*/  ISETP.GE.U32.AND P0, PT, R5, UR10, PT ;  /* 0x0000000a05007c0c */ /* 0x002fc8000bf06070 */
[----:B------:R-:W-:-:S13]  /*0320*/  ISETP.GE.U32.AND.EX P0, PT, RZ, UR11, PT, P0 ;  /* 0x0000000bff007c0c */ /* 0x000fda000bf06100 */
[----:B------:R-:W-:Y:S05]  /*0330*/  @P0 EXIT ;  /* 0x000000000000094d */ /* 0x000fea0003800000 */
[----:B------:R-:W0:Y:S01]  /*0340*/  LDCU.64 UR4, c[0x0][0x3b8] ;  /* 0x00007700ff0477ac */ /* 0x000e220008000a00 */
[----:B------:R-:W1:Y:S01]  /*0350*/  LDC R7, c[0x0][0x3a8] ;  /* 0x0000ea00ff077b82 */ /* 0x000e620000000800 */
[----:B------:R-:W-:Y:S02]  /*0360*/  IMAD R3, R0, R3, RZ ;  /* 0x0000000300037224 */ /* 0x000fe400078e02ff */
[----:B------:R-:W-:-:S03]  /*0370*/  IMAD.MOV.U32 R4, RZ, RZ, RZ ;  /* 0x000000ffff047224 */ /* 0x000fc600078e00ff */
[----:B------:R-:W-:Y:S01]  /*0380*/  SHF.R.S32.HI R6, RZ, 0x1f, R3 ;  /* 0x0000001fff067819 */ /* 0x000fe20000011403 */
[----:B0-----:R-:W-:-:S04]  /*0390*/  UISETP.NE.U32.AND UP0, UPT, UR4, URZ, UPT ;  /* 0x000000ff0400728c */ /* 0x001fc8000bf05070 */
[----:B------:R-:W-:Y:S01]  /*03a0*/  UISETP.NE.AND.EX UP0, UPT, UR5, URZ, UPT, UP0 ;  /* 0x000000ff0500728c */ /* 0x000fe2000bf05300 */
[----:B-1----:R-:W-:-:S08]  /*03b0*/  IMAD R7, R0, R7, R0 ;  /* 0x0000000700077224 */ /* 0x002fd000078e0200 */
[----:B------:R-:W-:Y:S05]  /*03c0*/  BRA.U UP0, `(.L_x_35) ;  /* 0x0000000500147547 */ /* 0x000fea000b800000 */
[----:B------:R-:W0:Y:S01]  /*03d0*/  LDCU.U8 UR4, c[0x0][0x3c8] ;  /* 0x00007900ff0477ac */ /* 0x000e220008000000 */
[----:B------:R-:W1:Y:S01]  /*03e0*/  LDC.64 R12, c[0x0][0x390] ;  /* 0x0000e400ff0c7b82 */ /* 0x000e620000000a00 */
[----:B------:R-:W2:Y:S01]  /*03f0*/  LDCU UR12, c[0x0][0x3a8] ;  /* 0x00007500ff0c77ac */ /* 0x000ea20008000800 */
[----:B------:R-:W3:Y:S06]  /*0400*/  LDCU UR13, c[0x0][0x3a8] ;  /* 0x00007500ff0d77ac */ /* 0x000eec0008000800 */
[----:B------:R-:W4:Y:S01]  /*0410*/  LDC.64 R8, c[0x0][0x390] ;  /* 0x0000e400ff087b82 */ /* 0x000f220000000a00 */
[----:B------:R-:W1:Y:S01]  /*0420*/  LDCU UR5, c[0x0][0x3ac] ;  /* 0x00007580ff0577ac */ /* 0x000e620008000800 */
[----:B------:R-:W1:Y:S06]  /*0430*/  LDCU UR18, c[0x0][0x3ac] ;  /* 0x00007580ff1277ac */ /* 0x000e6c0008000800 */
[----:B------:R-:W1:Y:S01]  /*0440*/  LDC.64 R14, c[0x0][0x388] ;  /* 0x0000e200ff0e7b82 */ /* 0x000e620000000a00 */
[----:B0-----:R-:W-:Y:S01]  /*0450*/  UPRMT UR4, UR4, 0x8880, URZ ;  /* 0x0000888004047896 */ /* 0x001fe200080000ff */
[----:B------:R-:W0:Y:S06]  /*0460*/  LDCU.64 UR14, c[0x0][0x3a0] ;  /* 0x00007400ff0e77ac */ /* 0x000e2c0008000a00 */
[----:B------:R-:W0:Y:S01]  /*0470*/  LDC.64 R10, c[0x0][0x388] ;  /* 0x0000e200ff0a7b82 */ /* 0x000e220000000a00 */
[----:B------:R-:W-:Y:S01]  /*0480*/  UISETP.NE.AND UP0, UPT, UR4, URZ, UPT ;  /* 0x000000ff0400728c */ /* 0x000fe2000bf05270 */
[----:B------:R-:W0:Y:S01]  /*0490*/  LDCU.64 UR20, c[0x0][0x3a0] ;  /* 0x00007400ff1477ac */ /* 0x000e220008000a00 */
[----:B------:R-:W0:Y:S01]  /*04a0*/  LDCU.64 UR8, c[0x0][0x380] ;  /* 0x00007000ff0877ac */ /* 0x000e220008000a00 */
[----:B------:R-:W0:Y:S01]  /*04b0*/  LDCU.64 UR16, c[0x0][0x380] ;  /* 0x00007000ff1077ac */ /* 0x000e220008000a00 */
[----:B------:R-:W0:Y:S05]  /*04c0*/  LDCU.64 UR10, c[0x0][0x398] ;  /* 0x00007300ff0a77ac */ /* 0x000e2a0008000a00 */
[----:B--23--:R-:W-:Y:S05]  /*04d0*/  BRA.U !UP0, `(.L_x_36) ;  /* 0x0000000108747547 */ /* 0x00cfea000b800000 */
[----:B------:R-:W-:Y:S01]  /*04e0*/  BSSY B0, `(.L_x_37) ;  /* 0x000001b000007945 */ /* 0x000fe20003800000 */
.L_x_40:
[----:B0---4-:R-:W-:-:S04]  /*04f0*/  LEA R8, P0, R5, UR8, 0x3 ;  /* 0x0000000805087c11 */ /* 0x011fc8000f8018ff */
[----:B------:R-:W-:-:S06]  /*0500*/  LEA.HI.X R9, R5, UR9, R4, 0x3, P0 ;  /* 0x0000000905097c11 */ /* 0x000fcc00080f1c04 */
[----:B------:R-:W2:Y:S01]  /*0510*/  LDG.E.CONSTANT R9, desc[UR6][R8.64] ;  /* 0x0000000608097981 */ /* 0x000ea2000c1e9900 */
[----:B------:R-:W-:Y:S05]  /*0520*/  YIELD ;  /* 0x0000000000007946 */ /* 0x000fea0003800000 */
[----:B------:R-:W-:Y:S01]  /*0530*/  BSSY.RECONVERGENT B1, `(.L_x_38) ;  /* 0x0000010000017945 */ /* 0x000fe20003800200 */
[----:B--2---:R-:W-:-:S13]  /*0540*/  ISETP.GE.AND P0, PT, R9, UR12, PT ;  /* 0x0000000c09007c0c */ /* 0x004fda000bf06270 */
[----:B------:R-:W-:Y:S05]  /*0550*/  @P0 BRA `(.L_x_39) ;  /* 0x0000000000340947 */ /* 0x000fea0003800000 */
[----:B------:R-:W-:-:S04]  /*0560*/  SHF.R.S64 R8, RZ, 0x1e, R9 ;  /* 0x0000001eff087819 */ /* 0x000fc80000001009 */
[----:B------:R-:W-:-:S04]  /*0570*/  IADD3 R8, P0, PT, R8, UR10, RZ ;  /* 0x0000000a08087c10 */ /* 0x000fc8000ff1e0ff */
[----:B------:R-:W-:-:S05]  /*0580*/  LEA.HI.X.SX32 R9, R9, UR11, 0x2, P0 ;  /* 0x0000000b09097c11 */ /* 0x000fca00080f16ff */
[----:B------:R-:W2:Y:S02]  /*0590*/  LDG.E.CONSTANT R8, desc[UR6][R8.64] ;  /* 0x0000000608087981 */ /* 0x000ea4000c1e9900 */
[----:B--2---:R-:W-:-:S13]  /*05a0*/  ISETP.NE.AND P0, PT, R8, -0x1, PT ;  /* 0xffffffff0800780c */ /* 0x004fda0003f05270 */
[----:B------:R-:W-:Y:S05]  /*05b0*/  @!P0 BRA `(.L_x_39) ;  /* 0x00000000001c8947 */ /* 0x000fea0003800000 */
[----:B------:R-:W-:Y:S01]  /*05c0*/  IADD3 R9, PT, PT, R7, R8, RZ ;  /* 0x0000000807097210 */ /* 0x000fe20007ffe0ff */
[----:B------:R-:W-:-:S04]  /*05d0*/  IMAD.MOV.U32 R3, RZ, RZ, 0x1 ;  /* 0x00000001ff037424 */ /* 0x000fc800078e00ff */
[----:B-1----:R-:W-:-:S06]  /*05e0*/  IMAD.WIDE R8, R9, 0x4, R12 ;  /* 0x0000000409087825 */ /* 0x002fcc00078e020c */
[----:B------:R-:W2:Y:S02]  /*05f0*/  ATOMG.E.ADD.STRONG.GPU PT, R9, desc[UR6][R8.64], R3 ;  /* 0x80000003080979a8 */ /* 0x000ea400081ef106 */
[----:B--2---:R-:W-:-:S04]  /*0600*/  IMAD R11, R0, UR5, R9 ;  /* 0x00000005000b7c24 */ /* 0x004fc8000f8e0209 */
[----:B------:R-:W-:-:S05]  /*0610*/  IMAD.WIDE R10, R11, 0x4, R14 ;  /* 0x000000040b0a7825 */ /* 0x000fca00078e020e */
[----:B------:R0:W-:Y:S02]  /*0620*/  STG.E desc[UR6][R10.64], R5 ;  /* 0x000000050a007986 */ /* 0x0001e4000c101906 */
.L_x_39:
[----:B-1----:R-:W-:Y:S05]  /*0630*/  BSYNC.RECONVERGENT B1 ;  /* 0x0000000000017941 */ /* 0x002fea0003800200 */
.L_x_38:
[----:B0-----:R-:W-:-:S05]  /*0640*/  IADD3 R5, P0, PT, R2, R5, RZ ;  /* 0x0000000502057210 */ /* 0x001fca0007f1e0ff */
[----:B------:R-:W-:Y:S01]  /*0650*/  IMAD.X R4, RZ, RZ, R4, P0 ;  /* 0x000000ffff047224 */ /* 0x000fe200000e0604 */
[----:B------:R-:W-:-:S04]  /*0660*/  ISETP.GE.U32.AND P0, PT, R5, UR14, PT ;  /* 0x0000000e05007c0c */ /* 0x000fc8000bf06070 */
[----:B------:R-:W-:-:S13]  /*0670*/  ISETP.GE.U32.AND.EX P0, PT, R4, UR15, PT, P0 ;  /* 0x0000000f04007c0c */ /* 0x000fda000bf06100 */
[----:B------:R-:W-:Y:S05]  /*0680*/  @!P0 BRA `(.L_x_40) ;  /* 0xfffffffc00988947 */ /* 0x000fea000383ffff */
[----:B------:R-:W-:Y:S05]  /*0690*/  BSYNC B0 ;  /* 0x0000000000007941 */ /* 0x000fea0003800000 */
.L_x_37:
[----:B------:R-:W-:Y:S05]  /*06a0*/  EXIT ;  /* 0x000000000000794d */ /* 0x000fea0003800000 */
.L_x_36:
[----:B------:R-:W-:Y:S01]  /*06b0*/  BSSY B0, `(.L_x_41) ;  /* 0x0000015000007945 */ /* 0x000fe20003800000 */
.L_x_44:
[----:B01----:R-:W-:-:S04]  /*06c0*/  LEA R12, P0, R5, UR16, 0x3 ;  /* 0x00000010050c7c11 */ /* 0x003fc8000f8018ff */
[----:B------:R-:W-:-:S05]  /*06d0*/  LEA.HI.X R13, R5, UR17, R4, 0x3, P0 ;  /* 0x00000011050d7c11 */ /* 0x000fca00080f1c04 */
[----:B------:R-:W2:Y:S01]  /*06e0*/  LDG.E.CONSTANT R12, desc[UR6][R12.64] ;  /* 0x000000060c0c7981 */ /* 0x000ea2000c1e9900 */
[----:B------:R-:W-:Y:S05]  /*06f0*/  YIELD ;  /* 0x0000000000007946 */ /* 0x000fea0003800000 */
[----:B------:R-:W-:Y:S01]  /*0700*/  BSSY.RECONVERGENT B1, `(.L_x_42) ;  /* 0x000000a000017945 */ /* 0x000fe20003800200 */
[----:B--2---:R-:W-:-:S13]  /*0710*/  ISETP.GE.AND P0, PT, R12, UR13, PT ;  /* 0x0000000d0c007c0c */ /* 0x004fda000bf06270 */
[----:B------:R-:W-:Y:S05]  /*0720*/  @P0 BRA `(.L_x_43) ;  /* 0x00000000001c0947 */ /* 0x000fea0003800000 */
[----:B------:R-:W-:Y:S02]  /*0730*/  IMAD.IADD R13, R7, 0x1, R12 ;  /* 0x00000001070d7824 */ /* 0x000fe400078e020c */
[----:B------:R-:W-:Y:S02]  /*0740*/  HFMA2 R3, -RZ, RZ, 0, 5.9604644775390625e-08 ;  /* 0x00000001ff037431 */ /* 0x000fe400000001ff */
[----:B----4-:R-:W-:-:S06]  /*0750*/  IMAD.WIDE R12, R13, 0x4, R8 ;  /* 0x000000040d0c7825 */ /* 0x010fcc00078e0208 */
[----:B------:R-:W2:Y:S02]  /*0760*/  ATOMG.E.ADD.STRONG.GPU PT, R13, desc[UR6][R12.64], R3 ;  /* 0x800000030c0d79a8 */ /* 0x000ea400081ef106 */
[----:B--2---:R-:W-:-:S04]  /*0770*/  IMAD R15, R0, UR18, R13 ;  /* 0x00000012000f7c24 */ /* 0x004fc8000f8e020d */
[----:B------:R-:W-:-:S05]  /*0780*/  IMAD.WIDE R14, R15, 0x4, R10 ;  /* 0x000000040f0e7825 */ /* 0x000fca00078e020a */
[----:B------:R0:W-:Y:S02]  /*0790*/  STG.E desc[UR6][R14.64], R5 ;  /* 0x000000050e007986 */ /* 0x0001e4000c101906 */
.L_x_43:
[----:B------:R-:W-:Y:S05]  /*07a0*/  BSYNC.RECONVERGENT B1 ;  /* 0x0000000000017941 */ /* 0x000fea0003800200 */
.L_x_42:
[----:B0-----:R-:W-:-:S05]  /*07b0*/  IADD3 R5, P0, PT, R2, R5, RZ ;  /* 0x0000000502057210 */ /* 0x001fca0007f1e0ff */
[----:B------:R-:W-:Y:S01]  /*07c0*/  IMAD.X R4, RZ, RZ, R4, P0 ;  /* 0x000000ffff047224 */ /* 0x000fe200000e0604 */
[----:B------:R-:W-:-:S04]  /*07d0*/  ISETP.GE.U32.AND P0, PT, R5, UR20, PT ;  /* 0x0000001405007c0c */ /* 0x000fc8000bf06070 */
[----:B------:R-:W-:-:S13]  /*07e0*/  ISETP.GE.U32.AND.EX P0, PT, R4, UR21, PT, P0 ;  /* 0x0000001504007c0c */ /* 0x000fda000bf06100 */
[----:B------:R-:W-:Y:S05]  /*07f0*/  @!P0 BRA `(.L_x_44) ;  /* 0xfffffffc00b08947 */ /* 0x000fea000383ffff */
[----:B------:R-:W-:Y:S05]  /*0800*/  BSYNC B0 ;  /* 0x0000000000007941 */ /* 0x000fea0003800000 */
.L_x_41:
[----:B------:R-:W-:Y:S05]  /*0810*/  EXIT ;  /* 0x000000000000794d */ /* 0x000fea0003800000 */
.L_x_35:
        /* <DEDUP_REMOVED lines=9> */
[----:B------:R-:W0:Y:S06]  /*08b0*/  LDCU UR23, c[0x0][0x3b0] ;  /* 0x00007600ff1777ac */ /* 0x000e2c0008000800 */
[----:B------:R-:W0:Y:S01]  /*08c0*/  LDC.64 R18, c[0x0][0x388] ;  /* 0x0000e200ff127b82 */ /* 0x000e220000000a00 */
[----:B------:R-:W-:Y:S01]  /*08d0*/  UISETP.NE.AND UP0, UPT, UR4, URZ, UPT ;  /* 0x000000ff0400728c */ /* 0x000fe2000bf05270 */
[----:B------:R-:W0:Y:S01]  /*08e0*/  LDCU UR14, c[0x0][0x3b0] ;  /* 0x00007600ff0e77ac */ /* 0x000e220008000800 */
[----:B------:R-:W0:Y:S01]  /*08f0*/  LDCU.64 UR28, c[0x0][0x3a0] ;  /* 0x00007400ff1c77ac */ /* 0x000e220008000a00 */
[----:B------:R-:W0:Y:S01]  /*0900*/  LDCU.64 UR18, c[0x0][0x3a0] ;  /* 0x00007400ff1277ac */ /* 0x000e220008000a00 */
[----:B------:R-:W0:Y:S01]  /*0910*/  LDCU.64 UR10, c[0x0][0x380] ;  /* 0x00007000ff0a77ac */ /* 0x000e220008000a00 */
[----:B------:R-:W0:Y:S01]  /*0920*/  LDCU.64 UR20, c[0x0][0x380] ;  /* 0x00007000ff1477ac */ /* 0x000e220008000a00 */
[----:B------:R-:W0:Y:S01]  /*0930*/  LDCU.64 UR24, c[0x0][0x3b8] ;  /* 0x00007700ff1877ac */ /* 0x000e220008000a00 */
[----:B------:R-:W0:Y:S01]  /*0940*/  LDCU.64 UR16, c[0x0][0x3b8] ;  /* 0x00007700ff1077ac */ /* 0x000e220008000a00 */
[----:B------:R-:W0:Y:S01]  /*0950*/  LDCU.64 UR12, c[0x0][0x398] ;  /* 0x00007300ff0c77ac */ /* 0x000e220008000a00 */
[----:B--23--:R-:W-:Y:S05]  /*0960*/  BRA.U !UP0, `(.L_x_45) ;  /* 0x0000000508087547 */ /* 0x00cfea000b800000 */
[----:B------:R-:W-:Y:S01]  /*0970*/  BSSY B0, `(.L_x_46) ;  /* 0x0000040000007945 */ /* 0x000fe20003800000 */
.L_x_52:
[----:B0-----:R-:W-:-:S04]  /*0980*/  LEA R8, P0, R5, UR10, 0x3 ;  /* 0x0000000a05087c11 */ /* 0x001fc8000f8018ff */
[----:B------:R-:W-:-:S05]  /*0990*/  LEA.HI.X R9, R5, UR11, R4, 0x3, P0 ;  /* 0x0000000b05097c11 */ /* 0x000fca00080f1c04 */
[----:B------:R-:W2:Y:S01]  /*09a0*/  LDG.E.CONSTANT R8, desc[UR6][R8.64] ;  /* 0x0000000608087981 */ /* 0x000ea2000c1e9900 */
[----:B------:R-:W-:Y:S05]  /*09b0*/  YIELD ;  /* 0x0000000000007946 */ /* 0x000fea0003800000 */
[----:B------:R-:W-:Y:S01]  /*09c0*/  BSSY.RECONVERGENT B1, `(.L_x_47) ;  /* 0x0000035000017945 */ /* 0x000fe20003800200 */
[----:B--2---:R-:W-:-:S13]  /*09d0*/  ISETP.GE.AND P0, PT, R8, UR5, PT ;  /* 0x0000000508007c0c */ /* 0x004fda000bf06270 */
[----:B------:R-:W-:Y:S05]  /*09e0*/  @P0 BRA `(.L_x_48) ;  /* 0x0000000000c80947 */ /* 0x000fea0003800000 */
[----:B----4-:R-:W-:-:S04]  /*09f0*/  SHF.R.S64 R14, RZ, 0x1e, R8 ;  /* 0x0000001eff0e7819 */ /* 0x010fc80000001008 */
[----:B------:R-:W-:-:S04]  /*0a00*/  IADD3 R14, P0, PT, R14, UR12, RZ ;  /* 0x0000000c0e0e7c10 */ /* 0x000fc8000ff1e0ff */
[----:B------:R-:W-:-:S05]  /*0a10*/  LEA.HI.X.SX32 R15, R8, UR13, 0x2, P0 ;  /* 0x0000000d080f7c11 */ /* 0x000fca00080f16ff */
[----:B------:R-:W2:Y:S02]  /*0a20*/  LDG.E.CONSTANT R14, desc[UR6][R14.64] ;  /* 0x000000060e0e7981 */ /* 0x000ea4000c1e9900 */
[----:B--2---:R-:W-:-:S13]  /*0a30*/  ISETP.NE.AND P0, PT, R14, -0x1, PT ;  /* 0xffffffff0e00780c */ /* 0x004fda0003f05270 */
[----:B------:R-:W-:Y:S05]  /*0a40*/  @!P0 BRA `(.L_x_48) ;  /* 0x0000000000b08947 */ /* 0x000fea0003800000 */
[----:B------:R-:W-:Y:S01]  /*0a50*/  LOP3.LUT R8, R4, UR9, RZ, 0xfc, !PT ;  /* 0x0000000904087c12 */ /* 0x000fe2000f8efcff */
[----:B------:R-:W-:Y:S03]  /*0a60*/  BSSY.RECONVERGENT B2, `(.L_x_49) ;  /* 0x000001c000027945 */ /* 0x000fe60003800200 */
[----:B------:R-:W-:-:S13]  /*0a70*/  ISETP.NE.U32.AND P0, PT, R8, RZ, PT ;  /* 0x000000ff0800720c */ /* 0x000fda0003f05070 */
[----:B------:R-:W-:Y:S05]  /*0a80*/  @P0 BRA `(.L_x_50) ;  /* 0x0000000000500947 */ /* 0x000fea0003800000 */
[----:B------:R-:W0:Y:S01]  /*0a90*/  I2F.U32.RP R11, UR14 ;  /* 0x0000000e000b7d06 */ /* 0x000e220008209000 */
[----:B------:R-:W-:Y:S02]  /*0aa0*/  MOV R8, RZ ;  /* 0x000000ff00087202 */ /* 0x000fe40000000f00 */
[----:B------:R-:W-:-:S05]  /*0ab0*/  ISETP.NE.U32.AND P2, PT, RZ, UR14, PT ;  /* 0x0000000eff007c0c */ /* 0x000fca000bf45070 */
[----:B0-----:R-:W0:Y:S02]  /*0ac0*/  MUFU.RCP R11, R11 ;  /* 0x0000000b000b7308 */ /* 0x001e240000001000 */
[----:B0-----:R-:W-:-:S06]  /*0ad0*/  VIADD R15, R11, 0xffffffe ;  /* 0x0ffffffe0b0f7836 */ /* 0x001fcc0000000000 */
[----:B------:R-:W0:Y:S02]  /*0ae0*/  F2I.FTZ.U32.TRUNC.NTZ R9, R15 ;  /* 0x0000000f00097305 */ /* 0x000e24000021f000 */
[----:B0-----:R-:W-:-:S04]  /*0af0*/  IMAD.MOV R19, RZ, RZ, -R9 ;  /* 0x000000ffff137224 */ /* 0x001fc800078e0a09 */
[----:B------:R-:W-:-:S04]  /*0b00*/  IMAD R19, R19, UR14, RZ ;  /* 0x0000000e13137c24 */ /* 0x000fc8000f8e02ff */
[----:B------:R-:W-:-:S06]  /*0b10*/  IMAD.HI.U32 R8, R9, R19, R8 ;  /* 0x0000001309087227 */ /* 0x000fcc00078e0008 */
[----:B------:R-:W-:-:S04]  /*0b20*/  IMAD.HI.U32 R8, R8, R5, RZ ;  /* 0x0000000508087227 */ /* 0x000fc800078e00ff */
[----:B------:R-:W-:-:S04]  /*0b30*/  IMAD.MOV R10, RZ, RZ, -R8 ;  /* 0x000000ffff0a7224 */ /* 0x000fc800078e0a08 */
[----:B------:R-:W-:-:S05]  /*0b40*/  IMAD R9, R10, UR14, R5 ;  /* 0x0000000e0a097c24 */ /* 0x000fca000f8e0205 */
[----:B------:R-:W-:-:S13]  /*0b50*/  ISETP.GE.U32.AND P0, PT, R9, UR14, PT ;  /* 0x0000000e09007c0c */ /* 0x000fda000bf06070 */
[----:B------:R-:W-:Y:S02]  /*0b60*/  @P0 VIADD R9, R9, -UR14 ;  /* 0x8000000e09090c36 */ /* 0x000fe40008000000 */
[----:B------:R-:W-:-:S03]  /*0b70*/  @P0 VIADD R8, R8, 0x1 ;  /* 0x0000000108080836 */ /* 0x000fc60000000000 */
[----:B------:R-:W-:Y:S01]  /*0b80*/  ISETP.GE.U32.AND P1, PT, R9, UR14, PT ;  /* 0x0000000e09007c0c */ /* 0x000fe2000bf26070 */
[----:B------:R-:W-:-:S12]  /*0b90*/  IMAD.MOV.U32 R9, RZ, RZ, RZ ;  /* 0x000000ffff097224 */ /* 0x000fd800078e00ff */
[----:B------:R-:W-:Y:S02]  /*0ba0*/  @P1 IADD3 R8, PT, PT, R8, 0x1, RZ ;  /* 0x0000000108081810 */ /* 0x000fe40007ffe0ff */
[----:B------:R-:W-:Y:S01]  /*0bb0*/  @!P2 LOP3.LUT R8, RZ, UR14, RZ, 0x33, !PT ;  /* 0x0000000eff08ac12 */ /* 0x000fe2000f8e33ff */
[----:B------:R-:W-:Y:S06]  /*0bc0*/  BRA `(.L_x_51) ;  /* 0x0000000000147947 */ /* 0x000fec0003800000 */
.L_x_50:
[----:B------:R-:W-:Y:S01]  /*0bd0*/  IMAD.U32 R9, RZ, RZ, UR9 ;  /* 0x00000009ff097e24 */ /* 0x000fe2000f8e00ff */
[----:B------:R-:W-:-:S07]  /*0be0*/  MOV R8, 0xc00 ;  /* 0x00000c0000087802 */ /* 0x000fce0000000f00 */
[----:B-1----:R-:W-:Y:S05]  /*0bf0*/  CALL.REL.NOINC `($__internal_0_$__cuda_sm20_div_u64) ;  /* 0x0000000400547944 */ /* 0x002fea0003c00000 */
[----:B------:R-:W-:Y:S01]  /*0c00*/  IMAD.MOV.U32 R8, RZ, RZ, R10 ;  /* 0x000000ffff087224 */ /* 0x000fe200078e000a */
[----:B------:R-:W-:-:S07]  /*0c10*/  MOV R9, R11 ;  /* 0x0000000b00097202 */ /* 0x000fce0000000f00 */
.L_x_51:
[----:B-1----:R-:W-:Y:S05]  /*0c20*/  BSYNC.RECONVERGENT B2 ;  /* 0x0000000000027941 */ /* 0x002fea0003800200 */
.L_x_49:
[----:B------:R-:W-:-:S05]  /*0c30*/  IADD3 R10, P0, PT, R3, R8, RZ ;  /* 0x00000008030a7210 */ /* 0x000fca0007f1e0ff */
[----:B------:R-:W-:Y:S01]  /*0c40*/  IMAD.X R9, R6, 0x1, R9, P0 ;  /* 0x0000000106097824 */ /* 0x000fe200000e0609 */
[----:B------:R-:W-:-:S04]  /*0c50*/  LEA R8, P0, R10, UR16, 0x2 ;  /* 0x000000100a087c11 */ /* 0x000fc8000f8010ff */
[----:B------:R-:W-:-:S05]  /*0c60*/  LEA.HI.X R9, R10, UR17, R9, 0x2, P0 ;  /* 0x000000110a097c11 */ /* 0x000fca00080f1409 */
[----:B------:R-:W2:Y:S02]  /*0c70*/  LDG.E.CONSTANT R8, desc[UR6][R8.64] ;  /* 0x0000000608087981 */ /* 0x000ea4000c1e9900 */
[----:B--2---:R-:W-:-:S13]  /*0c80*/  ISETP.NE.AND P0, PT, R8, RZ, PT ;  /* 0x000000ff0800720c */ /* 0x004fda0003f05270 */
[----:B------:R-:W-:Y:S05]  /*0c90*/  @!P0 BRA `(.L_x_48) ;  /* 0x00000000001c8947 */ /* 0x000fea0003800000 */
[----:B------:R-:W-:Y:S02]  /*0ca0*/  IMAD.IADD R9, R7, 0x1, R14 ;  /* 0x0000000107097824 */ /* 0x000fe400078e020e */
[----:B------:R-:W-:Y:S02]  /*0cb0*/  IMAD.MOV.U32 R15, RZ, RZ, 0x1 ;  /* 0x00000001ff0f7424 */ /* 0x000fe400078e00ff */
[----:B------:R-:W-:-:S06]  /*0cc0*/  IMAD.WIDE R8, R9, 0x4, R12 ;  /* 0x0000000409087825 */ /* 0x000fcc00078e020c */
[----:B------:R-:W2:Y:S02]  /*0cd0*/  ATOMG.E.ADD.STRONG.GPU PT, R9, desc[UR6][R8.64], R15 ;  /* 0x8000000f080979a8 */ /* 0x000ea400081ef106 */
[----:B--2---:R-:W-:-:S04]  /*0ce0*/  IMAD R11, R0, UR15, R9 ;  /* 0x0000000f000b7c24 */ /* 0x004fc8000f8e0209 */
[----:B------:R-:W-:-:S05]  /*0cf0*/  IMAD.WIDE R10, R11, 0x4, R16 ;  /* 0x000000040b0a7825 */ /* 0x000fca00078e0210 */
[----:B------:R0:W-:Y:S02]  /*0d00*/  STG.E desc[UR6][R10.64], R5 ;  /* 0x000000050a007986 */ /* 0x0001e4000c101906 */
.L_x_48:
[----:B-1----:R-:W-:Y:S05]  /*0d10*/  BSYNC.RECONVERGENT B1 ;  /* 0x0000000000017941 */ /* 0x002fea0003800200 */
.L_x_47:
[----:B0-----:R-:W-:-:S04]  /*0d20*/  IADD3 R5, P0, PT, R2, R5, RZ ;  /* 0x0000000502057210 */ /* 0x001fc80007f1e0ff */
[----:B------:R-:W-:Y:S02]  /*0d30*/  IADD3.X R4, PT, PT, RZ, R4, RZ, P0, !PT ;  /* 0x00000004ff047210 */ /* 0x000fe400007fe4ff */
[----:B------:R-:W-:-:S04]  /*0d40*/  ISETP.GE.U32.AND P0, PT, R5, UR18, PT ;  /* 0x0000001205007c0c */ /* 0x000fc8000bf06070 */
[----:B------:R-:W-:-:S13]  /*0d50*/  ISETP.GE.U32.AND.EX P0, PT, R4, UR19, PT, P0 ;  /* 0x0000001304007c0c */ /* 0x000fda000bf06100 */
[----:B------:R-:W-:Y:S05]  /*0d60*/  @!P0 BRA `(.L_x_52) ;  /* 0xfffffffc00048947 */ /* 0x000fea000383ffff */
[----:B------:R-:W-:Y:S05]  /*0d70*/  BSYNC B0 ;  /* 0x0000000000007941 */ /* 0x000fea0003800000 */
.L_x_46:
[----:B------:R-:W-:Y:S05]  /*0d80*/  EXIT ;  /* 0x000000000000794d */ /* 0x000fea0003800000 */
.L_x_45:
[----:B------:R-:W-:Y:S01]  /*0d90*/  BSSY B0, `(.L_x_53) ;  /* 0x000003a000007945 */ /* 0x000fe20003800000 */
.L_x_59:
[----:B01----:R-:W-:-:S04]  /*0da0*/  LEA R12, P0, R5, UR20, 0x3 ;  /* 0x00000014050c7c11 */ /* 0x003fc8000f8018ff */
[----:B------:R-:W-:-:S05]  /*0db0*/  LEA.HI.X R13, R5, UR21, R4, 0x3, P0 ;  /* 0x00000015050d7c11 */ /* 0x000fca00080f1c04 */
[----:B------:R-:W2:Y:S01]  /*0dc0*/  LDG.E.CONSTANT R12, desc[UR6][R12.64] ;  /* 0x000000060c0c7981 */ /* 0x000ea2000c1e9900 */
[----:B------:R-:W-:Y:S05]  /*0dd0*/  YIELD ;  /* 0x0000000000007946 */ /* 0x000fea0003800000 */
[----:B------:R-:W-:Y:S01]  /*0de0*/  BSSY.RECONVERGENT B1, `(.L_x_54) ;  /* 0x000002f000017945 */ /* 0x000fe20003800200 */
[----:B--2---:R-:W-:-:S13]  /*0df0*/  ISETP.GE.AND P0, PT, R12, UR22, PT ;  /* 0x000000160c007c0c */ /* 0x004fda000bf06270 */
[----:B------:R-:W-:Y:S05]  /*0e00*/  @P0 BRA `(.L_x_55) ;  /* 0x0000000000b00947 */ /* 0x000fea0003800000 */
[----:B------:R-:W-:Y:S01]  /*0e10*/  LOP3.LUT R8, R4, UR9, RZ, 0xfc, !PT ;  /* 0x0000000904087c12 */ /* 0x000fe2000f8efcff */
[----:B------:R-:W-:Y:S03]  /*0e20*/  BSSY.RECONVERGENT B2, `(.L_x_56) ;  /* 0x000001c000027945 */ /* 0x000fe60003800200 */
[----:B------:R-:W-:-:S13]  /*0e30*/  ISETP.NE.U32.AND P0, PT, R8, RZ, PT ;  /* 0x000000ff0800720c */ /* 0x000fda0003f05070 */
[----:B------:R-:W-:Y:S05]  /*0e40*/  @P0 BRA `(.L_x_57) ;  /* 0x0000000000500947 */ /* 0x000fea0003800000 */
[----:B------:R-:W0:Y:S01]  /*0e50*/  I2F.U32.RP R11, UR23 ;  /* 0x00000017000b7d06 */ /* 0x000e220008209000 */
[----:B------:R-:W-:Y:S01]  /*0e60*/  IMAD.MOV.U32 R8, RZ, RZ, RZ ;  /* 0x000000ffff087224 */ /* 0x000fe200078e00ff */
[----:B------:R-:W-:-:S06]  /*0e70*/  ISETP.NE.U32.AND P2, PT, RZ, UR23, PT ;  /* 0x00000017ff007c0c */ /* 0x000fcc000bf45070 */
[----:B0-----:R-:W0:Y:S02]  /*0e80*/  MUFU.RCP R11, R11 ;  /* 0x0000000b000b7308 */ /* 0x001e240000001000 */
[----:B0-----:R-:W-:-:S06]  /*0e90*/  VIADD R13, R11, 0xffffffe ;  /* 0x0ffffffe0b0d7836 */ /* 0x001fcc0000000000 */
[----:B------:R-:W0:Y:S02]  /*0ea0*/  F2I.FTZ.U32.TRUNC.NTZ R9, R13 ;  /* 0x0000000d00097305 */ /* 0x000e24000021f000 */
[----:B0-----:R-:W-:-:S04]  /*0eb0*/  IMAD.MOV R17, RZ, RZ, -R9 ;  /* 0x000000ffff117224 */ /* 0x001fc800078e0a09 */
[----:B------:R-:W-:-:S04]  /*0ec0*/  IMAD R17, R17, UR23, RZ ;  /* 0x0000001711117c24 */ /* 0x000fc8000f8e02ff */
[----:B------:R-:W-:-:S06]  /*0ed0*/  IMAD.HI.U32 R8, R9, R17, R8 ;  /* 0x0000001109087227 */ /* 0x000fcc00078e0008 */
[----:B------:R-:W-:-:S05]  /*0ee0*/  IMAD.HI.U32 R8, R8, R5, RZ ;  /* 0x0000000508087227 */ /* 0x000fca00078e00ff */
[----:B------:R-:W-:-:S05]  /*0ef0*/  IADD3 R10, PT, PT, -R8, RZ, RZ ;  /* 0x000000ff080a7210 */ /* 0x000fca0007ffe1ff */
[----:B------:R-:W-:-:S05]  /*0f00*/  IMAD R9, R10, UR23, R5 ;  /* 0x000000170a097c24 */ /* 0x000fca000f8e0205 */
[----:B------:R-:W-:-:S13]  /*0f10*/  ISETP.GE.U32.AND P0, PT, R9, UR23, PT ;  /* 0x0000001709007c0c */ /* 0x000fda000bf06070 */
[----:B------:R-:W-:Y:S02]  /*0f20*/  @P0 VIADD R9, R9, -UR23 ;  /* 0x8000001709090c36 */ /* 0x000fe40008000000 */
[----:B------:R-:W-:-:S03]  /*0f30*/  @P0 VIADD R8, R8, 0x1 ;  /* 0x0000000108080836 */ /* 0x000fc60000000000 */
[----:B------:R-:W-:Y:S01]  /*0f40*/  ISETP.GE.U32.AND P1, PT, R9, UR23, PT ;  /* 0x0000001709007c0c */ /* 0x000fe2000bf26070 */
[----:B------:R-:W-:-:S12]  /*0f50*/  HFMA2 R9, -RZ, RZ, 0, 0 ;  /* 0x00000000ff097431 */ /* 0x000fd800000001ff */
[----:B------:R-:W-:Y:S01]  /*0f60*/  @P1 VIADD R8, R8, 0x1 ;  /* 0x0000000108081836 */ /* 0x000fe20000000000 */
[----:B------:R-:W-:Y:S01]  /*0f70*/  @!P2 LOP3.LUT R8, RZ, UR23, RZ, 0x33, !PT ;  /* 0x00000017ff08ac12 */ /* 0x000fe2000f8e33ff */
[----:B------:R-:W-:Y:S06]  /*0f80*/  BRA `(.L_x_58) ;  /* 0x0000000000147947 */ /* 0x000fec0003800000 */
.L_x_57:
[----:B------:R-:W-:Y:S01]  /*0f90*/  IMAD.U32 R9, RZ, RZ, UR9 ;  /* 0x00000009ff097e24 */ /* 0x000fe2000f8e00ff */
[----:B------:R-:W-:-:S07]  /*0fa0*/  MOV R8, 0xfc0 ;  /* 0x00000fc000087802 */ /* 0x000fce0000000f00 */
[----:B----4-:R-:W-:Y:S05]  /*0fb0*/  CALL.REL.NOINC `($__internal_0_$__cuda_sm20_div_u64) ;  /* 0x0000000000647944 */ /* 0x010fea0003c00000 */
[----:B------:R-:W-:Y:S02]  /*0fc0*/  IMAD.MOV.U32 R8, RZ, RZ, R10 ;  /* 0x000000ffff087224 */ /* 0x000fe400078e000a */
[----:B------:R-:W-:-:S07]  /*0fd0*/  IMAD.MOV.U32 R9, RZ, RZ, R11 ;  /* 0x000000ffff097224 */ /* 0x000fce00078e000b */
.L_x_58:
[----:B------:R-:W-:Y:S05]  /*0fe0*/  BSYNC.RECONVERGENT B2 ;  /* 0x0000000000027941 */ /* 0x000fea0003800200 */
.L_x_56:
[----:B------:R-:W-:-:S04]  /*0ff0*/  IADD3 R10, P0, PT, R3, R8, RZ ;  /* 0x00000008030a7210 */ /* 0x000fc80007f1e0ff */
[----:B------:R-:W-:Y:S02]  /*1000*/  IADD3.X R9, PT, PT, R6, R9, RZ, P0, !PT ;  /* 0x0000000906097210 */ /* 0x000fe400007fe4ff */
[----:B------:R-:W-:-:S04]  /*1010*/  LEA R8, P0, R10, UR24, 0x2 ;  /* 0x000000180a087c11 */ /* 0x000fc8000f8010ff */
[----:B------:R-:W-:-:S05]  /*1020*/  LEA.HI.X R9, R10, UR25, R9, 0x2, P0 ;  /* 0x000000190a097c11 */ /* 0x000fca00080f1409 */
[----:B------:R-:W2:Y:S02]  /*1030*/  LDG.E.CONSTANT R8, desc[UR6][R8.64] ;  /* 0x0000000608087981 */ /* 0x000ea4000c1e9900 */
[----:B--2---:R-:W-:-:S13]  /*1040*/  ISETP.NE.AND P0, PT, R8, RZ, PT ;  /* 0x000000ff0800720c */ /* 0x004fda0003f05270 */
[----:B------:R-:W-:Y:S05]  /*1050*/  @!P0 BRA `(.L_x_55) ;  /* 0x00000000001c8947 */ /* 0x000fea0003800000 */
[----:B------:R-:W-:Y:S02]  /*1060*/  IMAD.IADD R9, R7, 0x1, R12 ;  /* 0x0000000107097824 */ /* 0x000fe400078e020c */
[----:B------:R-:W-:Y:S02]  /*1070*/  IMAD.MOV.U32 R13, RZ, RZ, 0x1 ;  /* 0x00000001ff0d7424 */ /* 0x000fe400078e00ff */
[----:B----4-:R-:W-:-:S06]  /*1080*/  IMAD.WIDE R8, R9, 0x4, R14 ;  /* 0x0000000409087825 */ /* 0x010fcc00078e020e */
[----:B------:R-:W2:Y:S02]  /*1090*/  ATOMG.E.ADD.STRONG.GPU PT, R9, desc[UR6][R8.64], R13 ;  /* 0x8000000d080979a8 */ /* 0x000ea400081ef106 */
[----:B--2---:R-:W-:-:S04]  /*10a0*/  IMAD R11, R0, UR26, R9 ;  /* 0x0000001a000b7c24 */ /* 0x004fc8000f8e0209 */
[----:B------:R-:W-:-:S05]  /*10b0*/  IMAD.WIDE R10, R11, 0x4, R18 ;  /* 0x000000040b0a7825 */ /* 0x000fca00078e0212 */
[----:B------:R0:W-:Y:S02]  /*10c0*/  STG.E desc[UR6][R10.64], R5 ;  /* 0x000000050a007986 */ /* 0x0001e4000c101906 */
.L_x_55:
[----:B------:R-:W-:Y:S05]  /*10d0*/  BSYNC.RECONVERGENT B1 ;  /* 0x0000000000017941 */ /* 0x000fea0003800200 */
.L_x_54:
[----:B0-----:R-:W-:-:S05]  /*10e0*/  IADD3 R5, P0, PT, R2, R5, RZ ;  /* 0x0000000502057210 */ /* 0x001fca0007f1e0ff */
[----:B------:R-:W-:Y:S01]  /*10f0*/  IMAD.X R4, RZ, RZ, R4, P0 ;  /* 0x000000ffff047224 */ /* 0x000fe200000e0604 */
[----:B------:R-:W-:-:S04]  /*1100*/  ISETP.GE.U32.AND P0, PT, R5, UR28, PT ;  /* 0x0000001c05007c0c */ /* 0x000fc8000bf06070 */
[----:B------:R-:W-:-:S13]  /*1110*/  ISETP.GE.U32.AND.EX P0, PT, R4, UR29, PT, P0 ;  /* 0x0000001d04007c0c */ /* 0x000fda000bf06100 */
[----:B------:R-:W-:Y:S05]  /*1120*/  @!P0 BRA `(.L_x_59) ;  /* 0xfffffffc001c8947 */ /* 0x000fea000383ffff */
[----:B------:R-:W-:Y:S05]  /*1130*/  BSYNC B0 ;  /* 0x0000000000007941 */ /* 0x000fea0003800000 */
.L_x_53:
[----:B------:R-:W-:Y:S05]  /*1140*/  EXIT ;  /* 0x000000000000794d */ /* 0x000fea0003800000 */
        .weak           $__internal_0_$__cuda_sm20_div_u64
        .type           $__internal_0_$__cuda_sm20_div_u64,@function
        .size           $__internal_0_$__cuda_sm20_div_u64,(.L_x_1783 - $__internal_0_$__cuda_sm20_div_u64)
$__internal_0_$__cuda_sm20_div_u64:
[----:B------:R-:W-:Y:S01]  /*1150*/  MOV R22, UR8 ;  /* 0x0000000800167c02 */ /* 0x000fe20008000f00 */
[----:B------:R-:W-:-:S05]  /*1160*/  IMAD.MOV.U32 R23, RZ, RZ, R9 ;  /* 0x000000ffff177224 */ /* 0x000fca00078e0009 */
[----:B------:R-:W0:Y:S08]  /*1170*/  I2F.U64.RP R22, R22 ;  /* 0x0000001600167312 */ /* 0x000e300000309000 */
[----:B0-----:R-:W0:Y:S02]  /*1180*/  MUFU.RCP R10, R22 ;  /* 0x00000016000a7308 */ /* 0x001e240000001000 */
[----:B0-----:R-:W-:-:S06]  /*1190*/  VIADD R11, R10, 0x1ffffffe ;  /* 0x1ffffffe0a0b7836 */ /* 0x001fcc0000000000 */
[----:B------:R-:W0:Y:S02]  /*11a0*/  F2I.U64.TRUNC R10, R11 ;  /* 0x0000000b000a7311 */ /* 0x000e24000020d800 */
[----:B0-----:R-:W-:-:S04]  /*11b0*/  IMAD.WIDE.U32 R20, R10, UR8, RZ ;  /* 0x000000080a147c25 */ /* 0x001fc8000f8e00ff */
[----:B------:R-:W-:Y:S01]  /*11c0*/  IMAD R21, R10, R9, R21 ;  /* 0x000000090a157224 */ /* 0x000fe200078e0215 */
[----:B------:R-:W-:-:S03]  /*11d0*/  IADD3 R27, P0, PT, RZ, -R20, RZ ;  /* 0x80000014ff1b7210 */ /* 0x000fc60007f1e0ff */
[----:B------:R-:W-:Y:S02]  /*11e0*/  IMAD R21, R11, UR8, R21 ;  /* 0x000000080b157c24 */ /* 0x000fe4000f8e0215 */
[----:B------:R-:W-:-:S04]  /*11f0*/  IMAD.HI.U32 R20, R10, R27, RZ ;  /* 0x0000001b0a147227 */ /* 0x000fc800078e00ff */
[----:B------:R-:W-:Y:S01]  /*1200*/  IMAD.X R25, RZ, RZ, ~R21, P0 ;  /* 0x000000ffff197224 */ /* 0x000fe200000e0e15 */
[----:B------:R-:W-:-:S03]  /*1210*/  MOV R21, R10 ;  /* 0x0000000a00157202 */ /* 0x000fc60000000f00 */
[----:B------:R-:W-:-:S04]  /*1220*/  IMAD.HI.U32 R23, R11, R25, RZ ;  /* 0x000000190b177227 */ /* 0x000fc800078e00ff */
[----:B------:R-:W-:-:S04]  /*1230*/  IMAD.WIDE.U32 R20, P0, R10, R25, R20 ;  /* 0x000000190a147225 */ /* 0x000fc80007800014 */
[C---:B------:R-:W-:Y:S02]  /*1240*/  IMAD R10, R11.reuse, R25, RZ ;  /* 0x000000190b0a7224 */ /* 0x040fe400078e02ff */
[----:B------:R-:W-:-:S04]  /*1250*/  IMAD.HI.U32 R21, P1, R11, R27, R20 ;  /* 0x0000001b0b157227 */ /* 0x000fc80007820014 */
[----:B------:R-:W-:Y:S01]  /*1260*/  IMAD.X R23, R23, 0x1, R11, P0 ;  /* 0x0000000117177824 */ /* 0x000fe200000e060b */
[----:B------:R-:W-:-:S04]  /*1270*/  IADD3 R21, P2, PT, R10, R21, RZ ;  /* 0x000000150a157210 */ /* 0x000fc80007f5e0ff */
[----:B------:R-:W-:Y:S01]  /*1280*/  IADD3.X R23, PT, PT, RZ, RZ, R23, P2, P1 ;  /* 0x000000ffff177210 */ /* 0x000fe200017e2417 */
[----:B------:R-:W-:-:S04]  /*1290*/  IMAD.WIDE.U32 R10, R21, UR8, RZ ;  /* 0x00000008150a7c25 */ /* 0x000fc8000f8e00ff */
[----:B------:R-:W-:Y:S01]  /*12a0*/  IMAD R20, R21, R9, R11 ;  /* 0x0000000915147224 */ /* 0x000fe200078e020b */
[----:B------:R-:W-:-:S03]  /*12b0*/  IADD3 R11, P0, PT, RZ, -R10, RZ ;  /* 0x8000000aff0b7210 */ /* 0x000fc60007f1e0ff */
[----:B------:R-:W-:Y:S02]  /*12c0*/  IMAD R10, R23, UR8, R20 ;  /* 0x00000008170a7c24 */ /* 0x000fe4000f8e0214 */
[----:B------:R-:W-:-:S04]  /*12d0*/  IMAD.HI.U32 R20, R21, R11, RZ ;  /* 0x0000000b15147227 */ /* 0x000fc800078e00ff */
[----:B------:R-:W-:-:S04]  /*12e0*/  IMAD.X R10, RZ, RZ, ~R10, P0 ;  /* 0x000000ffff0a7224 */ /* 0x000fc800000e0e0a */
[----:B------:R-:W-:-:S04]  /*12f0*/  IMAD.WIDE.U32 R20, P0, R21, R10, R20 ;  /* 0x0000000a15147225 */ /* 0x000fc80007800014 */
[C---:B------:R-:W-:Y:S02]  /*1300*/  IMAD R22, R23.reuse, R10, RZ ;  /* 0x0000000a17167224 */ /* 0x040fe400078e02ff */
[----:B------:R-:W-:-:S04]  /*1310*/  IMAD.HI.U32 R21, P1, R23, R11, R20 ;  /* 0x0000000b17157227 */ /* 0x000fc80007820014 */
[----:B------:R-:W-:Y:S02]  /*1320*/  HFMA2 R11, -RZ, RZ, 0, 0 ;  /* 0x00000000ff0b7431 */ /* 0x000fe400000001ff */
[----:B------:R-:W-:Y:S01]  /*1330*/  IMAD.HI.U32 R10, R23, R10, RZ ;  /* 0x0000000a170a7227 */ /* 0x000fe200078e00ff */
[----:B------:R-:W-:-:S03]  /*1340*/  IADD3 R21, P2, PT, R22, R21, RZ ;  /* 0x0000001516157210 */ /* 0x000fc60007f5e0ff */
[----:B------:R-:W-:Y:S02]  /*1350*/  IMAD.X R23, R10, 0x1, R23, P0 ;  /* 0x000000010a177824 */ /* 0x000fe400000e0617 */
[----:B------:R-:W-:-:S03]  /*1360*/  IMAD.HI.U32 R10, R21, R5, RZ ;  /* 0x00000005150a7227 */ /* 0x000fc600078e00ff */
[----:B------:R-:W-:Y:S01]  /*1370*/  IADD3.X R23, PT, PT, RZ, RZ, R23, P2, P1 ;  /* 0x000000ffff177210 */ /* 0x000fe200017e2417 */
[----:B------:R-:W-:-:S04]  /*1380*/  IMAD.WIDE.U32 R10, R21, R4, R10 ;  /* 0x00000004150a7225 */ /* 0x000fc800078e000a */
[C---:B------:R-:W-:Y:S02]  /*1390*/  IMAD R25, R23.reuse, R4, RZ ;  /* 0x0000000417197224 */ /* 0x040fe400078e02ff */
[----:B------:R-:W-:-:S04]  /*13a0*/  IMAD.HI.U32 R10, P0, R23, R5, R10 ;  /* 0x00000005170a7227 */ /* 0x000fc8000780000a */
[----:B------:R-:W-:Y:S01]  /*13b0*/  IMAD.HI.U32 R21, R23, R4, RZ ;  /* 0x0000000417157227 */ /* 0x000fe200078e00ff */
[----:B------:R-:W-:-:S03]  /*13c0*/  IADD3 R20, P1, PT, R25, R10, RZ ;  /* 0x0000000a19147210 */ /* 0x000fc60007f3e0ff */
[----:B------:R-:W-:Y:S02]  /*13d0*/  IMAD.X R21, RZ, RZ, R21, P0 ;  /* 0x000000ffff157224 */ /* 0x000fe400000e0615 */
[----:B------:R-:W-:-:S04]  /*13e0*/  IMAD.WIDE.U32 R10, R20, UR8, RZ ;  /* 0x00000008140a7c25 */ /* 0x000fc8000f8e00ff */
[----:B------:R-:W-:Y:S01]  /*13f0*/  IMAD.X R21, RZ, RZ, R21, P1 ;  /* 0x000000ffff157224 */ /* 0x000fe200008e0615 */
[----:B------:R-:W-:Y:S01]  /*1400*/  IADD3 R10, P1, PT, -R10, R5, RZ ;  /* 0x000000050a0a7210 */ /* 0x000fe20007f3e1ff */
[----:B------:R-:W-:-:S03]  /*1410*/  IMAD R22, R20, R9, R11 ;  /* 0x0000000914167224 */ /* 0x000fc600078e020b */
[----:B------:R-:W-:Y:S01]  /*1420*/  ISETP.GE.U32.AND P0, PT, R10, UR8, PT ;  /* 0x000000080a007c0c */ /* 0x000fe2000bf06070 */
[----:B------:R-:W-:-:S05]  /*1430*/  IMAD R11, R21, UR8, R22 ;  /* 0x00000008150b7c24 */ /* 0x000fca000f8e0216 */
[----:B------:R-:W-:Y:S02]  /*1440*/  IADD3.X R26, PT, PT, ~R11, R4, RZ, P1, !PT ;  /* 0x000000040b1a7210 */ /* 0x000fe40000ffe5ff */
[----:B------:R-:W-:Y:S02]  /*1450*/  IADD3 R11, P2, PT, R10, -UR8, RZ ;  /* 0x800000080a0b7c10 */ /* 0x000fe4000ff5e0ff */
[----:B------:R-:W-:Y:S02]  /*1460*/  IADD3 R23, P1, PT, R20, 0x1, RZ ;  /* 0x0000000114177810 */ /* 0x000fe40007f3e0ff */
[C---:B------:R-:W-:Y:S01]  /*1470*/  ISETP.GE.U32.AND.EX P0, PT, R26.reuse, R9, PT, P0 ;  /* 0x000000091a00720c */ /* 0x040fe20003f06100 */
[----:B------:R-:W-:Y:S02]  /*1480*/  IMAD.X R24, R26, 0x1, ~R9, P2 ;  /* 0x000000011a187824 */ /* 0x000fe400010e0e09 */
[----:B------:R-:W-:Y:S01]  /*1490*/  IMAD.X R22, RZ, RZ, R21, P1 ;  /* 0x000000ffff167224 */ /* 0x000fe200008e0615 */
[----:B------:R-:W-:-:S02]  /*14a0*/  SEL R10, R11, R10, P0 ;  /* 0x0000000a0b0a7207 */ /* 0x000fc40000000000 */
[----:B------:R-:W-:Y:S02]  /*14b0*/  SEL R23, R23, R20, P0 ;  /* 0x0000001417177207 */ /* 0x000fe40000000000 */
[----:B------:R-:W-:Y:S02]  /*14c0*/  SEL R20, R24, R26, P0 ;  /* 0x0000001a18147207 */ /* 0x000fe40000000000 */
[----:B------:R-:W-:Y:S02]  /*14d0*/  SEL R22, R22, R21, P0 ;  /* 0x0000001516167207 */ /* 0x000fe40000000000 */
[----:B------:R-:W-:Y:S02]  /*14e0*/  ISETP.GE.U32.AND P0, PT, R10, UR8, PT ;  /* 0x000000080a007c0c */ /* 0x000fe4000bf06070 */
[----:B------:R-:W-:Y:S02]  /*14f0*/  IADD3 R10, P2, PT, R23, 0x1, RZ ;  /* 0x00000001170a7810 */ /* 0x000fe40007f5e0ff */
[----:B------:R-:W-:-:S02]  /*1500*/  ISETP.NE.U32.AND P1, PT, RZ, UR8, PT ;  /* 0x00000008ff007c0c */ /* 0x000fc4000bf25070 */
[----:B------:R-:W-:Y:S02]  /*1510*/  ISETP.GE.U32.AND.EX P0, PT, R20, R9, PT, P0 ;  /* 0x000000091400720c */ /* 0x000fe40003f06100 */
[-C--:B------:R-:W-:Y:S02]  /*1520*/  IADD3.X R11, PT, PT, RZ, R22.reuse, RZ, P2, !PT ;  /* 0x00000016ff0b7210 */ /* 0x080fe400017fe4ff */
[----:B------:R-:W-:Y:S01]  /*1530*/  ISETP.NE.AND.EX P1, PT, R9, RZ, PT, P1 ;  /* 0x000000ff0900720c */ /* 0x000fe20003f25310 */
[----:B------:R-:W-:Y:S01]  /*1540*/  IMAD.MOV.U32 R9, RZ, RZ, 0x0 ;  /* 0x00000000ff097424 */ /* 0x000fe200078e00ff */
[----:B------:R-:W-:Y:S02]  /*1550*/  SEL R10, R10, R23, P0 ;  /* 0x000000170a0a7207 */ /* 0x000fe40000000000 */
[----:B------:R-:W-:Y:S02]  /*1560*/  SEL R11, R11, R22, P0 ;  /* 0x000000160b0b7207 */ /* 0x000fe40000000000 */
[----:B------:R-:W-:-:S02]  /*1570*/  SEL R10, R10, 0xffffffff, P1 ;  /* 0xffffffff0a0a7807 */ /* 0x000fc40000800000 */
[----:B------:R-:W-:Y:S01]  /*1580*/  SEL R11, R11, 0xffffffff, P1 ;  /* 0xffffffff0b0b7807 */ /* 0x000fe20000800000 */
[----:B------:R-:W-:Y:S06]  /*1590*/  RET.REL.NODEC R8 `(_ZN4vllm3moe40lora_count_and_sort_expert_tokens_kernelIlEEvPKT_PiS5_S5_miiiS5_S5_b) ;  /* 0xffffffe808987950 */ /* 0x000fec0003c3ffff */
.L_x_60:
        /* <DEDUP_REMOVED lines=14> */
.L_x_1783:


//--------------------- .text._ZN4vllm3moe32moe_lora_align_block_size_kernelIlEEvPT_PilS4_iimiiS4_S4_iS4_S4_S4_iiS4_S4_b --------------------------
	.section	.text._ZN4vllm3moe32moe_lora_align_block_size_kernelIlEEvPT_PilS4_iimiiS4_S4_iS4_S4_S4_iiS4_S4_b,"ax",@progbits
	.align	128
        .global         _ZN4vllm3moe32moe_lora_align_block_size_kernelIlEEvPT_PilS4_iimiiS4_S4_iS4_S4_S4_iiS4_S4_b
        .type           _ZN4vllm3moe32moe_lora_align_block_size_kernelIlEEvPT_PilS4_iimiiS4_S4_iS4_S4_S4_iiS4_S4_b,@function
        .size           _ZN4vllm3moe32moe_lora_align_block_size_kernelIlEEvPT_PilS4_iimiiS4_S4_iS4_S4_S4_iiS4_S4_b,(.L_x_1784 - _ZN4vllm3moe32moe_lora_align_block_size_kernelIlEEvPT_PilS4_iimiiS4_S4_iS4_S4_S4_iiS4_S4_b)
        .other          _ZN4vllm3moe32moe_lora_align_block_size_kernelIlEEvPT_PilS4_iimiiS4_S4_iS4_S4_S4_iiS4_S4_b,@"STO_CUDA_ENTRY STV_DEFAULT"
_ZN4vllm3moe32moe_lora_align_block_size_kernelIlEEvPT_PilS4_iimiiS4_S4_iS4_S4_S4_iiS4_S4_b:
.text._ZN4vllm3moe32moe_lora_align_block_size_kernelIlEEvPT_PilS4_iimiiS4_S4_iS4_S4_S4_iiS4_S4_b:
[----:B------:R-:W-:Y:S01]  /*0000*/  LDC R1, c[0x0][0x37c] ;  /* 0x0000df00ff017b82 */ /* 0x000fe20000000800 */
[----:B------:R-:W0:Y:S07]  /*0010*/  S2R R3, SR_CTAID.X ;  /* 0x0000000000037919 */ /* 0x000e2e0000002500 */
[----:B------:R-:W1:Y:S01]  /*0020*/  LDC.64 R4, c[0x0][0x3f0] ;  /* 0x0000fc00ff047b82 */ /* 0x000e620000000a00 */
[----:B------:R-:W2:Y:S01]  /*0030*/  LDCU.64 UR10, c[0x0][0x358] ;  /* 0x00006b00ff0a77ac */ /* 0x000ea20008000a00 */
[----:B0-----:R-:W-:-:S05]  /*0040*/  SHF.R.U32.HI R7, RZ, 0x1, R3 ;  /* 0x00000001ff077819 */ /* 0x001fca0000011603 */
[----:B-1----:R-:W-:-:S05]  /*0050*/  IMAD.WIDE.U32 R4, R7, 0x4, R4 ;  /* 0x0000000407047825 */ /* 0x002fca00078e0004 */
[----:B--2---:R-:W2:Y:S02]  /*0060*/  LDG.E R0, desc[UR10][R4.64] ;  /* 0x0000000a04007981 */ /* 0x004ea4000c1e1900 */
[----:B--2---:R-:W-:-:S13]  /*0070*/  ISETP.NE.AND P0, PT, R0, -0x1, PT ;  /* 0xffffffff0000780c */ /* 0x004fda0003f05270 */
[----:B------:R-:W-:Y:S05]  /*0080*/  @!P0 EXIT ;  /* 0x000000000000894d */ /* 0x000fea0003800000 */
[----:B------:R-:W0:Y:S02]  /*0090*/  LDC.64 R4, c[0x0][0x3d8] ;  /* 0x0000f600ff047b82 */ /* 0x000e240000000a00 */
[----:B0-----:R-:W-:-:S06]  /*00a0*/  IMAD.WIDE R4, R0, 0x4, R4 ;  /* 0x0000000400047825 */ /* 0x001fcc00078e0204 */
[----:B------:R-:W2:Y:S02]  /*00b0*/  LDG.E R4, desc[UR10][R4.64] ;  /* 0x0000000a04047981 */ /* 0x000ea4000c1e1900 */
[----:B--2---:R-:W-:-:S13]  /*00c0*/  ISETP.NE.AND P0, PT, R4, RZ, PT ;  /* 0x000000ff0400720c */ /* 0x004fda0003f05270 */
        /* <DEDUP_REMOVED lines=22> */
[----:B------:R-:W-:Y:S02]  /*0230*/  @P0 VIADD R2, R2, -UR5 ;  /* 0x8000000502020c36 */ /* 0x000fe40008000000 */
[----:B------:R-:W-:-:S03]  /*0240*/  @P0 VIADD R5, R5, 0x1 ;  /* 0x0000000105050836 */ /* 0x000fc60000000000 */
[----:B------:R-:W-:-:S13]  /*0250*/  ISETP.GE.U32.AND P1, PT, R2, UR5, PT ;  /* 0x0000000502007c0c */ /* 0x000fda000bf26070 */
[----:B------:R-:W-:Y:S01]  /*0260*/  @P1 VIADD R5, R5, 0x1 ;  /* 0x0000000105051836 */ /* 0x000fe20000000000 */
[----:B------:R-:W-:Y:S01]  /*0270*/  @!P2 LOP3.LUT R5, RZ, UR5, RZ, 0x33, !PT ;  /* 0x00000005ff05ac12 */ /* 0x000fe2000f8e33ff */
[----:B------:R-:W-:Y:S06]  /*0280*/  BRA `(.L_x_62) ;  /* 0x00000000001c7947 */ /* 0x000fec0003800000 */
.L_x_61:
[----:B------:R-:W0:Y:S01]  /*0290*/  LDCU.64 UR4, c[0x0][0x3a8] ;  /* 0x00007500ff0477ac */ /* 0x000e220008000a00 */
[----:B------:R-:W-:Y:S01]  /*02a0*/  IMAD.U32 R11, RZ, RZ, UR7 ;  /* 0x00000007ff0b7e24 */ /* 0x000fe2000f8e00ff */
[----:B------:R-:W-:Y:S01]  /*02b0*/  MOV R10, 0x2f0 ;  /* 0x000002f0000a7802 */ /* 0x000fe20000000f00 */
[----:B0-----:R-:W-:Y:S02]  /*02c0*/  IMAD.U32 R4, RZ, RZ, UR4 ;  /* 0x00000004ff047e24 */ /* 0x001fe4000f8e00ff */
[----:B------:R-:W-:-:S07]  /*02d0*/  IMAD.U32 R5, RZ, RZ, UR5 ;  /* 0x00000005ff057e24 */ /* 0x000fce000f8e00ff */
[----:B------:R-:W-:Y:S05]  /*02e0*/  CALL.REL.NOINC `($__internal_1_$__cuda_sm20_div_u64) ;  /* 0x0000003c00507944 */ /* 0x000fea0003c00000 */
[----:B------:R-:W-:-:S07]  /*02f0*/  IMAD.MOV.U32 R5, RZ, RZ, R12 ;  /* 0x000000ffff057224 */ /* 0x000fce00078e000c */
.L_x_62:
[----:B------:R-:W0:Y:S01]  /*0300*/  S2R R2, SR_TID.X ;  /* 0x0000000000027919 */ /* 0x000e220000002100 */
[----:B------:R-:W-:Y:S01]  /*0310*/  BSSY.RECONVERGENT B0, `(.L_x_63) ;  /* 0x00000be000007945 */ /* 0x000fe20003800200 */
[----:B0-----:R-:W-:-:S13]  /*0320*/  ISETP.NE.AND P0, PT, R2, RZ, PT ;  /* 0x000000ff0200720c */ /* 0x001fda0003f05270 */
[----:B------:R-:W-:Y:S05]  /*0330*/  @P0 BRA `(.L_x_64) ;  /* 0x0000000800ec0947 */ /* 0x000fea0003800000 */
[----:B------:R-:W0:Y:S01]  /*0340*/  LDC.64 R6, c[0x0][0x3d0] ;  /* 0x0000f400ff067b82 */ /* 0x000e220000000a00 */
[----:B------:R-:W-:Y:S01]  /*0350*/  ISETP.GE.AND P0, PT, R5, 0x1, PT ;  /* 0x000000010500780c */ /* 0x000fe20003f06270 */
[----:B0-----:R-:W-:-:S05]  /*0360*/  IMAD.WIDE R6, R0, 0x4, R6 ;  /* 0x0000000400067825 */ /* 0x001fca00078e0206 */
[----:B------:R0:W-:Y:S07]  /*0370*/  STG.E desc[UR10][R6.64], RZ ;  /* 0x000000ff06007986 */ /* 0x0001ee000c10190a */
[----:B------:R-:W-:Y:S05]  /*0380*/  @!P0 BRA `(.L_x_64) ;  /* 0x0000000800d88947 */ /* 0x000fea0003800000 */
[C---:B------:R-:W-:Y:S01]  /*0390*/  ISETP.GE.U32.AND P1, PT, R5.reuse, 0x10, PT ;  /* 0x000000100500780c */ /* 0x040fe20003f26070 */
[----:B------:R-:W-:Y:S01]  /*03a0*/  BSSY.RECONVERGENT B1, `(.L_x_65) ;  /* 0x0000057000017945 */ /* 0x000fe20003800200 */
[----:B------:R-:W-:Y:S01]  /*03b0*/  LOP3.LUT R12, R5, 0xf, RZ, 0xc0, !PT ;  /* 0x0000000f050c7812 */ /* 0x000fe200078ec0ff */
[----:B0-----:R-:W-:Y:S02]  /*03c0*/  HFMA2 R7, -RZ, RZ, 0, 0 ;  /* 0x00000000ff077431 */ /* 0x001fe400000001ff */
[----:B------:R-:W-:Y:S01]  /*03d0*/  IMAD R4, R0, R5, RZ ;  /* 0x0000000500047224 */ /* 0x000fe200078e02ff */
[----:B------:R-:W-:-:S07]  /*03e0*/  ISETP.NE.AND P0, PT, R12, RZ, PT ;  /* 0x000000ff0c00720c */ /* 0x000fce0003f05270 */
[----:B------:R-:W-:Y:S06]  /*03f0*/  @!P1 BRA `(.L_x_66) ;  /* 0x0000000400449947 */ /* 0x000fec0003800000 */
[----:B------:R-:W0:Y:S01]  /*0400*/  LDCU.64 UR4, c[0x0][0x388] ;  /* 0x00007100ff0477ac */ /* 0x000e220008000a00 */
[----:B------:R-:W-:Y:S01]  /*0410*/  LOP3.LUT R7, R5, 0x7ffffff0, RZ, 0xc0, !PT ;  /* 0x7ffffff005077812 */ /* 0x000fe200078ec0ff */
[----:B------:R-:W-:-:S04]  /*0420*/  IMAD.MOV.U32 R13, RZ, RZ, RZ ;  /* 0x000000ffff0d7224 */ /* 0x000fc800078e00ff */
[----:B------:R-:W-:Y:S01]  /*0430*/  IMAD.MOV R6, RZ, RZ, -R7 ;  /* 0x000000ffff067224 */ /* 0x000fe200078e0a07 */
[----:B0-----:R-:W-:-:S04]  /*0440*/  UIADD3 UR4, UP0, UPT, UR4, 0x20, URZ ;  /* 0x0000002004047890 */ /* 0x001fc8000ff1e0ff */
[----:B------:R-:W-:Y:S02]  /*0450*/  UIADD3.X UR5, UPT, UPT, URZ, UR5, URZ, UP0, !UPT ;  /* 0x00000005ff057290 */ /* 0x000fe400087fe4ff */
[----:B------:R-:W-:-:S04]  /*0460*/  IMAD.U32 R8, RZ, RZ, UR4 ;  /* 0x00000004ff087e24 */ /* 0x000fc8000f8e00ff */
[----:B------:R-:W-:-:S07]  /*0470*/  IMAD.U32 R9, RZ, RZ, UR5 ;  /* 0x00000005ff097e24 */ /* 0x000fce000f8e00ff */
.L_x_67:
[----:B0-----:R-:W2:Y:S01]  /*0480*/  LDG.E.CONSTANT R15, desc[UR10][R8.64+-0x20] ;  /* 0xffffe00a080f7981 */ /* 0x001ea2000c1e9900 */
[----:B------:R-:W0:Y:S03]  /*0490*/  LDC.64 R10, c[0x0][0x3f8] ;  /* 0x0000fe00ff0a7b82 */ /* 0x000e260000000a00 */
[----:B------:R-:W3:Y:S04]  /*04a0*/  LDG.E.CONSTANT R19, desc[UR10][R8.64+-0x1c] ;  /* 0xffffe40a08137981 */ /* 0x000ee8000c1e9900 */
[----:B------:R-:W4:Y:S04]  /*04b0*/  LDG.E.CONSTANT R21, desc[UR10][R8.64+-0x18] ;  /* 0xffffe80a08157981 */ /* 0x000f28000c1e9900 */
[----:B------:R-:W5:Y:S04]  /*04c0*/  LDG.E.CONSTANT R23, desc[UR10][R8.64+-0x14] ;  /* 0xffffec0a08177981 */ /* 0x000f68000c1e9900 */
        /* <DEDUP_REMOVED lines=11> */
[----:B------:R-:W5:Y:S01]  /*0580*/  LDG.E.CONSTANT R14, desc[UR10][R8.64+0x1c] ;  /* 0x00001c0a080e7981 */ /* 0x000f62000c1e9900 */
[----:B------:R-:W-:-:S02]  /*0590*/  IMAD.IADD R17, R4, 0x1, R13 ;  /* 0x0000000104117824 */ /* 0x000fc400078e020d */
[----:B------:R-:W-:Y:S02]  /*05a0*/  VIADD R6, R6, 0x10 ;  /* 0x0000001006067836 */ /* 0x000fe40000000000 */
[----:B0-----:R-:W-:-:S04]  /*05b0*/  IMAD.WIDE R10, R17, 0x4, R10 ;  /* 0x00000004110a7825 */ /* 0x001fc800078e020a */
[----:B------:R-:W-:Y:S01]  /*05c0*/  VIADD R13, R13, 0x10 ;  /* 0x000000100d0d7836 */ /* 0x000fe20000000000 */
[----:B--2---:R-:W-:-:S04]  /*05d0*/  ISETP.NE.AND P1, PT, R15, R0, PT ;  /* 0x000000000f00720c */ /* 0x004fc80003f25270 */
[----:B------:R-:W-:Y:S02]  /*05e0*/  SEL R15, RZ, 0x1, P1 ;  /* 0x00000001ff0f7807 */ /* 0x000fe40000800000 */
[-C--:B---3--:R-:W-:Y:S02]  /*05f0*/  ISETP.NE.AND P1, PT, R19, R0.reuse, PT ;  /* 0x000000001300720c */ /* 0x088fe40003f25270 */
[-C--:B----4-:R-:W-:Y:S01]  /*0600*/  ISETP.NE.AND P2, PT, R21, R0.reuse, PT ;  /* 0x000000001500720c */ /* 0x090fe20003f45270 */
[----:B------:R0:W-:Y:S01]  /*0610*/  STG.E desc[UR10][R10.64], R15 ;  /* 0x0000000f0a007986 */ /* 0x0001e2000c10190a */
[----:B------:R-:W-:Y:S02]  /*0620*/  SEL R17, RZ, 0x1, P1 ;  /* 0x00000001ff117807 */ /* 0x000fe40000800000 */
[-C--:B-----5:R-:W-:Y:S02]  /*0630*/  ISETP.NE.AND P3, PT, R23, R0.reuse, PT ;  /* 0x000000001700720c */ /* 0x0a0fe40003f65270 */
[----:B------:R-:W-:Y:S01]  /*0640*/  SEL R19, RZ, 0x1, P2 ;  /* 0x00000001ff137807 */ /* 0x000fe20001000000 */
[----:B------:R1:W-:Y:S01]  /*0650*/  STG.E desc[UR10][R10.64+0x4], R17 ;  /* 0x000004110a007986 */ /* 0x0003e2000c10190a */
[----:B------:R-:W-:-:S02]  /*0660*/  ISETP.NE.AND P4, PT, R25, R0, PT ;  /* 0x000000001900720c */ /* 0x000fc40003f85270 */
[----:B------:R-:W-:Y:S01]  /*0670*/  SEL R21, RZ, 0x1, P3 ;  /* 0x00000001ff157807 */ /* 0x000fe20001800000 */
[----:B------:R2:W-:Y:S01]  /*0680*/  STG.E desc[UR10][R10.64+0x8], R19 ;  /* 0x000008130a007986 */ /* 0x0005e2000c10190a */
[-C--:B------:R-:W-:Y:S02]  /*0690*/  ISETP.NE.AND P5, PT, R27, R0.reuse, PT ;  /* 0x000000001b00720c */ /* 0x080fe40003fa5270 */
[----:B------:R-:W-:Y:S01]  /*06a0*/  SEL R23, RZ, 0x1, P4 ;  /* 0x00000001ff177807 */ /* 0x000fe20002000000 */
[----:B------:R3:W-:Y:S01]  /*06b0*/  STG.E desc[UR10][R10.64+0xc], R21 ;  /* 0x00000c150a007986 */ /* 0x0007e2000c10190a */
[----:B------:R-:W-:Y:S02]  /*06c0*/  SEL R25, RZ, 0x1, P5 ;  /* 0x00000001ff197807 */ /* 0x000fe40002800000 */
[-C--:B------:R-:W-:Y:S01]  /*06d0*/  ISETP.NE.AND P1, PT, R29, R0.reuse, PT ;  /* 0x000000001d00720c */ /* 0x080fe20003f25270 */
[----:B------:R4:W-:Y:S01]  /*06e0*/  STG.E desc[UR10][R10.64+0x10], R23 ;  /* 0x000010170a007986 */ /* 0x0009e2000c10190a */
[----:B------:R-:W-:-:S02]  /*06f0*/  ISETP.NE.AND P2, PT, R31, R0, PT ;  /* 0x000000001f00720c */ /* 0x000fc40003f45270 */
[----:B0-----:R-:W-:Y:S01]  /*0700*/  SEL R15, RZ, 0x1, P1 ;  /* 0x00000001ff0f7807 */ /* 0x001fe20000800000 */
[----:B------:R0:W-:Y:S01]  /*0710*/  STG.E desc[UR10][R10.64+0x14], R25 ;  /* 0x000014190a007986 */ /* 0x0001e2000c10190a */
[-C--:B------:R-:W-:Y:S02]  /*0720*/  ISETP.NE.AND P3, PT, R33, R0.reuse, PT ;  /* 0x000000002100720c */ /* 0x080fe40003f65270 */
[----:B-1----:R-:W-:Y:S01]  /*0730*/  SEL R17, RZ, 0x1, P2 ;  /* 0x00000001ff117807 */ /* 0x002fe20001000000 */
[----:B------:R1:W-:Y:S01]  /*0740*/  STG.E desc[UR10][R10.64+0x18], R15 ;  /* 0x0000180f0a007986 */ /* 0x0003e2000c10190a */
[-C--:B------:R-:W-:Y:S02]  /*0750*/  ISETP.NE.AND P4, PT, R35, R0.reuse, PT ;  /* 0x000000002300720c */ /* 0x080fe40003f85270 */
[----:B--2---:R-:W-:Y:S01]  /*0760*/  SEL R19, RZ, 0x1, P3 ;  /* 0x00000001ff137807 */ /* 0x004fe20001800000 */
[----:B------:R2:W-:Y:S01]  /*0770*/  STG.E desc[UR10][R10.64+0x1c], R17 ;  /* 0x00001c110a007986 */ /* 0x0005e2000c10190a */
[----:B------:R-:W-:-:S02]  /*0780*/  ISETP.NE.AND P5, PT, R37, R0, PT ;  /* 0x000000002500720c */ /* 0x000fc40003fa5270 */
[----:B---3--:R-:W-:Y:S01]  /*0790*/  SEL R21, RZ, 0x1, P4 ;  /* 0x00000001ff157807 */ /* 0x008fe20002000000 */
[----:B------:R3:W-:Y:S01]  /*07a0*/  STG.E desc[UR10][R10.64+0x20], R19 ;  /* 0x000020130a007986 */ /* 0x0007e2000c10190a */
[----:B----4-:R-:W-:Y:S02]  /*07b0*/  SEL R23, RZ, 0x1, P5 ;  /* 0x00000001ff177807 */ /* 0x010fe40002800000 */
[-C--:B------:R-:W-:Y:S01]  /*07c0*/  ISETP.NE.AND P1, PT, R39, R0.reuse, PT ;  /* 0x000000002700720c */ /* 0x080fe20003f25270 */
[----:B------:R4:W-:Y:S01]  /*07d0*/  STG.E desc[UR10][R10.64+0x24], R21 ;  /* 0x000024150a007986 */ /* 0x0009e2000c10190a */
[-C--:B------:R-:W-:Y:S02]  /*07e0*/  ISETP.NE.AND P2, PT, R41, R0.reuse, PT ;  /* 0x000000002900720c */ /* 0x080fe40003f45270 */
[----:B0-----:R-:W-:Y:S01]  /*07f0*/  SEL R25, RZ, 0x1, P1 ;  /* 0x00000001ff197807 */ /* 0x001fe20000800000 */
[----:B------:R0:W-:Y:S01]  /*0800*/  STG.E desc[UR10][R10.64+0x28], R23 ;  /* 0x000028170a007986 */ /* 0x0001e2000c10190a */
[----:B------:R-:W-:-:S02]  /*0810*/  ISETP.NE.AND P3, PT, R43, R0, PT ;  /* 0x000000002b00720c */ /* 0x000fc40003f65270 */
[----:B-1----:R-:W-:Y:S01]  /*0820*/  SEL R15, RZ, 0x1, P2 ;  /* 0x00000001ff0f7807 */ /* 0x002fe20001000000 */
[----:B------:R0:W-:Y:S01]  /*0830*/  STG.E desc[UR10][R10.64+0x2c], R25 ;  /* 0x00002c190a007986 */ /* 0x0001e2000c10190a */
[-C--:B------:R-:W-:Y:S02]  /*0840*/  ISETP.NE.AND P4, PT, R45, R0.reuse, PT ;  /* 0x000000002d00720c */ /* 0x080fe40003f85270 */
[----:B--2---:R-:W-:Y:S01]  /*0850*/  SEL R17, RZ, 0x1, P3 ;  /* 0x00000001ff117807 */ /* 0x004fe20001800000 */
[----:B------:R0:W-:Y:S01]  /*0860*/  STG.E desc[UR10][R10.64+0x30], R15 ;  /* 0x0000300f0a007986 */ /* 0x0001e2000c10190a */
[----:B------:R-:W-:Y:S02]  /*0870*/  ISETP.NE.AND P5, PT, R14, R0, PT ;  /* 0x000000000e00720c */ /* 0x000fe40003fa5270 */
[----:B---3--:R-:W-:Y:S01]  /*0880*/  SEL R19, RZ, 0x1, P4 ;  /* 0x00000001ff137807 */ /* 0x008fe20002000000 */
[----:B------:R0:W-:Y:S01]  /*0890*/  STG.E desc[UR10][R10.64+0x34], R17 ;  /* 0x000034110a007986 */ /* 0x0001e2000c10190a */
[----:B----4-:R-:W-:-:S02]  /*08a0*/  SEL R21, RZ, 0x1, P5 ;  /* 0x00000001ff157807 */ /* 0x010fc40002800000 */
[----:B------:R-:W-:Y:S01]  /*08b0*/  ISETP.NE.AND P1, PT, R6, RZ, PT ;  /* 0x000000ff0600720c */ /* 0x000fe20003f25270 */
[----:B------:R0:W-:Y:S01]  /*08c0*/  STG.E desc[UR10][R10.64+0x38], R19 ;  /* 0x000038130a007986 */ /* 0x0001e2000c10190a */
[----:B------:R-:W-:-:S03]  /*08d0*/  IADD3 R8, P2, PT, R8, 0x40, RZ ;  /* 0x0000004008087810 */ /* 0x000fc60007f5e0ff */
[----:B------:R0:W-:Y:S02]  /*08e0*/  STG.E desc[UR10][R10.64+0x3c], R21 ;  /* 0x00003c150a007986 */ /* 0x0001e4000c10190a */
[----:B------:R-:W-:-:S06]  /*08f0*/  IMAD.X R9, RZ, RZ, R9, P2 ;  /* 0x000000ffff097224 */ /* 0x000fcc00010e0609 */
[----:B------:R-:W-:Y:S05]  /*0900*/  @P1 BRA `(.L_x_67) ;  /* 0xfffffff800dc1947 */ /* 0x000fea000383ffff */
.L_x_66:
[----:B------:R-:W-:Y:S05]  /*0910*/  BSYNC.RECONVERGENT B1 ;  /* 0x0000000000017941 */ /* 0x000fea0003800200 */
.L_x_65:
[----:B------:R-:W-:Y:S05]  /*0920*/  @!P0 BRA `(.L_x_64) ;  /* 0x0000000400708947 */ /* 0x000fea0003800000 */
[----:B------:R-:W-:Y:S01]  /*0930*/  ISETP.GE.U32.AND P1, PT, R12, 0x8, PT ;  /* 0x000000080c00780c */ /* 0x000fe20003f26070 */
[----:B------:R-:W-:Y:S01]  /*0940*/  BSSY.RECONVERGENT B1, `(.L_x_68) ;  /* 0x000002a000017945 */ /* 0x000fe20003800200 */
[----:B------:R-:W-:-:S04]  /*0950*/  LOP3.LUT R14, R5, 0x7, RZ, 0xc0, !PT ;  /* 0x00000007050e7812 */ /* 0x000fc800078ec0ff */
[----:B------:R-:W-:-:S07]  /*0960*/  ISETP.NE.AND P0, PT, R14, RZ, PT ;  /* 0x000000ff0e00720c */ /* 0x000fce0003f05270 */
[----:B------:R-:W-:Y:S06]  /*0970*/  @!P1 BRA `(.L_x_69) ;  /* 0x0000000000989947 */ /* 0x000fec0003800000 */
[----:B------:R-:W1:Y:S08]  /*0980*/  LDC.64 R8, c[0x0][0x388] ;  /* 0x0000e200ff087b82 */ /* 0x000e700000000a00 */
[----:B0-----:R-:W0:Y:S01]  /*0990*/  LDC.64 R10, c[0x0][0x3f8] ;  /* 0x0000fe00ff0a7b82 */ /* 0x001e220000000a00 */
[----:B-1----:R-:W-:-:S05]  /*09a0*/  IMAD.WIDE.U32 R8, R7, 0x4, R8 ;  /* 0x0000000407087825 */ /* 0x002fca00078e0008 */
[----:B------:R-:W2:Y:S04]  /*09b0*/  LDG.E.CONSTANT R13, desc[UR10][R8.64] ;  /* 0x0000000a080d7981 */ /* 0x000ea8000c1e9900 */
[----:B------:R-:W3:Y:S04]  /*09c0*/  LDG.E.CONSTANT R17, desc[UR10][R8.64+0x4] ;  /* 0x0000040a08117981 */ /* 0x000ee8000c1e9900 */
[----:B------:R-:W4:Y:S04]  /*09d0*/  LDG.E.CONSTANT R19, desc[UR10][R8.64+0x8] ;  /* 0x0000080a08137981 */ /* 0x000f28000c1e9900 */
[----:B------:R-:W5:Y:S04]  /*09e0*/  LDG.E.CONSTANT R21, desc[UR10][R8.64+0xc] ;  /* 0x00000c0a08157981 */ /* 0x000f68000c1e9900 */
[----:B------:R-:W5:Y:S04]  /*09f0*/  LDG.E.CONSTANT R23, desc[UR10][R8.64+0x10] ;  /* 0x0000100a08177981 */ /* 0x000f68000c1e9900 */
[----:B------:R-:W5:Y:S04]  /*0a00*/  LDG.E.CONSTANT R25, desc[UR10][R8.64+0x14] ;  /* 0x0000140a08197981 */ /* 0x000f68000c1e9900 */
[----:B------:R-:W5:Y:S04]  /*0a10*/  LDG.E.CONSTANT R27, desc[UR10][R8.64+0x18] ;  /* 0x0000180a081b7981 */ /* 0x000f68000c1e9900 */
[----:B------:R1:W5:Y:S01]  /*0a20*/  LDG.E.CONSTANT R29, desc[UR10][R8.64+0x1c] ;  /* 0x00001c0a081d7981 */ /* 0x000362000c1e9900 */
[----:B------:R-:W-:-:S02]  /*0a30*/  IMAD.IADD R15, R4, 0x1, R7 ;  /* 0x00000001040f7824 */ /* 0x000fc400078e0207 */
[----:B------:R-:W-:Y:S02]  /*0a40*/  VIADD R7, R7, 0x8 ;  /* 0x0000000807077836 */ /* 0x000fe40000000000 */
[----:B0-----:R-:W-:Y:S01]  /*0a50*/  IMAD.WIDE R10, R15, 0x4, R10 ;  /* 0x000000040f0a7825 */ /* 0x001fe200078e020a */
[-C--:B--2---:R-:W-:Y:S02]  /*0a60*/  ISETP.NE.AND P1, PT, R13, R0.reuse, PT ;  /* 0x000000000d00720c */ /* 0x084fe40003f25270 */
[-C--:B---3--:R-:W-:Y:S02]  /*0a70*/  ISETP.NE.AND P2, PT, R17, R0.reuse, PT ;  /* 0x000000001100720c */ /* 0x088fe40003f45270 */
[----:B------:R-:W-:Y:S02]  /*0a80*/  SEL R13, RZ, 0x1, P1 ;  /* 0x00000001ff0d7807 */ /* 0x000fe40000800000 */
[----:B----4-:R-:W-:Y:S02]  /*0a90*/  ISETP.NE.AND P3, PT, R19, R0, PT ;  /* 0x000000001300720c */ /* 0x010fe40003f65270 */
[----:B------:R-:W-:Y:S01]  /*0aa0*/  SEL R15, RZ, 0x1, P2 ;  /* 0x00000001ff0f7807 */ /* 0x000fe20001000000 */
[----:B------:R0:W-:Y:S01]  /*0ab0*/  STG.E desc[UR10][R10.64], R13 ;  /* 0x0000000d0a007986 */ /* 0x0001e2000c10190a */
[----:B------:R-:W-:-:S02]  /*0ac0*/  SEL R17, RZ, 0x1, P3 ;  /* 0x00000001ff117807 */ /* 0x000fc40001800000 */
[-C--:B-----5:R-:W-:Y:S01]  /*0ad0*/  ISETP.NE.AND P1, PT, R21, R0.reuse, PT ;  /* 0x000000001500720c */ /* 0x0a0fe20003f25270 */
[----:B------:R2:W-:Y:S01]  /*0ae0*/  STG.E desc[UR10][R10.64+0x4], R15 ;  /* 0x0000040f0a007986 */ /* 0x0005e2000c10190a */
[-C--:B------:R-:W-:Y:S02]  /*0af0*/  ISETP.NE.AND P2, PT, R23, R0.reuse, PT ;  /* 0x000000001700720c */ /* 0x080fe40003f45270 */
[----:B-1----:R-:W-:Y:S01]  /*0b00*/  SEL R9, RZ, 0x1, P1 ;  /* 0x00000001ff097807 */ /* 0x002fe20000800000 */
[----:B------:R1:W-:Y:S01]  /*0b10*/  STG.E desc[UR10][R10.64+0x8], R17 ;  /* 0x000008110a007986 */ /* 0x0003e2000c10190a */
[-C--:B------:R-:W-:Y:S02]  /*0b20*/  ISETP.NE.AND P3, PT, R25, R0.reuse, PT ;  /* 0x000000001900720c */ /* 0x080fe40003f65270 */
[----:B------:R-:W-:Y:S01]  /*0b30*/  SEL R19, RZ, 0x1, P2 ;  /* 0x00000001ff137807 */ /* 0x000fe20001000000 */
[----:B------:R1:W-:Y:S01]  /*0b40*/  STG.E desc[UR10][R10.64+0xc], R9 ;  /* 0x00000c090a007986 */ /* 0x0003e2000c10190a */
[----:B------:R-:W-:-:S02]  /*0b50*/  ISETP.NE.AND P4, PT, R27, R0, PT ;  /* 0x000000001b00720c */ /* 0x000fc40003f85270 */
[----:B------:R-:W-:Y:S01]  /*0b60*/  SEL R21, RZ, 0x1, P3 ;  /* 0x00000001ff157807 */ /* 0x000fe20001800000 */
[----:B------:R1:W-:Y:S01]  /*0b70*/  STG.E desc[UR10][R10.64+0x10], R19 ;  /* 0x000010130a007986 */ /* 0x0003e2000c10190a */
[----:B------:R-:W-:Y:S02]  /*0b80*/  ISETP.NE.AND P5, PT, R29, R0, PT ;  /* 0x000000001d00720c */ /* 0x000fe40003fa5270 */
[----:B0-----:R-:W-:Y:S01]  /*0b90*/  SEL R13, RZ, 0x1, P4 ;  /* 0x00000001ff0d7807 */ /* 0x001fe20002000000 */
[----:B------:R1:W-:Y:S01]  /*0ba0*/  STG.E desc[UR10][R10.64+0x14], R21 ;  /* 0x000014150a007986 */ /* 0x0003e2000c10190a */
[----:B--2---:R-:W-:-:S03]  /*0bb0*/  SEL R15, RZ, 0x1, P5 ;  /* 0x00000001ff0f7807 */ /* 0x004fc60002800000 */
[----:B------:R1:W-:Y:S04]  /*0bc0*/  STG.E desc[UR10][R10.64+0x18], R13 ;  /* 0x0000180d0a007986 */ /* 0x0003e8000c10190a */
[----:B------:R1:W-:Y:S02]  /*0bd0*/  STG.E desc[UR10][R10.64+0x1c], R15 ;  /* 0x00001c0f0a007986 */ /* 0x0003e4000c10190a */
.L_x_69:
[----:B------:R-:W-:Y:S05]  /*0be0*/  BSYNC.RECONVERGENT B1 ;  /* 0x0000000000017941 */ /* 0x000fea0003800200 */
.L_x_68:
[----:B------:R-:W-:Y:S05]  /*0bf0*/  @!P0 BRA `(.L_x_64) ;  /* 0x0000000000bc8947 */ /* 0x000fea0003800000 */
[----:B------:R-:W-:Y:S01]  /*0c00*/  ISETP.GE.U32.AND P0, PT, R14, 0x4, PT ;  /* 0x000000040e00780c */ /* 0x000fe20003f06070 */
[----:B------:R-:W-:Y:S01]  /*0c10*/  BSSY.RECONVERGENT B1, `(.L_x_70) ;  /* 0x000001a000017945 */ /* 0x000fe20003800200 */
[----:B------:R-:W-:-:S04]  /*0c20*/  LOP3.LUT R6, R5, 0x3, RZ, 0xc0, !PT ;  /* 0x0000000305067812 */ /* 0x000fc800078ec0ff */
[----:B------:R-:W-:-:S07]  /*0c30*/  ISETP.NE.AND P1, PT, R6, RZ, PT ;  /* 0x000000ff0600720c */ /* 0x000fce0003f25270 */
[----:B------:R-:W-:Y:S06]  /*0c40*/  @!P0 BRA `(.L_x_71) ;  /* 0x0000000000588947 */ /* 0x000fec0003800000 */
[----:B-1----:R-:W1:Y:S08]  /*0c50*/  LDC.64 R8, c[0x0][0x388] ;  /* 0x0000e200ff087b82 */ /* 0x002e700000000a00 */
[----:B0-----:R-:W0:Y:S01]  /*0c60*/  LDC.64 R10, c[0x0][0x3f8] ;  /* 0x0000fe00ff0a7b82 */ /* 0x001e220000000a00 */
[----:B-1----:R-:W-:-:S05]  /*0c70*/  IMAD.WIDE.U32 R8, R7, 0x4, R8 ;  /* 0x0000000407087825 */ /* 0x002fca00078e0008 */
[----:B------:R-:W2:Y:S04]  /*0c80*/  LDG.E.CONSTANT R13, desc[UR10][R8.64] ;  /* 0x0000000a080d7981 */ /* 0x000ea8000c1e9900 */
[----:B------:R-:W3:Y:S04]  /*0c90*/  LDG.E.CONSTANT R17, desc[UR10][R8.64+0x4] ;  /* 0x0000040a08117981 */ /* 0x000ee8000c1e9900 */
[----:B------:R-:W4:Y:S04]  /*0ca0*/  LDG.E.CONSTANT R19, desc[UR10][R8.64+0x8] ;  /* 0x0000080a08137981 */ /* 0x000f28000c1e9900 */
[----:B------:R-:W5:Y:S01]  /*0cb0*/  LDG.E.CONSTANT R21, desc[UR10][R8.64+0xc] ;  /* 0x00000c0a08157981 */ /* 0x000f62000c1e9900 */
[----:B------:R-:W-:Y:S01]  /*0cc0*/  IMAD.IADD R15, R4, 0x1, R7 ;  /* 0x00000001040f7824 */ /* 0x000fe200078e0207 */
[----:B------:R-:W-:-:S03]  /*0cd0*/  IADD3 R7, PT, PT, R7, 0x4, RZ ;  /* 0x0000000407077810 */ /* 0x000fc60007ffe0ff */
[----:B0-----:R-:W-:Y:S01]  /*0ce0*/  IMAD.WIDE R10, R15, 0x4, R10 ;  /* 0x000000040f0a7825 */ /* 0x001fe200078e020a */
[-C--:B--2---:R-:W-:Y:S02]  /*0cf0*/  ISETP.NE.AND P0, PT, R13, R0.reuse, PT ;  /* 0x000000000d00720c */ /* 0x084fe40003f05270 */
[-C--:B---3--:R-:W-:Y:S02]  /*0d00*/  ISETP.NE.AND P2, PT, R17, R0.reuse, PT ;  /* 0x000000001100720c */ /* 0x088fe40003f45270 */
[----:B------:R-:W-:Y:S02]  /*0d10*/  SEL R13, RZ, 0x1, P0 ;  /* 0x00000001ff0d7807 */ /* 0x000fe40000000000 */
[-C--:B----4-:R-:W-:Y:S02]  /*0d20*/  ISETP.NE.AND P3, PT, R19, R0.reuse, PT ;  /* 0x000000001300720c */ /* 0x090fe40003f65270 */
[----:B------:R-:W-:Y:S01]  /*0d30*/  SEL R15, RZ, 0x1, P2 ;  /* 0x00000001ff0f7807 */ /* 0x000fe20001000000 */
[----:B------:R2:W-:Y:S01]  /*0d40*/  STG.E desc[UR10][R10.64], R13 ;  /* 0x0000000d0a007986 */ /* 0x0005e2000c10190a */
[----:B-----5:R-:W-:-:S02]  /*0d50*/  ISETP.NE.AND P4, PT, R21, R0, PT ;  /* 0x000000001500720c */ /* 0x020fc40003f85270 */
[----:B------:R-:W-:Y:S01]  /*0d60*/  SEL R17, RZ, 0x1, P3 ;  /* 0x00000001ff117807 */ /* 0x000fe20001800000 */
[----:B------:R2:W-:Y:S01]  /*0d70*/  STG.E desc[UR10][R10.64+0x4], R15 ;  /* 0x0000040f0a007986 */ /* 0x0005e2000c10190a */
[----:B------:R-:W-:-:S03]  /*0d80*/  SEL R9, RZ, 0x1, P4 ;  /* 0x00000001ff097807 */ /* 0x000fc60002000000 */
[----:B------:R2:W-:Y:S04]  /*0d90*/  STG.E desc[UR10][R10.64+0x8], R17 ;  /* 0x000008110a007986 */ /* 0x0005e8000c10190a */
[----:B------:R2:W-:Y:S02]  /*0da0*/  STG.E desc[UR10][R10.64+0xc], R9 ;  /* 0x00000c090a007986 */ /* 0x0005e4000c10190a */
.L_x_71:
[----:B------:R-:W-:Y:S05]  /*0db0*/  BSYNC.RECONVERGENT B1 ;  /* 0x0000000000017941 */ /* 0x000fea0003800200 */
.L_x_70:
[----:B------:R-:W-:Y:S05]  /*0dc0*/  @!P1 BRA `(.L_x_64) ;  /* 0x0000000000489947 */ /* 0x000fea0003800000 */
[----:B-12---:R-:W1:Y:S01]  /*0dd0*/  LDC.64 R8, c[0x0][0x388] ;  /* 0x0000e200ff087b82 */ /* 0x006e620000000a00 */
[----:B------:R-:W-:-:S07]  /*0de0*/  IMAD.MOV R6, RZ, RZ, -R6 ;  /* 0x000000ffff067224 */ /* 0x000fce00078e0a06 */
[----:B------:R-:W2:Y:S01]  /*0df0*/  LDC.64 R12, c[0x0][0x3f8] ;  /* 0x0000fe00ff0c7b82 */ /* 0x000ea20000000a00 */
[----:B-1----:R-:W-:-:S04]  /*0e00*/  IMAD.WIDE.U32 R8, R7, 0x4, R8 ;  /* 0x0000000407087825 */ /* 0x002fc800078e0008 */
[----:B0-----:R-:W-:Y:S02]  /*0e10*/  IMAD.MOV.U32 R10, RZ, RZ, R8 ;  /* 0x000000ffff0a7224 */ /* 0x001fe400078e0008 */
[----:B------:R-:W-:-:S07]  /*0e20*/  IMAD.MOV.U32 R11, RZ, RZ, R9 ;  /* 0x000000ffff0b7224 */ /* 0x000fce00078e0009 */
.L_x_72:
[----:B---3--:R0:W3:Y:S01]  /*0e30*/  LDG.E.CONSTANT R9, desc[UR10][R10.64] ;  /* 0x0000000a0a097981 */ /* 0x0080e2000c1e9900 */
[----:B------:R-:W-:Y:S02]  /*0e40*/  IMAD.IADD R15, R4, 0x1, R7 ;  /* 0x00000001040f7824 */ /* 0x000fe400078e0207 */
[----:B------:R-:W-:Y:S02]  /*0e50*/  VIADD R6, R6, 0x1 ;  /* 0x0000000106067836 */ /* 0x000fe40000000000 */
[----:B------:R-:W-:Y:S01]  /*0e60*/  VIADD R7, R7, 0x1 ;  /* 0x0000000107077836 */ /* 0x000fe20000000000 */
[----:B0-----:R-:W-:-:S05]  /*0e70*/  IADD3 R10, P1, PT, R10, 0x4, RZ ;  /* 0x000000040a0a7810 */ /* 0x001fca0007f3e0ff */
[----:B------:R-:W-:Y:S01]  /*0e80*/  IMAD.X R11, RZ, RZ, R11, P1 ;  /* 0x000000ffff0b7224 */ /* 0x000fe200008e060b */
[----:B---3--:R-:W-:Y:S01]  /*0e90*/  ISETP.NE.AND P0, PT, R9, R0, PT ;  /* 0x000000000900720c */ /* 0x008fe20003f05270 */
[----:B--2---:R-:W-:-:S03]  /*0ea0*/  IMAD.WIDE R8, R15, 0x4, R12 ;  /* 0x000000040f087825 */ /* 0x004fc600078e020c */
[----:B------:R-:W-:Y:S02]  /*0eb0*/  SEL R15, RZ, 0x1, P0 ;  /* 0x00000001ff0f7807 */ /* 0x000fe40000000000 */
[----:B------:R-:W-:-:S03]  /*0ec0*/  ISETP.NE.AND P0, PT, R6, RZ, PT ;  /* 0x000000ff0600720c */ /* 0x000fc60003f05270 */
[----:B------:R3:W-:Y:S10]  /*0ed0*/  STG.E desc[UR10][R8.64], R15 ;  /* 0x0000000f08007986 */ /* 0x0007f4000c10190a */
[----:B------:R-:W-:Y:S05]  /*0ee0*/  @P0 BRA `(.L_x_72) ;  /* 0xfffffffc00d00947 */ /* 0x000fea000383ffff */
.L_x_64:
[----:B------:R-:W-:Y:S05]  /*0ef0*/  BSYNC.RECONVERGENT B0 ;  /* 0x0000000000007941 */ /* 0x000fea0003800200 */
.L_x_63:
[----:B------:R-:W-:Y:S01]  /*0f00*/  LOP3.LUT R3, R3, 0x1, RZ, 0xc0, !PT ;  /* 0x0000000103037812 */ /* 0x000fe200078ec0ff */
[----:B0-----:R-:W-:Y:S01]  /*0f10*/  IMAD R6, R0, R5, RZ ;  /* 0x0000000500067224 */ /* 0x001fe200078e02ff */
[----:B------:R-:W-:Y:S02]  /*0f20*/  BAR.SYNC.DEFER_BLOCKING 0x0 ;  /* 0x0000000000007b1d */ /* 0x000fe40000010000 */
[----:B------:R-:W-:Y:S02]  /*0f30*/  ISETP.NE.U32.AND P0, PT, R3, 0x1, PT ;  /* 0x000000010300780c */ /* 0x000fe40003f05070 */
[----:B------:R-:W-:-:S11]  /*0f40*/  SHF.R.S32.HI R7, RZ, 0x1f, R6 ;  /* 0x0000001fff077819 */ /* 0x000fd60000011406 */
[----:B------:R-:W-:Y:S05]  /*0f50*/  @P0 BRA `(.L_x_73) ;  /* 0x0000000000540947 */ /* 0x000fea0003800000 */
[----:B------:R-:W0:Y:S02]  /*0f60*/  LDCU UR6, c[0x0][0x3b0] ;  /* 0x00007600ff0677ac */ /* 0x000e240008000800 */
[----:B0-----:R-:W-:-:S13]  /*0f70*/  ISETP.GE.U32.AND P0, PT, R2, UR6, PT ;  /* 0x0000000602007c0c */ /* 0x001fda000bf06070 */
[----:B------:R-:W-:Y:S05]  /*0f80*/  @P0 EXIT ;  /* 0x000000000000094d */ /* 0x000fea0003800000 */
[----:B-123--:R-:W0:Y:S01]  /*0f90*/  LDC R9, c[0x0][0x3a8] ;  /* 0x0000ea00ff097b82 */ /* 0x00ee220000000800 */
[----:B------:R-:W-:Y:S01]  /*0fa0*/  IMAD R0, R0, UR6, RZ ;  /* 0x0000000600007c24 */ /* 0x000fe2000f8e02ff */
[----:B------:R-:W1:Y:S01]  /*0fb0*/  LDCU UR4, c[0x0][0x360] ;  /* 0x00006c00ff0477ac */ /* 0x000e620008000800 */
[----:B------:R-:W-:Y:S02]  /*0fc0*/  IMAD.MOV.U32 R5, RZ, RZ, R2 ;  /* 0x000000ffff057224 */ /* 0x000fe400078e0002 */
[----:B------:R-:W-:Y:S01]  /*0fd0*/  IMAD.MOV.U32 R7, RZ, RZ, RZ ;  /* 0x000000ffff077224 */ /* 0x000fe200078e00ff */
[----:B------:R-:W2:Y:S01]  /*0fe0*/  LDCU.64 UR8, c[0x0][0x3b8] ;  /* 0x00007700ff0877ac */ /* 0x000ea20008000a00 */
[----:B------:R-:W-:-:S12]  /*0ff0*/  USHF.R.S32.HI UR5, URZ, 0x1f, UR6 ;  /* 0x0000001fff057899 */ /* 0x000fd80008011406 */
.L_x_74:
[C---:B------:R-:W-:Y:S02]  /*1000*/  IADD3 R3, P0, PT, R0.reuse, R5, RZ ;  /* 0x0000000500037210 */ /* 0x040fe40007f1e0ff */
[----:B-1----:R-:W-:Y:S02]  /*1010*/  IADD3 R5, P1, PT, R5, UR4, RZ ;  /* 0x0000000405057c10 */ /* 0x002fe4000ff3e0ff */
[----:B------:R-:W-:Y:S02]  /*1020*/  LEA.HI.X.SX32 R4, R0, R7, 0x1, P0 ;  /* 0x0000000700047211 */ /* 0x000fe400000f0eff */
[----:B--2---:R-:W-:Y:S01]  /*1030*/  LEA R2, P0, R3, UR8, 0x2 ;  /* 0x0000000803027c11 */ /* 0x004fe2000f8010ff */
[----:B------:R-:W-:-:S03]  /*1040*/  IMAD.X R7, RZ, RZ, R7, P1 ;  /* 0x000000ffff077224 */ /* 0x000fc600008e0607 */
[----:B------:R-:W-:Y:S02]  /*1050*/  LEA.HI.X R3, R3, UR9, R4, 0x2, P0 ;  /* 0x0000000903037c11 */ /* 0x000fe400080f1404 */
[----:B------:R-:W-:-:S03]  /*1060*/  ISETP.GE.U32.AND P0, PT, R5, UR6, PT ;  /* 0x0000000605007c0c */ /* 0x000fc6000bf06070 */
[----:B0-----:R3:W-:Y:S01]  /*1070*/  STG.E desc[UR10][R2.64], R9 ;  /* 0x0000000902007986 */ /* 0x0017e2000c10190a */
[----:B------:R-:W-:-:S13]  /*1080*/  ISETP.GE.U32.AND.EX P0, PT, R7, UR5, PT, P0 ;  /* 0x0000000507007c0c */ /* 0x000fda000bf06100 */
[----:B---3--:R-:W-:Y:S05]  /*1090*/  @!P0 BRA `(.L_x_74) ;  /* 0xfffffffc00d88947 */ /* 0x008fea000383ffff */
[----:B------:R-:W-:Y:S05]  /*10a0*/  EXIT ;  /* 0x000000000000794d */ /* 0x000fea0003800000 */
.L_x_73:
[----:B------:R-:W0:Y:S01]  /*10b0*/  LDCU UR6, c[0x0][0x3e8] ;  /* 0x00007d00ff0677ac */ /* 0x000e220008000800 */
[----:B------:R-:W-:Y:S01]  /*10c0*/  SHF.R.U32.HI R3, RZ, 0x5, R2 ;  /* 0x00000005ff037819 */ /* 0x000fe20000011602 */
[----:B0-----:R-:W-:-:S09]  /*10d0*/  UISETP.GE.AND UP0, UPT, UR6, 0x1, UPT ;  /* 0x000000010600788c */ /* 0x001fd2000bf06270 */
[----:B------:R-:W-:Y:S05]  /*10e0*/  BRA.U !UP0, `(.L_x_75) ;  /* 0x0000000508787547 */ /* 0x000fea000b800000 */
[----:B------:R-:W-:Y:S01]  /*10f0*/  UISETP.GE.U32.AND UP0, UPT, UR6, 0x8, UPT ;  /* 0x000000080600788c */ /* 0x000fe2000bf06070 */
[----:B------:R-:W-:Y:S01]  /*1100*/  IMAD.MOV.U32 R4, RZ, RZ, RZ ;  /* 0x000000ffff047224 */ /* 0x000fe200078e00ff */
[----:B------:R-:W-:-:S04]  /*1110*/  ULOP3.LUT UR13, UR6, 0x7, URZ, 0xc0, !UPT ;  /* 0x00000007060d7892 */ /* 0x000fc8000f8ec0ff */
[----:B------:R-:W-:-:S03]  /*1120*/  UISETP.NE.AND UP1, UPT, UR13, URZ, UPT ;  /* 0x000000ff0d00728c */ /* 0x000fc6000bf25270 */
[----:B------:R-:W-:Y:S08]  /*1130*/  BRA.U !UP0, `(.L_x_76) ;  /* 0x0000000108947547 */ /* 0x000ff0000b800000 */
[----:B------:R-:W0:Y:S01]  /*1140*/  S2UR UR5, SR_CgaCtaId ;  /* 0x00000000000579c3 */ /* 0x000e220000008800 */
[----:B------:R-:W-:Y:S01]  /*1150*/  ULOP3.LUT UR6, UR6, 0x7ffffff8, URZ, 0xc0, !UPT ;  /* 0x7ffffff806067892 */ /* 0x000fe2000f8ec0ff */
[----:B------:R-:W-:Y:S01]  /*1160*/  MOV R5, RZ ;  /* 0x000000ff00057202 */ /* 0x000fe20000000f00 */
[----:B------:R-:W-:Y:S01]  /*1170*/  UMOV UR4, 0x400 ;  /* 0x0000040000047882 */ /* 0x000fe20000000000 */
[----:B------:R-:W4:Y:S03]  /*1180*/  LDCU.64 UR8, c[0x0][0x3e8] ;  /* 0x00007d00ff0877ac */ /* 0x000f260008000a00 */
[----:B------:R-:W-:Y:S01]  /*1190*/  IMAD.U32 R4, RZ, RZ, UR6 ;  /* 0x00000006ff047e24 */ /* 0x000fe2000f8e00ff */
[----:B------:R-:W-:-:S04]  /*11a0*/  UIADD3 UR4, UPT, UPT, UR4, 0x10a0, URZ ;  /* 0x000010a004047890 */ /* 0x000fc8000fffe0ff */
[----:B0---4-:R-:W-:-:S12]  /*11b0*/  ULEA UR4, UR5, UR4, 0x18 ;  /* 0x0000000405047291 */ /* 0x011fd8000f8ec0ff */
.L_x_77:
[----:B------:R-:W-:Y:S02]  /*11c0*/  UMOV UR6, UR8 ;  /* 0x0000000800067c82 */ /* 0x000fe40008000000 */
[----:B---3--:R-:W-:Y:S02]  /*11d0*/  IMAD R8, R3, UR6, R5 ;  /* 0x0000000603087c24 */ /* 0x008fe4000f8e0205 */
[----:B------:R-:W-:Y:S02]  /*11e0*/  VIADD R5, R5, 0x8 ;  /* 0x0000000805057836 */ /* 0x000fe40000000000 */
[C---:B-12---:R-:W-:Y:S01]  /*11f0*/  VIADD R9, R8.reuse, 0x1 ;  /* 0x0000000108097836 */ /* 0x046fe20000000000 */
[C---:B------:R-:W-:Y:S01]  /*1200*/  ISETP.GE.AND P6, PT, R8.reuse, UR9, PT ;  /* 0x0000000908007c0c */ /* 0x040fe2000bfc6270 */
[C---:B------:R-:W-:Y:S02]  /*1210*/  VIADD R10, R8.reuse, 0x2 ;  /* 0x00000002080a7836 */ /* 0x040fe40000000000 */
[C---:B------:R-:W-:Y:S01]  /*1220*/  VIADD R11, R8.reuse, 0x3 ;  /* 0x00000003080b7836 */ /* 0x040fe20000000000 */
[----:B------:R-:W-:Y:S01]  /*1230*/  ISETP.GE.AND P5, PT, R9, UR9, PT ;  /* 0x0000000909007c0c */ /* 0x000fe2000bfa6270 */
[----:B------:R-:W-:Y:S01]  /*1240*/  VIADD R12, R8, 0x6 ;  /* 0x00000006080c7836 */ /* 0x000fe20000000000 */
[----:B------:R-:W-:Y:S01]  /*1250*/  ISETP.GE.AND P4, PT, R10, UR9, PT ;  /* 0x000000090a007c0c */ /* 0x000fe2000bf86270 */
[C---:B------:R-:W-:Y:S01]  /*1260*/  VIADD R10, R8.reuse, 0x4 ;  /* 0x00000004080a7836 */ /* 0x040fe20000000000 */
[----:B------:R-:W-:Y:S01]  /*1270*/  ISETP.GE.AND P3, PT, R11, UR9, PT ;  /* 0x000000090b007c0c */ /* 0x000fe2000bf66270 */
[C---:B------:R-:W-:Y:S01]  /*1280*/  VIADD R11, R8.reuse, 0x5 ;  /* 0x00000005080b7836 */ /* 0x040fe20000000000 */
[C---:B------:R-:W-:Y:S01]  /*1290*/  LEA R9, R8.reuse, UR4, 0x2 ;  /* 0x0000000408097c11 */ /* 0x040fe2000f8e10ff */
[----:B------:R-:W-:Y:S01]  /*12a0*/  VIADD R8, R8, 0x7 ;  /* 0x0000000708087836 */ /* 0x000fe20000000000 */
[----:B------:R-:W-:-:S02]  /*12b0*/  ISETP.GE.AND P2, PT, R10, UR9, PT ;  /* 0x000000090a007c0c */ /* 0x000fc4000bf46270 */
[----:B------:R-:W-:Y:S01]  /*12c0*/  ISETP.GE.AND P1, PT, R11, UR9, PT ;  /* 0x000000090b007c0c */ /* 0x000fe2000bf26270 */
[----:B------:R0:W-:Y:S01]  /*12d0*/  @!P6 STS [R9], RZ ;  /* 0x000000ff0900e388 */ /* 0x0001e20000000800 */
[----:B------:R-:W-:Y:S02]  /*12e0*/  ISETP.GE.AND P6, PT, R8, UR9, PT ;  /* 0x0000000908007c0c */ /* 0x000fe4000bfc6270 */
[----:B------:R-:W-:Y:S01]  /*12f0*/  ISETP.GE.AND P0, PT, R12, UR9, PT ;  /* 0x000000090c007c0c */ /* 0x000fe2000bf06270 */
[----:B------:R0:W-:Y:S04]  /*1300*/  @!P5 STS [R9+0x4], RZ ;  /* 0x000004ff0900d388 */ /* 0x0001e80000000800 */
[----:B------:R0:W-:Y:S04]  /*1310*/  @!P4 STS [R9+0x8], RZ ;  /* 0x000008ff0900c388 */ /* 0x0001e80000000800 */
[----:B------:R0:W-:Y:S04]  /*1320*/  @!P3 STS [R9+0xc], RZ ;  /* 0x00000cff0900b388 */ /* 0x0001e80000000800 */
[----:B------:R0:W-:Y:S04]  /*1330*/  @!P2 STS [R9+0x10], RZ ;  /* 0x000010ff0900a388 */ /* 0x0001e80000000800 */
[----:B------:R0:W-:Y:S04]  /*1340*/  @!P1 STS [R9+0x14], RZ ;  /* 0x000014ff09009388 */ /* 0x0001e80000000800 */
[----:B------:R0:W-:Y:S04]  /*1350*/  @!P6 STS [R9+0x1c], RZ ;  /* 0x00001cff0900e388 */ /* 0x0001e80000000800 */
[----:B------:R0:W-:Y:S01]  /*1360*/  @!P0 STS [R9+0x18], RZ ;  /* 0x000018ff09008388 */ /* 0x0001e20000000800 */
[----:B------:R-:W-:-:S13]  /*1370*/  ISETP.NE.AND P0, PT, R5, R4, PT ;  /* 0x000000040500720c */ /* 0x000fda0003f05270 */
[----:B0-----:R-:W-:Y:S05]  /*1380*/  @P0 BRA `(.L_x_77) ;  /* 0xfffffffc008c0947 */ /* 0x001fea000383ffff */
.L_x_76:
[----:B------:R-:W-:Y:S05]  /*1390*/  BRA.U !UP1, `(.L_x_75) ;  /* 0x0000000109cc7547 */ /* 0x000fea000b800000 */
[----:B------:R-:W-:Y:S02]  /*13a0*/  UISETP.GE.U32.AND UP0, UPT, UR13, 0x4, UPT ;  /* 0x000000040d00788c */ /* 0x000fe4000bf06070 */
[----:B------:R-:W-:-:S04]  /*13b0*/  ULOP3.LUT UR8, UR6, 0x3, URZ, 0xc0, !UPT ;  /* 0x0000000306087892 */ /* 0x000fc8000f8ec0ff */
[----:B------:R-:W-:-:S03]  /*13c0*/  UISETP.NE.AND UP1, UPT, UR8, URZ, UPT ;  /* 0x000000ff0800728c */ /* 0x000fc6000bf25270 */
[----:B------:R-:W-:Y:S08]  /*13d0*/  BRA.U !UP0, `(.L_x_78) ;  /* 0x00000001084c7547 */ /* 0x000ff0000b800000 */
[----:B------:R-:W0:Y:S01]  /*13e0*/  LDCU UR9, c[0x0][0x3ec] ;  /* 0x00007d80ff0977ac */ /* 0x000e220008000800 */
[----:B------:R-:W4:Y:S01]  /*13f0*/  S2UR UR5, SR_CgaCtaId ;  /* 0x00000000000579c3 */ /* 0x000f220000008800 */
[----:B------:R-:W-:Y:S01]  /*1400*/  IMAD R5, R3, UR6, R4 ;  /* 0x0000000603057c24 */ /* 0x000fe2000f8e0204 */
[----:B------:R-:W-:Y:S01]  /*1410*/  UMOV UR4, 0x400 ;  /* 0x0000040000047882 */ /* 0x000fe20000000000 */
[----:B------:R-:W-:Y:S01]  /*1420*/  VIADD R4, R4, 0x4 ;  /* 0x0000000404047836 */ /* 0x000fe20000000000 */
[----:B------:R-:W-:Y:S01]  /*1430*/  UIADD3 UR4, UPT, UPT, UR4, 0x10a0, URZ ;  /* 0x000010a004047890 */ /* 0x000fe2000fffe0ff */
[C---:B---3--:R-:W-:Y:S01]  /*1440*/  VIADD R8, R5.reuse, 0x1 ;  /* 0x0000000105087836 */ /* 0x048fe20000000000 */
[----:B-12---:R-:W-:-:S04]  /*1450*/  IADD3 R9, PT, PT, R5, 0x3, RZ ;  /* 0x0000000305097810 */ /* 0x006fc80007ffe0ff */
[----:B0-----:R-:W-:Y:S01]  /*1460*/  ISETP.GE.AND P1, PT, R8, UR9, PT ;  /* 0x0000000908007c0c */ /* 0x001fe2000bf26270 */
[C---:B------:R-:W-:Y:S01]  /*1470*/  VIADD R8, R5.reuse, 0x2 ;  /* 0x0000000205087836 */ /* 0x040fe20000000000 */
[----:B------:R-:W-:Y:S02]  /*1480*/  ISETP.GE.AND P0, PT, R5, UR9, PT ;  /* 0x0000000905007c0c */ /* 0x000fe4000bf06270 */
[----:B------:R-:W-:Y:S02]  /*1490*/  ISETP.GE.AND P3, PT, R9, UR9, PT ;  /* 0x0000000909007c0c */ /* 0x000fe4000bf66270 */
[----:B------:R-:W-:Y:S01]  /*14a0*/  ISETP.GE.AND P2, PT, R8, UR9, PT ;  /* 0x0000000908007c0c */ /* 0x000fe2000bf46270 */
[----:B----4-:R-:W-:-:S06]  /*14b0*/  ULEA UR4, UR5, UR4, 0x18 ;  /* 0x0000000405047291 */ /* 0x010fcc000f8ec0ff */
[----:B------:R-:W-:-:S05]  /*14c0*/  LEA R5, R5, UR4, 0x2 ;  /* 0x0000000405057c11 */ /* 0x000fca000f8e10ff */
[----:B------:R0:W-:Y:S04]  /*14d0*/  @!P0 STS [R5], RZ ;  /* 0x000000ff05008388 */ /* 0x0001e80000000800 */
[----:B------:R0:W-:Y:S04]  /*14e0*/  @!P1 STS [R5+0x4], RZ ;  /* 0x000004ff05009388 */ /* 0x0001e80000000800 */
[----:B------:R0:W-:Y:S04]  /*14f0*/  @!P2 STS [R5+0x8], RZ ;  /* 0x000008ff0500a388 */ /* 0x0001e80000000800 */
[----:B------:R0:W-:Y:S02]  /*1500*/  @!P3 STS [R5+0xc], RZ ;  /* 0x00000cff0500b388 */ /* 0x0001e40000000800 */
.L_x_78:
[----:B------:R-:W-:Y:S05]  /*1510*/  BRA.U !UP1, `(.L_x_75) ;  /* 0x00000001096c7547 */ /* 0x000fea000b800000 */
[----:B------:R-:W-:Y:S02]  /*1520*/  UISETP.NE.AND UP0, UPT, UR8, 0x1, UPT ;  /* 0x000000010800788c */ /* 0x000fe4000bf05270 */
[----:B------:R-:W-:-:S04]  /*1530*/  ULOP3.LUT UR4, UR6, 0x1, URZ, 0xc0, !UPT ;  /* 0x0000000106047892 */ /* 0x000fc8000f8ec0ff */
[----:B------:R-:W-:-:S03]  /*1540*/  UISETP.NE.U32.AND UP1, UPT, UR4, 0x1, UPT ;  /* 0x000000010400788c */ /* 0x000fc6000bf25070 */
[----:B------:R-:W-:Y:S08]  /*1550*/  BRA.U !UP0, `(.L_x_79) ;  /* 0x0000000108347547 */ /* 0x000ff0000b800000 */
[----:B------:R-:W4:Y:S01]  /*1560*/  S2UR UR5, SR_CgaCtaId ;  /* 0x00000000000579c3 */ /* 0x000f220000008800 */
[----:B------:R-:W5:Y:S01]  /*1570*/  LDCU UR8, c[0x0][0x3ec] ;  /* 0x00007d80ff0877ac */ /* 0x000f620008000800 */
[----:B0-----:R-:W-:Y:S02]  /*1580*/  IMAD R5, R3, UR6, R4 ;  /* 0x0000000603057c24 */ /* 0x001fe4000f8e0204 */
[----:B------:R-:W-:Y:S01]  /*1590*/  VIADD R4, R4, 0x2 ;  /* 0x0000000204047836 */ /* 0x000fe20000000000 */
[----:B------:R-:W-:Y:S01]  /*15a0*/  UMOV UR4, 0x400 ;  /* 0x0000040000047882 */ /* 0x000fe20000000000 */
[C---:B---3--:R-:W-:Y:S01]  /*15b0*/  VIADD R8, R5.reuse, 0x1 ;  /* 0x0000000105087836 */ /* 0x048fe20000000000 */
[----:B------:R-:W-:Y:S01]  /*15c0*/  UIADD3 UR4, UPT, UPT, UR4, 0x10a0, URZ ;  /* 0x000010a004047890 */ /* 0x000fe2000fffe0ff */
[----:B-----5:R-:W-:-:S03]  /*15d0*/  ISETP.GE.AND P0, PT, R5, UR8, PT ;  /* 0x0000000805007c0c */ /* 0x020fc6000bf06270 */
[----:B------:R-:W-:Y:S01]  /*15e0*/  ISETP.GE.AND P1, PT, R8, UR8, PT ;  /* 0x0000000808007c0c */ /* 0x000fe2000bf26270 */
[----:B----4-:R-:W-:-:S06]  /*15f0*/  ULEA UR4, UR5, UR4, 0x18 ;  /* 0x0000000405047291 */ /* 0x010fcc000f8ec0ff */
[----:B------:R-:W-:-:S05]  /*1600*/  LEA R5, R5, UR4, 0x2 ;  /* 0x0000000405057c11 */ /* 0x000fca000f8e10ff */
[----:B------:R4:W-:Y:S04]  /*1610*/  @!P0 STS [R5], RZ ;  /* 0x000000ff05008388 */ /* 0x0009e80000000800 */
[----:B------:R4:W-:Y:S02]  /*1620*/  @!P1 STS [R5+0x4], RZ ;  /* 0x000004ff05009388 */ /* 0x0009e40000000800 */
.L_x_79:
[----:B------:R-:W-:Y:S05]  /*1630*/  BRA.U UP1, `(.L_x_75) ;  /* 0x0000000101247547 */ /* 0x000fea000b800000 */
[----:B------:R-:W5:Y:S01]  /*1640*/  LDCU UR4, c[0x0][0x3ec] ;  /* 0x00007d80ff0477ac */ /* 0x000f620008000800 */
[----:B------:R-:W-:-:S05]  /*1650*/  IMAD R4, R3, UR6, R4 ;  /* 0x0000000603047c24 */ /* 0x000fca000f8e0204 */
[----:B-----5:R-:W-:-:S13]  /*1660*/  ISETP.GE.AND P0, PT, R4, UR4, PT ;  /* 0x0000000404007c0c */ /* 0x020fda000bf06270 */
[----:B---3--:R-:W3:Y:S01]  /*1670*/  @!P0 S2R R8, SR_CgaCtaId ;  /* 0x0000000000088919 */ /* 0x008ee20000008800 */
[----:B0---4-:R-:W-:-:S05]  /*1680*/  @!P0 MOV R5, 0x400 ;  /* 0x0000040000058802 */ /* 0x011fca0000000f00 */
[----:B------:R-:W-:-:S05]  /*1690*/  @!P0 VIADD R5, R5, 0x10a0 ;  /* 0x000010a005058836 */ /* 0x000fca0000000000 */
[----:B---3--:R-:W-:-:S05]  /*16a0*/  @!P0 LEA R5, R8, R5, 0x18 ;  /* 0x0000000508058211 */ /* 0x008fca00078ec0ff */
[----:B------:R-:W-:-:S05]  /*16b0*/  @!P0 IMAD R4, R4, 0x4, R5 ;  /* 0x0000000404048824 */ /* 0x000fca00078e0205 */
[----:B------:R0:W-:Y:S02]  /*16c0*/  @!P0 STS [R4], RZ ;  /* 0x000000ff04008388 */ /* 0x0001e40000000800 */
.L_x_75:
[----:B------:R-:W5:Y:S01]  /*16d0*/  LDCU.64 UR4, c[0x0][0x3a8] ;  /* 0x00007500ff0477ac */ /* 0x000f620008000a00 */
[----:B------:R-:W0:Y:S01]  /*16e0*/  LDCU UR6, c[0x0][0x360] ;  /* 0x00006c00ff0677ac */ /* 0x000e220008000800 */
[----:B------:R-:W0:Y:S01]  /*16f0*/  LDCU UR13, c[0x0][0x3a0] ;  /* 0x00007400ff0d77ac */ /* 0x000e220008000800 */
[----:B------:R-:W0:Y:S01]  /*1700*/  LDCU UR36, c[0x0][0x3a0] ;  /* 0x00007400ff2477ac */ /* 0x000e220008000800 */
[----:B------:R-:W0:Y:S01]  /*1710*/  LDCU UR37, c[0x0][0x3a0] ;  /* 0x00007400ff2577ac */ /* 0x000e220008000800 */
[----:B-----5:R-:W-:Y:S01]  /*1720*/  ISETP.GE.U32.AND P0, PT, R2, UR4, PT ;  /* 0x0000000402007c0c */ /* 0x020fe2000bf06070 */
[----:B------:R-:W0:Y:S03]  /*1730*/  LDCU UR39, c[0x0][0x3a0] ;  /* 0x00007400ff2777ac */ /* 0x000e260008000800 */
[----:B------:R-:W-:Y:S01]  /*1740*/  ISETP.GE.U32.AND.EX P0, PT, RZ, UR5, PT, P0 ;  /* 0x00000005ff007c0c */ /* 0x000fe2000bf06100 */
[----:B------:R-:W0:Y:S01]  /*1750*/  LDCU UR40, c[0x0][0x3c8] ;  /* 0x00007900ff2877ac */ /* 0x000e220008000800 */
        /* <DEDUP_REMOVED lines=13> */
[----:B------:R-:W-:Y:S06]  /*1830*/  BAR.SYNC.DEFER_BLOCKING 0x0 ;  /* 0x0000000000007b1d */ /* 0x000fec0000010000 */
[----:B------:R-:W-:Y:S05]  /*1840*/  @P0 BRA `(.L_x_80) ;  /* 0x0000000800bc0947 */ /* 0x000fea0003800000 */
[----:B------:R-:W5:Y:S01]  /*1850*/  LDCU.64 UR4, c[0x0][0x3f8] ;  /* 0x00007f00ff0477ac */ /* 0x000f620008000a00 */
[----:B0-----:R-:W-:Y:S02]  /*1860*/  IMAD.MOV.U32 R4, RZ, RZ, R2 ;  /* 0x000000ffff047224 */ /* 0x001fe400078e0002 */
[----:B----4-:R-:W-:Y:S01]  /*1870*/  IMAD.MOV.U32 R5, RZ, RZ, RZ ;  /* 0x000000ffff057224 */ /* 0x010fe200078e00ff */
[----:B-----5:R-:W-:-:S04]  /*1880*/  UISETP.NE.U32.AND UP0, UPT, UR4, URZ, UPT ;  /* 0x000000ff0400728c */ /* 0x020fc8000bf05070 */
[----:B------:R-:W-:-:S09]  /*1890*/  UISETP.NE.AND.EX UP0, UPT, UR5, URZ, UPT, UP0 ;  /* 0x000000ff0500728c */ /* 0x000fd2000bf05300 */
[----:B------:R-:W-:Y:S05]  /*18a0*/  BRA.U UP0, `(.L_x_81) ;  /* 0x0000000100c87547 */ /* 0x000fea000b800000 */
[----:B------:R-:W0:Y:S02]  /*18b0*/  LDCU.U8 UR4, c[0x0][0x400] ;  /* 0x00008000ff0477ac */ /* 0x000e240008000000 */
[----:B0-----:R-:W-:-:S04]  /*18c0*/  UPRMT UR4, UR4, 0x8880, URZ ;  /* 0x0000888004047896 */ /* 0x001fc800080000ff */
[----:B------:R-:W-:-:S09]  /*18d0*/  UISETP.NE.AND UP0, UPT, UR4, URZ, UPT ;  /* 0x000000ff0400728c */ /* 0x000fd2000bf05270 */
[----:B------:R-:W-:Y:S05]  /*18e0*/  BRA.U !UP0, `(.L_x_82) ;  /* 0x0000000108687547 */ /* 0x000fea000b800000 */
.L_x_85:
[----:B0-----:R-:W-:-:S04]  /*18f0*/  LEA R6, P0, R4, UR20, 0x3 ;  /* 0x0000001404067c11 */ /* 0x001fc8000f8018ff */
[----:B------:R-:W-:-:S06]  /*1900*/  LEA.HI.X R7, R4, UR21, R5, 0x3, P0 ;  /* 0x0000001504077c11 */ /* 0x000fcc00080f1c05 */
[----:B------:R-:W4:Y:S01]  /*1910*/  LDG.E.CONSTANT R7, desc[UR10][R6.64] ;  /* 0x0000000a06077981 */ /* 0x000f22000c1e9900 */
[----:B------:R-:W-:Y:S01]  /*1920*/  IADD3 R4, P0, PT, R4, UR6, RZ ;  /* 0x0000000604047c10 */ /* 0x000fe2000ff1e0ff */
[----:B------:R-:W-:Y:S05]  /*1930*/  YIELD ;  /* 0x0000000000007946 */ /* 0x000fea0003800000 */
[----:B------:R-:W-:Y:S01]  /*1940*/  IMAD.X R5, RZ, RZ, R5, P0 ;  /* 0x000000ffff057224 */ /* 0x000fe200000e0605 */
[----:B------:R-:W-:Y:S01]  /*1950*/  ISETP.GE.U32.AND P0, PT, R4, UR14, PT ;  /* 0x0000000e04007c0c */ /* 0x000fe2000bf06070 */
[----:B------:R-:W-:Y:S03]  /*1960*/  BSSY.RECONVERGENT B0, `(.L_x_83) ;  /* 0x0000010000007945 */ /* 0x000fe60003800200 */
[----:B------:R-:W-:-:S02]  /*1970*/  ISETP.GE.U32.AND.EX P0, PT, R5, UR15, PT, P0 ;  /* 0x0000000f05007c0c */ /* 0x000fc4000bf06100 */
[----:B----4-:R-:W-:-:S13]  /*1980*/  ISETP.GE.AND P1, PT, R7, UR13, PT ;  /* 0x0000000d07007c0c */ /* 0x010fda000bf26270 */
[----:B------:R-:W-:Y:S05]  /*1990*/  @P1 BRA `(.L_x_84) ;  /* 0x0000000000301947 */ /* 0x000fea0003800000 */
[----:B------:R-:W-:-:S04]  /*19a0*/  SHF.R.S64 R6, RZ, 0x1e, R7 ;  /* 0x0000001eff067819 */ /* 0x000fc80000001007 */
[----:B------:R-:W-:-:S04]  /*19b0*/  IADD3 R6, P1, PT, R6, UR32, RZ ;  /* 0x0000002006067c10 */ /* 0x000fc8000ff3e0ff */
[----:B------:R-:W-:-:S05]  /*19c0*/  LEA.HI.X.SX32 R7, R7, UR33, 0x2, P1 ;  /* 0x0000002107077c11 */ /* 0x000fca00088f16ff */
[----:B------:R-:W4:Y:S02]  /*19d0*/  LDG.E.CONSTANT R6, desc[UR10][R6.64] ;  /* 0x0000000a06067981 */ /* 0x000f24000c1e9900 */
[----:B----4-:R-:W-:-:S13]  /*19e0*/  ISETP.NE.AND P1, PT, R6, -0x1, PT ;  /* 0xffffffff0600780c */ /* 0x010fda0003f25270 */
[----:B------:R-:W-:Y:S05]  /*19f0*/  @!P1 BRA `(.L_x_84) ;  /* 0x0000000000189947 */ /* 0x000fea0003800000 */
[----:B------:R-:W0:Y:S01]  /*1a00*/  S2UR UR5, SR_CgaCtaId ;  /* 0x00000000000579c3 */ /* 0x000e220000008800 */
[----:B------:R-:W-:Y:S02]  /*1a10*/  UMOV UR4, 0x400 ;  /* 0x0000040000047882 */ /* 0x000fe40000000000 */
[----:B------:R-:W-:-:S04]  /*1a20*/  UIADD3 UR4, UPT, UPT, UR4, 0x10a0, URZ ;  /* 0x000010a004047890 */ /* 0x000fc8000fffe0ff */
[----:B0-----:R-:W-:-:S06]  /*1a30*/  ULEA UR4, UR5, UR4, 0x18 ;  /* 0x0000000405047291 */ /* 0x001fcc000f8ec0ff */
[----:B------:R-:W-:-:S05]  /*1a40*/  LEA R6, R6, UR4, 0x2 ;  /* 0x0000000406067c11 */ /* 0x000fca000f8e10ff */
[----:B------:R0:W-:Y:S02]  /*1a50*/  ATOMS.POPC.INC.32 RZ, [R6+URZ] ;  /* 0x0000000006ff7f8c */ /* 0x0001e4000d8000ff */
.L_x_84:
[----:B------:R-:W-:Y:S05]  /*1a60*/  BSYNC.RECONVERGENT B0 ;  /* 0x0000000000007941 */ /* 0x000fea0003800200 */
.L_x_83:
[----:B------:R-:W-:Y:S05]  /*1a70*/  @!P0 BRA `(.L_x_85) ;  /* 0xfffffffc009c8947 */ /* 0x000fea000383ffff */
[----:B------:R-:W-:Y:S05]  /*1a80*/  BRA `(.L_x_80) ;  /* 0x00000008002c7947 */ /* 0x000fea0003800000 */
.L_x_82:
[----:B------:R-:W3:Y:S01]  /*1a90*/  S2R R7, SR_CgaCtaId ;  /* 0x0000000000077919 */ /* 0x000ee20000008800 */
[----:B------:R-:W-:-:S05]  /*1aa0*/  MOV R6, 0x400 ;  /* 0x0000040000067802 */ /* 0x000fca0000000f00 */
[----:B------:R-:W-:-:S05]  /*1ab0*/  VIADD R6, R6, 0x10a0 ;  /* 0x000010a006067836 */ /* 0x000fca0000000000 */
[----:B---3--:R-:W-:-:S07]  /*1ac0*/  LEA R8, R7, R6, 0x18 ;  /* 0x0000000607087211 */ /* 0x008fce00078ec0ff */
.L_x_88:
[----:B0-----:R-:W-:-:S04]  /*1ad0*/  LEA R6, P0, R4, UR22, 0x3 ;  /* 0x0000001604067c11 */ /* 0x001fc8000f8018ff */
[----:B------:R-:W-:-:S06]  /*1ae0*/  LEA.HI.X R7, R4, UR23, R5, 0x3, P0 ;  /* 0x0000001704077c11 */ /* 0x000fcc00080f1c05 */
[----:B------:R-:W3:Y:S01]  /*1af0*/  LDG.E.CONSTANT R7, desc[UR10][R6.64] ;  /* 0x0000000a06077981 */ /* 0x000ee2000c1e9900 */
[----:B------:R-:W-:Y:S01]  /*1b00*/  IADD3 R4, P0, PT, R4, UR6, RZ ;  /* 0x0000000604047c10 */ /* 0x000fe2000ff1e0ff */
[----:B------:R-:W-:Y:S05]  /*1b10*/  YIELD ;  /* 0x0000000000007946 */ /* 0x000fea0003800000 */
[----:B------:R-:W-:Y:S01]  /*1b20*/  IMAD.X R5, RZ, RZ, R5, P0 ;  /* 0x000000ffff057224 */ /* 0x000fe200000e0605 */
[----:B------:R-:W-:Y:S01]  /*1b30*/  ISETP.GE.U32.AND P0, PT, R4, UR18, PT ;  /* 0x0000001204007c0c */ /* 0x000fe2000bf06070 */
[----:B------:R-:W-:Y:S03]  /*1b40*/  BSSY.RECONVERGENT B0, `(.L_x_86) ;  /* 0x0000006000007945 */ /* 0x000fe60003800200 */
[----:B------:R-:W-:-:S02]  /*1b50*/  ISETP.GE.U32.AND.EX P0, PT, R5, UR19, PT, P0 ;  /* 0x0000001305007c0c */ /* 0x000fc4000bf06100 */
[----:B---3--:R-:W-:-:S13]  /*1b60*/  ISETP.GE.AND P1, PT, R7, UR36, PT ;  /* 0x0000002407007c0c */ /* 0x008fda000bf26270 */
[----:B------:R-:W-:Y:S05]  /*1b70*/  @P1 BRA `(.L_x_87) ;  /* 0x0000000000081947 */ /* 0x000fea0003800000 */
[----:B------:R-:W-:-:S05]  /*1b80*/  IMAD R6, R7, 0x4, R8 ;  /* 0x0000000407067824 */ /* 0x000fca00078e0208 */
[----:B------:R0:W-:Y:S02]  /*1b90*/  ATOMS.POPC.INC.32 RZ, [R6+URZ] ;  /* 0x0000000006ff7f8c */ /* 0x0001e4000d8000ff */
.L_x_87:
[----:B------:R-:W-:Y:S05]  /*1ba0*/  BSYNC.RECONVERGENT B0 ;  /* 0x0000000000007941 */ /* 0x000fea0003800200 */
.L_x_86:
[----:B------:R-:W-:Y:S05]  /*1bb0*/  @!P0 BRA `(.L_x_88) ;  /* 0xfffffffc00c48947 */ /* 0x000fea000383ffff */
[----:B------:R-:W-:Y:S05]  /*1bc0*/  BRA `(.L_x_80) ;  /* 0x0000000400dc7947 */ /* 0x000fea0003800000 */
.L_x_81:
[----:B------:R-:W0:Y:S02]  /*1bd0*/  LDCU.U8 UR4, c[0x0][0x400] ;  /* 0x00008000ff0477ac */ /* 0x000e240008000000 */
[----:B0-----:R-:W-:-:S04]  /*1be0*/  UPRMT UR4, UR4, 0x8880, URZ ;  /* 0x0000888004047896 */ /* 0x001fc800080000ff */
[----:B------:R-:W-:-:S09]  /*1bf0*/  UISETP.NE.AND UP0, UPT, UR4, URZ, UPT ;  /* 0x000000ff0400728c */ /* 0x000fd2000bf05270 */
[----:B------:R-:W-:Y:S05]  /*1c00*/  BRA.U !UP0, `(.L_x_89) ;  /* 0x0000000108f47547 */ /* 0x000fea000b800000 */
.L_x_95:
[----:B---3--:R-:W-:-:S04]  /*1c10*/  LEA R8, P0, R4, UR24, 0x3 ;  /* 0x0000001804087c11 */ /* 0x008fc8000f8018ff */
[----:B012---:R-:W-:-:S06]  /*1c20*/  LEA.HI.X R9, R4, UR25, R5, 0x3, P0 ;  /* 0x0000001904097c11 */ /* 0x007fcc00080f1c05 */
        /* <DEDUP_REMOVED lines=19> */
[----:B0-----:R-:W-:-:S06]  /*1d60*/  IADD3 R11, PT, PT, R12, 0xffffffe, RZ ;  /* 0x0ffffffe0c0b7810 */ /* 0x001fcc0007ffe0ff */
[----:B------:R-:W0:Y:S02]  /*1d70*/  F2I.FTZ.U32.TRUNC.NTZ R11, R11 ;  /* 0x0000000b000b7305 */ /* 0x000e24000021f000 */
[----:B0-----:R-:W-:-:S04]  /*1d80*/  IMAD.MOV R9, RZ, RZ, -R11 ;  /* 0x000000ffff097224 */ /* 0x001fc800078e0a0b */
[----:B------:R-:W-:-:S04]  /*1d90*/  IMAD R9, R9, UR38, RZ ;  /* 0x0000002609097c24 */ /* 0x000fc8000f8e02ff */
[----:B------:R-:W-:-:S04]  /*1da0*/  IMAD.HI.U32 R9, R11, R9, R10 ;  /* 0x000000090b097227 */ /* 0x000fc800078e000a */
[----:B------:R-:W-:Y:S02]  /*1db0*/  IMAD.MOV.U32 R11, RZ, RZ, RZ ;  /* 0x000000ffff0b7224 */ /* 0x000fe400078e00ff */
[----:B------:R-:W-:-:S04]  /*1dc0*/  IMAD.HI.U32 R10, R9, R4, RZ ;  /* 0x00000004090a7227 */ /* 0x000fc800078e00ff */
        /* <DEDUP_REMOVED lines=9> */
.L_x_93:
[----:B------:R-:W-:Y:S01]  /*1e60*/  IMAD.U32 R11, RZ, RZ, UR7 ;  /* 0x00000007ff0b7e24 */ /* 0x000fe2000f8e00ff */
[----:B------:R-:W-:-:S07]  /*1e70*/  MOV R10, 0x1e90 ;  /* 0x00001e90000a7802 */ /* 0x000fce0000000f00 */
[----:B------:R-:W-:Y:S05]  /*1e80*/  CALL.REL.NOINC `($__internal_1_$__cuda_sm20_div_u64) ;  /* 0x0000002000687944 */ /* 0x000fea0003c00000 */
[----:B------:R-:W-:Y:S02]  /*1e90*/  IMAD.MOV.U32 R10, RZ, RZ, R12 ;  /* 0x000000ffff0a7224 */ /* 0x000fe400078e000c */
[----:B------:R-:W-:-:S07]  /*1ea0*/  IMAD.MOV.U32 R11, RZ, RZ, R13 ;  /* 0x000000ffff0b7224 */ /* 0x000fce00078e000d */
.L_x_94:
[----:B------:R-:W-:Y:S05]  /*1eb0*/  BSYNC.RECONVERGENT B1 ;  /* 0x0000000000017941 */ /* 0x000fea0003800200 */
.L_x_92:
[----:B------:R-:W-:-:S05]  /*1ec0*/  IADD3 R9, P0, PT, R6, R10, RZ ;  /* 0x0000000a06097210 */ /* 0x000fca0007f1e0ff */
[----:B------:R-:W-:Y:S01]  /*1ed0*/  IMAD.X R12, R7, 0x1, R11, P0 ;  /* 0x00000001070c7824 */ /* 0x000fe200000e060b */
[----:B------:R-:W-:-:S04]  /*1ee0*/  LEA R10, P0, R9, UR30, 0x2 ;  /* 0x0000001e090a7c11 */ /* 0x000fc8000f8010ff */
[----:B------:R-:W-:-:S05]  /*1ef0*/  LEA.HI.X R11, R9, UR31, R12, 0x2, P0 ;  /* 0x0000001f090b7c11 */ /* 0x000fca00080f140c */
[----:B------:R-:W2:Y:S01]  /*1f00*/  LDG.E R10, desc[UR10][R10.64] ;  /* 0x0000000a0a0a7981 */ /* 0x000ea2000c1e1900 */
[----:B------:R-:W0:Y:S01]  /*1f10*/  S2UR UR5, SR_CgaCtaId ;  /* 0x00000000000579c3 */ /* 0x000e220000008800 */
[----:B------:R-:W-:Y:S02]  /*1f20*/  UMOV UR4, 0x400 ;  /* 0x0000040000047882 */ /* 0x000fe40000000000 */
[----:B------:R-:W-:-:S04]  /*1f30*/  UIADD3 UR4, UPT, UPT, UR4, 0x10a0, URZ ;  /* 0x000010a004047890 */ /* 0x000fc8000fffe0ff */
[----:B0-----:R-:W-:-:S06]  /*1f40*/  ULEA UR4, UR5, UR4, 0x18 ;  /* 0x0000000405047291 */ /* 0x001fcc000f8ec0ff */
[----:B------:R-:W-:-:S05]  /*1f50*/  LEA R9, R8, UR4, 0x2 ;  /* 0x0000000408097c11 */ /* 0x000fca000f8e10ff */
[----:B--2---:R0:W-:Y:S02]  /*1f60*/  ATOMS.ADD RZ, [R9], R10 ;  /* 0x0000000a09ff738c */ /* 0x0041e40000000000 */
.L_x_91:
[----:B------:R-:W-:Y:S05]  /*1f70*/  BSYNC.RECONVERGENT B0 ;  /* 0x0000000000007941 */ /* 0x000fea0003800200 */
.L_x_90:
[----:B------:R-:W-:-:S04]  /*1f80*/  IADD3 R4, P0, PT, R4, UR6, RZ ;  /* 0x0000000604047c10 */ /* 0x000fc8000ff1e0ff */
[----:B------:R-:W-:Y:S02]  /*1f90*/  IADD3.X R5, PT, PT, RZ, R5, RZ, P0, !PT ;  /* 0x00000005ff057210 */ /* 0x000fe400007fe4ff */
[----:B------:R-:W-:-:S04]  /*1fa0*/  ISETP.GE.U32.AND P0, PT, R4, UR16, PT ;  /* 0x0000001004007c0c */ /* 0x000fc8000bf06070 */
[----:B------:R-:W-:-:S13]  /*1fb0*/  ISETP.GE.U32.AND.EX P0, PT, R5, UR17, PT, P0 ;  /* 0x0000001105007c0c */ /* 0x000fda000bf06100 */
[----:B------:R-:W-:Y:S05]  /*1fc0*/  @!P0 BRA `(.L_x_95) ;  /* 0xfffffffc00108947 */ /* 0x000fea000383ffff */
[----:B------:R-:W-:Y:S05]  /*1fd0*/  BRA `(.L_x_80) ;  /* 0x0000000000d87947 */ /* 0x000fea0003800000 */
.L_x_89:
[----:B-123--:R-:W0:Y:S01]  /*1fe0*/  S2R R9, SR_CgaCtaId ;  /* 0x0000000000097919 */ /* 0x00ee220000008800 */
[----:B------:R-:W-:-:S05]  /*1ff0*/  MOV R8, 0x400 ;  /* 0x0000040000087802 */ /* 0x000fca0000000f00 */
[----:B------:R-:W-:-:S05]  /*2000*/  VIADD R8, R8, 0x10a0 ;  /* 0x000010a008087836 */ /* 0x000fca0000000000 */
[----:B0-----:R-:W-:-:S07]  /*2010*/  LEA R8, R9, R8, 0x18 ;  /* 0x0000000809087211 */ /* 0x001fce00078ec0ff */
.L_x_101:
[----:B0-----:R-:W-:-:S04]  /*2020*/  LEA R10, P0, R4, UR26, 0x3 ;  /* 0x0000001a040a7c11 */ /* 0x001fc8000f8018ff */
        /* <DEDUP_REMOVED lines=27> */
[----:B------:R-:W-:Y:S01]  /*21e0*/  @P1 VIADD R10, R10, 0x1 ;  /* 0x000000010a0a1836 */ /* 0x000fe20000000000 */
[----:B------:R-:W-:Y:S01]  /*21f0*/  @!P2 LOP3.LUT R10, RZ, UR40, RZ, 0x33, !PT ;  /* 0x00000028ff0aac12 */ /* 0x000fe2000f8e33ff */
[----:B------:R-:W-:Y:S06]  /*2200*/  BRA `(.L_x_100) ;  /* 0x0000000000147947 */ /* 0x000fec0003800000 */
.L_x_99:
[----:B------:R-:W-:Y:S01]  /*2210*/  IMAD.U32 R11, RZ, RZ, UR7 ;  /* 0x00000007ff0b7e24 */ /* 0x000fe2000f8e00ff */
[----:B------:R-:W-:-:S07]  /*2220*/  MOV R10, 0x2240 ;  /* 0x00002240000a7802 */ /* 0x000fce0000000f00 */
[----:B------:R-:W-:Y:S05]  /*2230*/  CALL.REL.NOINC `($__internal_1_$__cuda_sm20_div_u64) ;  /* 0x0000001c007c7944 */ /* 0x000fea0003c00000 */
[----:B------:R-:W-:Y:S01]  /*2240*/  IMAD.MOV.U32 R10, RZ, RZ, R12 ;  /* 0x000000ffff0a7224 */ /* 0x000fe200078e000c */
[----:B------:R-:W-:-:S07]  /*2250*/  MOV R11, R13 ;  /* 0x0000000d000b7202 */ /* 0x000fce0000000f00 */
.L_x_100:
[----:B------:R-:W-:Y:S05]  /*2260*/  BSYNC.RECONVERGENT B1 ;  /* 0x0000000000017941 */ /* 0x000fea0003800200 */
.L_x_98:
[----:B------:R-:W-:-:S05]  /*2270*/  IADD3 R12, P0, PT, R6, R10, RZ ;  /* 0x0000000a060c7210 */ /* 0x000fca0007f1e0ff */
[----:B------:R-:W-:Y:S01]  /*2280*/  IMAD.X R11, R7, 0x1, R11, P0 ;  /* 0x00000001070b7824 */ /* 0x000fe200000e060b */
[----:B------:R-:W-:-:S04]  /*2290*/  LEA R10, P0, R12, UR28, 0x2 ;  /* 0x0000001c0c0a7c11 */ /* 0x000fc8000f8010ff */
[----:B------:R-:W-:-:S05]  /*22a0*/  LEA.HI.X R11, R12, UR29, R11, 0x2, P0 ;  /* 0x0000001d0c0b7c11 */ /* 0x000fca00080f140b */
[----:B------:R-:W2:Y:S01]  /*22b0*/  LDG.E R10, desc[UR10][R10.64] ;  /* 0x0000000a0a0a7981 */ /* 0x000ea2000c1e1900 */
[----:B------:R-:W-:-:S05]  /*22c0*/  IMAD R9, R9, 0x4, R8 ;  /* 0x0000000409097824 */ /* 0x000fca00078e0208 */
[----:B--2---:R0:W-:Y:S02]  /*22d0*/  ATOMS.ADD RZ, [R9], R10 ;  /* 0x0000000a09ff738c */ /* 0x0041e40000000000 */
.L_x_97:
[----:B------:R-:W-:Y:S05]  /*22e0*/  BSYNC.RECONVERGENT B0 ;  /* 0x0000000000007941 */ /* 0x000fea0003800200 */
.L_x_96:
[----:B------:R-:W-:-:S05]  /*22f0*/  IADD3 R4, P0, PT, R4, UR6, RZ ;  /* 0x0000000604047c10 */ /* 0x000fca000ff1e0ff */
[----:B------:R-:W-:Y:S01]  /*2300*/  IMAD.X R5, RZ, RZ, R5, P0 ;  /* 0x000000ffff057224 */ /* 0x000fe200000e0605 */
[----:B------:R-:W-:-:S04]  /*2310*/  ISETP.GE.U32.AND P0, PT, R4, UR8, PT ;  /* 0x0000000804007c0c */ /* 0x000fc8000bf06070 */
[----:B------:R-:W-:-:S13]  /*2320*/  ISETP.GE.U32.AND.EX P0, PT, R5, UR9, PT, P0 ;  /* 0x0000000905007c0c */ /* 0x000fda000bf06100 */
[----:B------:R-:W-:Y:S05]  /*2330*/  @!P0 BRA `(.L_x_101) ;  /* 0xfffffffc00388947 */ /* 0x000fea000383ffff */
.L_x_80:
[----:B0-----:R-:W0:Y:S01]  /*2340*/  S2R R6, SR_CgaCtaId ;  /* 0x0000000000067919 */ /* 0x001e220000008800 */
[----:B------:R-:W-:Y:S05]  /*2350*/  WARPSYNC.ALL ;  /* 0x0000000000007948 */ /* 0x000fea0003800000 */
[----:B------:R-:W5:Y:S01]  /*2360*/  LDCU UR4, c[0x0][0x3a0] ;  /* 0x00007400ff0477ac */ /* 0x000f620008000800 */
[----:B-123--:R-:W-:Y:S01]  /*2370*/  MOV R9, 0x400 ;  /* 0x0000040000097802 */ /* 0x00efe20000000f00 */
[----:B------:R-:W-:Y:S01]  /*2380*/  IMAD.IADD R4, R3, 0x1, R2 ;  /* 0x0000000103047824 */ /* 0x000fe200078e0202 */
[----:B------:R-:W-:Y:S01]  /*2390*/  BSSY.RECONVERGENT B0, `(.L_x_102) ;  /* 0x0000025000007945 */ /* 0x000fe20003800200 */
[----:B------:R-:W-:Y:S01]  /*23a0*/  IMAD.MOV.U32 R3, RZ, RZ, RZ ;  /* 0x000000ffff037224 */ /* 0x000fe200078e00ff */
[----:B------:R-:W-:Y:S01]  /*23b0*/  BAR.SYNC.DEFER_BLOCKING 0x0 ;  /* 0x0000000000007b1d */ /* 0x000fe20000010000 */
[----:B-----5:R-:W-:-:S02]  /*23c0*/  ISETP.GE.AND P0, PT, R2, UR4, PT ;  /* 0x0000000402007c0c */ /* 0x020fc4000bf06270 */
[----:B0-----:R-:W-:-:S05]  /*23d0*/  LEA R9, R6, R9, 0x18 ;  /* 0x0000000906097211 */ /* 0x001fca00078ec0ff */
[----:B------:R-:W-:-:S06]  /*23e0*/  IMAD R8, R4, 0x4, R9 ;  /* 0x0000000404087824 */ /* 0x000fcc00078e0209 */
[----:B------:R-:W-:Y:S05]  /*23f0*/  @P0 BRA `(.L_x_103) ;  /* 0x0000000000780947 */ /* 0x000fea0003800000 */
[----:B------:R-:W0:Y:S01]  /*2400*/  LDC R10, c[0x0][0x390] ;  /* 0x0000e400ff0a7b82 */ /* 0x000e220000000800 */
[----:B------:R-:W-:Y:S02]  /*2410*/  UMOV UR4, 0x400 ;  /* 0x0000040000047882 */ /* 0x000fe40000000000 */
[----:B------:R-:W-:-:S05]  /*2420*/  UIADD3 UR4, UPT, UPT, UR4, 0x10a0, URZ ;  /* 0x000010a004047890 */ /* 0x000fca000fffe0ff */
[----:B------:R-:W1:Y:S01]  /*2430*/  S2UR UR5, SR_CgaCtaId ;  /* 0x00000000000579c3 */ /* 0x000e620000008800 */
[----:B0-----:R-:W-:-:S04]  /*2440*/  IABS R12, R10 ;  /* 0x0000000a000c7213 */ /* 0x001fc80000000000 */
[----:B------:R-:W0:Y:S01]  /*2450*/  I2F.RP R7, R12 ;  /* 0x0000000c00077306 */ /* 0x000e220000209400 */
[----:B-1----:R-:W-:-:S06]  /*2460*/  ULEA UR4, UR5, UR4, 0x18 ;  /* 0x0000000405047291 */ /* 0x002fcc000f8ec0ff */
[----:B------:R-:W-:Y:S01]  /*2470*/  LEA R3, R2, UR4, 0x2 ;  /* 0x0000000402037c11 */ /* 0x000fe2000f8e10ff */
[----:B0-----:R-:W0:Y:S05]  /*2480*/  MUFU.RCP R7, R7 ;  /* 0x0000000700077308 */ /* 0x001e2a0000001000 */
[----:B------:R-:W1:Y:S01]  /*2490*/  LDS R3, [R3] ;  /* 0x0000000003037984 */ /* 0x000e620000000800 */
[----:B0-----:R-:W-:-:S04]  /*24a0*/  VIADD R4, R7, 0xffffffe ;  /* 0x0ffffffe07047836 */ /* 0x001fc80000000000 */
[----:B----4-:R0:W2:Y:S02]  /*24b0*/  F2I.FTZ.U32.TRUNC.NTZ R5, R4 ;  /* 0x0000000400057305 */ /* 0x0100a4000021f000 */
[----:B0-----:R-:W-:Y:S02]  /*24c0*/  IMAD.MOV.U32 R4, RZ, RZ, RZ ;  /* 0x000000ffff047224 */ /* 0x001fe400078e00ff */
[----:B--2---:R-:W-:-:S04]  /*24d0*/  IMAD.MOV R11, RZ, RZ, -R5 ;  /* 0x000000ffff0b7224 */ /* 0x004fc800078e0a05 */
[----:B------:R-:W-:Y:S01]  /*24e0*/  IMAD R11, R11, R12, RZ ;  /* 0x0000000c0b0b7224 */ /* 0x000fe200078e02ff */
[----:B-1----:R-:W-:-:S03]  /*24f0*/  IADD3 R6, PT, PT, R3, -0x1, R10 ;  /* 0xffffffff03067810 */ /* 0x002fc60007ffe00a */
[----:B------:R-:W-:Y:S01]  /*2500*/  IMAD.HI.U32 R5, R5, R11, R4 ;  /* 0x0000000b05057227 */ /* 0x000fe200078e0004 */
[----:B------:R-:W-:Y:S02]  /*2510*/  IABS R7, R6 ;  /* 0x0000000600077213 */ /* 0x000fe40000000000 */
[----:B------:R-:W-:-:S03]  /*2520*/  ISETP.GE.AND P2, PT, R6, RZ, PT ;  /* 0x000000ff0600720c */ /* 0x000fc60003f46270 */
[----:B------:R-:W-:-:S04]  /*2530*/  IMAD.HI.U32 R5, R5, R7, RZ ;  /* 0x0000000705057227 */ /* 0x000fc800078e00ff */
[----:B------:R-:W-:-:S04]  /*2540*/  IMAD.MOV R5, RZ, RZ, -R5 ;  /* 0x000000ffff057224 */ /* 0x000fc800078e0a05 */
[----:B------:R-:W-:-:S05]  /*2550*/  IMAD R3, R12, R5, R7 ;  /* 0x000000050c037224 */ /* 0x000fca00078e0207 */
[----:B------:R-:W-:-:S13]  /*2560*/  ISETP.GT.U32.AND P0, PT, R12, R3, PT ;  /* 0x000000030c00720c */ /* 0x000fda0003f04070 */
[----:B------:R-:W-:Y:S01]  /*2570*/  @!P0 IMAD.IADD R3, R3, 0x1, -R12 ;  /* 0x0000000103038824 */ /* 0x000fe200078e0a0c */
[----:B------:R-:W-:-:S04]  /*2580*/  ISETP.NE.AND P0, PT, R10, RZ, PT ;  /* 0x000000ff0a00720c */ /* 0x000fc80003f05270 */
[----:B------:R-:W-:-:S13]  /*2590*/  ISETP.GT.U32.AND P1, PT, R12, R3, PT ;  /* 0x000000030c00720c */ /* 0x000fda0003f24070 */
[----:B------:R-:W-:-:S05]  /*25a0*/  @!P1 IADD3 R3, PT, PT, R3, -R12, RZ ;  /* 0x8000000c03039210 */ /* 0x000fca0007ffe0ff */
[----:B------:R-:W-:Y:S01]  /*25b0*/  @!P2 IMAD.MOV R3, RZ, RZ, -R3 ;  /* 0x000000ffff03a224 */ /* 0x000fe200078e0a03 */
[----:B------:R-:W-:-:S05]  /*25c0*/  @!P0 LOP3.LUT R3, RZ, R10, RZ, 0x33, !PT ;  /* 0x0000000aff038212 */ /* 0x000fca00078e33ff */
[----:B------:R-:W-:-:S07]  /*25d0*/  IMAD.IADD R3, R6, 0x1, -R3 ;  /* 0x0000000106037824 */ /* 0x000fce00078e0a03 */
.L_x_103:
[----:B------:R-:W-:Y:S05]  /*25e0*/  BSYNC.RECONVERGENT B0 ;  /* 0x0000000000007941 */ /* 0x000fea0003800200 */
.L_x_102:
[----:B------:R-:W-:Y:S01]  /*25f0*/  ISETP.GT.U32.AND P0, PT, R2, 0x1f, PT ;  /* 0x0000001f0200780c */ /* 0x000fe20003f04070 */
[----:B------:R0:W-:Y:S01]  /*2600*/  STS [R8+0x10], R3 ;  /* 0x0000100308007388 */ /* 0x0001e20000000800 */
[----:B------:R-:W-:Y:S11]  /*2610*/  BAR.SYNC.DEFER_BLOCKING 0x0 ;  /* 0x0000000000007b1d */ /* 0x000ff60000010000 */
[----:B0-----:R-:W-:Y:S05]  /*2620*/  @P0 BRA `(.L_x_104) ;  /* 0x0000000400f80947 */ /* 0x001fea0003800000 */
[----:B------:R-:W0:Y:S01]  /*2630*/  S2R R2, SR_TID.X ;  /* 0x0000000000027919 */ /* 0x000e220000002100 */
[----:B------:R-:W-:Y:S01]  /*2640*/  UMOV UR4, 0xffffffff ;  /* 0xffffffff00047882 */ /* 0x000fe20000000000 */
[----:B0-----:R-:W-:-:S05]  /*2650*/  IMAD R3, R2, 0x84, R9 ;  /* 0x0000008402037824 */ /* 0x001fca00078e0209 */
[----:B------:R-:W-:Y:S04]  /*2660*/  LDS R37, [R3+0x10] ;  /* 0x0000100003257984 */ /* 0x000fe80000000800 */
[----:B------:R-:W-:Y:S04]  /*2670*/  LDS R26, [R3+0x14] ;  /* 0x00001400031a7984 */ /* 0x000fe80000000800 */
[----:B------:R-:W0:Y:S04]  /*2680*/  LDS R35, [R3+0x18] ;  /* 0x0000180003237984 */ /* 0x000e280000000800 */
[----:B------:R-:W-:Y:S04]  /*2690*/  LDS R33, [R3+0x1c] ;  /* 0x00001c0003217984 */ /* 0x000fe80000000800 */
[----:B------:R-:W1:Y:S04]  /*26a0*/  LDS R31, [R3+0x20] ;  /* 0x00002000031f7984 */ /* 0x000e680000000800 */
[----:B------:R-:W-:Y:S04]  /*26b0*/  LDS R34, [R3+0x24] ;  /* 0x0000240003227984 */ /* 0x000fe80000000800 */
[----:B------:R-:W2:Y:S04]  /*26c0*/  LDS R29, [R3+0x28] ;  /* 0x00002800031d7984 */ /* 0x000ea80000000800 */
[----:B------:R-:W-:Y:S04]  /*26d0*/  LDS R32, [R3+0x2c] ;  /* 0x00002c0003207984 */ /* 0x000fe80000000800 */
[----:B------:R-:W3:Y:S04]  /*26e0*/  LDS R27, [R3+0x30] ;  /* 0x00003000031b7984 */ /* 0x000ee80000000800 */
[----:B------:R-:W-:Y:S04]  /*26f0*/  LDS R30, [R3+0x34] ;  /* 0x00003400031e7984 */ /* 0x000fe80000000800 */
[----:B------:R-:W5:Y:S04]  /*2700*/  LDS R25, [R3+0x38] ;  /* 0x0000380003197984 */ /* 0x000f680000000800 */
[----:B------:R-:W-:Y:S04]  /*2710*/  LDS R23, [R3+0x3c] ;  /* 0x00003c0003177984 */ /* 0x000fe80000000800 */
[----:B------:R-:W4:Y:S01]  /*2720*/  LDS R22, [R3+0x40] ;  /* 0x0000400003167984 */ /* 0x000f220000000800 */
        /* <DEDUP_REMOVED lines=12> */
[----:B-----5:R-:W-:-:S03]  /*27f0*/  IADD3 R8, PT, PT, R25, R6, R30 ;  /* 0x0000000619087210 */ /* 0x020fc60007ffe01e */
[----:B------:R-:W-:Y:S04]  /*2800*/  LDS R21, [R3+0x64] ;  /* 0x0000640003157984 */ /* 0x000fe80000000800 */
[----:B------:R-:W5:Y:S01]  /*2810*/  LDS R18, [R3+0x68] ;  /* 0x0000680003127984 */ /* 0x000f620000000800 */
[----:B----4-:R-:W-:-:S03]  /*2820*/  IADD3 R24, PT, PT, R22, R8, R23 ;  /* 0x0000000816187210 */ /* 0x010fc60007ffe017 */
        /* <DEDUP_REMOVED lines=12> */
[----:B------:R-:W3:Y:S01]  /*28f0*/  LDS R8, [R3+0x8c] ;  /* 0x00008c0003087984 */ /* 0x000ee20000000800 */
[----:B-----5:R-:W-:-:S04]  /*2900*/  IADD3 R24, PT, PT, R18, R24, R21 ;  /* 0x0000001812187210 */ /* 0x020fc80007ffe015 */
[----:B----4-:R-:W-:-:S04]  /*2910*/  IADD3 R24, PT, PT, R16, R24, R19 ;  /* 0x0000001810187210 */ /* 0x010fc80007ffe013 */
[----:B0-----:R-:W-:-:S04]  /*2920*/  IADD3 R24, PT, PT, R12, R24, R17 ;  /* 0x000000180c187210 */ /* 0x001fc80007ffe011 */
[----:B-1----:R-:W-:-:S04]  /*2930*/  IADD3 R24, PT, PT, R7, R24, R10 ;  /* 0x0000001807187210 */ /* 0x002fc80007ffe00a */
[----:B--2---:R-:W-:-:S05]  /*2940*/  IADD3 R39, PT, PT, R5, R24, R6 ;  /* 0x0000001805277210 */ /* 0x004fca0007ffe006 */
[----:B---3--:R-:W-:Y:S01]  /*2950*/  IMAD.IADD R8, R8, 0x1, R39 ;  /* 0x0000000108087824 */ /* 0x008fe200078e0227 */
        /* <DEDUP_REMOVED lines=10> */
.L_x_118:
[----:B-1----:R-:W-:-:S04]  /*2a00*/  @P0 IMAD.IADD R43, R28, 0x1, R43 ;  /* 0x000000011c2b0824 */ /* 0x002fc800078e022b */
[----:B------:R-:W-:-:S04]  /*2a10*/  IMAD.IADD R8, R43, 0x1, -R8 ;  /* 0x000000012b087824 */ /* 0x000fc800078e0a08 */
[----:B------:R-:W-:Y:S01]  /*2a20*/  IMAD.IADD R24, R37, 0x1, R8 ;  /* 0x0000000125187824 */ /* 0x000fe200078e0208 */
[----:B------:R-:W-:Y:S03]  /*2a30*/  STS [R3+0x10], R8 ;  /* 0x0000100803007388 */ /* 0x000fe60000000800 */
[----:B------:R-:W-:Y:S01]  /*2a40*/  IMAD.IADD R26, R26, 0x1, R24 ;  /* 0x000000011a1a7824 */ /* 0x000fe200078e0218 */
[----:B------:R-:W-:Y:S04]  /*2a50*/  STS [R3+0x14], R24 ;  /* 0x0000141803007388 */ /* 0x000fe80000000800 */
[----:B0-----:R-:W-:Y:S01]  /*2a60*/  IADD3 R28, PT, PT, R35, R26, RZ ;  /* 0x0000001a231c7210 */ /* 0x001fe20007ffe0ff */
[----:B------:R-:W-:Y:S04]  /*2a70*/  STS [R3+0x18], R26 ;  /* 0x0000181a03007388 */ /* 0x000fe80000000800 */
        /* <DEDUP_REMOVED lines=21> */
[----:B------:R-:W-:Y:S04]  /*2bd0*/  STS [R3+0x44], R22 ;  /* 0x0000441603007388 */ /* 0x000fe80000000800 */
[----:B------:R-:W-:Y:S01]  /*2be0*/  IADD3 R14, PT, PT, R14, R15, RZ ;  /* 0x0000000f0e0e7210 */ /* 0x000fe20007ffe0ff */
[----:B------:R-:W-:Y:S04]  /*2bf0*/  STS [R3+0x48], R15 ;  /* 0x0000480f03007388 */ /* 0x000fe80000000800 */
[----:B------:R-:W-:Y:S01]  /*2c00*/  IMAD.IADD R2, R2, 0x1, R14 ;  /* 0x0000000102027824 */ /* 0x000fe200078e020e */
[----:B------:R-:W-:Y:S03]  /*2c10*/  STS [R3+0x4c], R14 ;  /* 0x00004c0e03007388 */ /* 0x000fe60000000800 */
        /* <DEDUP_REMOVED lines=31> */
.L_x_104:
[----:B-1----:R-:W4:Y:S01]  /*2e10*/  S2R R3, SR_CgaCtaId ;  /* 0x0000000000037919 */ /* 0x002f220000008800 */
[----:B------:R-:W0:Y:S01]  /*2e20*/  LDC R13, c[0x0][0x3a0] ;  /* 0x0000e800ff0d7b82 */ /* 0x000e220000000800 */
[----:B------:R-:W-:Y:S01]  /*2e30*/  MOV R2, 0x400 ;  /* 0x0000040000027802 */ /* 0x000fe20000000f00 */
[----:B------:R-:W-:Y:S05]  /*2e40*/  WARPSYNC.ALL ;  /* 0x0000000000007948 */ /* 0x000fea0003800000 */
[----:B----4-:R-:W-:Y:S01]  /*2e50*/  LEA R5, R3, R2, 0x18 ;  /* 0x0000000203057211 */ /* 0x010fe200078ec0ff */
[-C--:B0-----:R-:W-:Y:S01]  /*2e60*/  IMAD R3, R0, R13.reuse, R0 ;  /* 0x0000000d00037224 */ /* 0x081fe200078e0200 */
[----:B------:R-:W0:Y:S01]  /*2e70*/  S2R R2, SR_TID.X ;  /* 0x0000000000027919 */ /* 0x000e220000002100 */
[----:B------:R-:W1:Y:S01]  /*2e80*/  LDCU UR4, c[0x0][0x3b4] ;  /* 0x00007680ff0477ac */ /* 0x000e620008000800 */
[----:B------:R-:W-:Y:S01]  /*2e90*/  BSSY.RECONVERGENT B0, `(.L_x_106) ;  /* 0x00000c2000007945 */ /* 0x000fe20003800200 */
[----:B------:R-:W2:Y:S01]  /*2ea0*/  LDCU UR6, c[0x0][0x390] ;  /* 0x00007200ff0677ac */ /* 0x000ea20008000800 */
[C---:B0-----:R-:W-:Y:S01]  /*2eb0*/  LEA.HI R4, R2.reuse, R2, RZ, 0x1b ;  /* 0x0000000202047211 */ /* 0x041fe200078fd8ff */
[----:B------:R-:W-:Y:S01]  /*2ec0*/  BAR.SYNC.DEFER_BLOCKING 0x0 ;  /* 0x0000000000007b1d */ /* 0x000fe20000010000 */
[----:B------:R-:W-:-:S02]  /*2ed0*/  ISETP.GT.AND P0, PT, R2, R13, PT ;  /* 0x0000000d0200720c */ /* 0x000fc40003f04270 */
[----:B------:R-:W-:Y:S01]  /*2ee0*/  ISETP.NE.AND P1, PT, R2, R13, PT ;  /* 0x0000000d0200720c */ /* 0x000fe20003f25270 */
[----:B------:R-:W-:-:S10]  /*2ef0*/  IMAD R8, R4, 0x4, R5 ;  /* 0x0000000404087824 */ /* 0x000fd400078e0205 */
[----:B------:R-:W0:Y:S01]  /*2f00*/  @!P0 LDC.64 R4, c[0x0][0x3e0] ;  /* 0x0000f800ff048b82 */ /* 0x000e220000000a00 */
[----:B------:R-:W-:-:S07]  /*2f10*/  @!P0 IMAD.IADD R11, R3, 0x1, R2 ;  /* 0x00000001030b8824 */ /* 0x000fce00078e0202 */
[----:B------:R-:W3:Y:S01]  /*2f20*/  @!P1 LDC.64 R6, c[0x0][0x3d0] ;  /* 0x0000f400ff069b82 */ /* 0x000ee20000000a00 */
[----:B------:R-:W4:Y:S01]  /*2f30*/  LDS R9, [R8+0x10] ;  /* 0x0000100008097984 */ /* 0x000f220000000800 */
[----:B0-----:R-:W-:-:S04]  /*2f40*/  @!P0 IMAD.WIDE R4, R11, 0x4, R4 ;  /* 0x000000040b048825 */ /* 0x001fc800078e0204 */
[----:B---3--:R-:W-:-:S04]  /*2f50*/  @!P1 IMAD.WIDE R6, R0, 0x4, R6 ;  /* 0x0000000400069825 */ /* 0x008fc800078e0206 */
[----:B-1----:R-:W-:Y:S01]  /*2f60*/  IMAD R0, R0, UR4, RZ ;  /* 0x0000000400007c24 */ /* 0x002fe2000f8e02ff */
[----:B----4-:R0:W-:Y:S01]  /*2f70*/  @!P0 STG.E desc[UR10][R4.64], R9 ;  /* 0x0000000904008986 */ /* 0x0101e2000c10190a */
[----:B------:R-:W-:-:S03]  /*2f80*/  ISETP.GE.U32.AND P0, PT, R2, R13, PT ;  /* 0x0000000d0200720c */ /* 0x000fc60003f06070 */
[----:B------:R0:W-:Y:S01]  /*2f90*/  @!P1 STG.E desc[UR10][R6.64], R9 ;  /* 0x0000000906009986 */ /* 0x0001e2000c10190a */
[----:B------:R-:W-:Y:S09]  /*2fa0*/  BAR.SYNC.DEFER_BLOCKING 0x0 ;  /* 0x0000000000007b1d */ /* 0x000ff20000010000 */
[----:B--2---:R-:W-:Y:S05]  /*2fb0*/  @P0 BRA `(.L_x_107) ;  /* 0x0000000800bc0947 */ /* 0x004fea0003800000 */
[----:B0-----:R-:W0:Y:S01]  /*2fc0*/  LDC.64 R4, c[0x0][0x3e0] ;  /* 0x0000f800ff047b82 */ /* 0x001e220000000a00 */
[----:B------:R-:W-:-:S04]  /*2fd0*/  IMAD.IADD R7, R3, 0x1, R2 ;  /* 0x0000000103077824 */ /* 0x000fc800078e0202 */
[C---:B------:R-:W-:Y:S02]  /*2fe0*/  VIADD R9, R7.reuse, 0x1 ;  /* 0x0000000107097836 */ /* 0x040fe40000000000 */
[----:B0-----:R-:W-:-:S04]  /*2ff0*/  IMAD.WIDE.U32 R6, R7, 0x4, R4 ;  /* 0x0000000407067825 */ /* 0x001fc800078e0004 */
[----:B------:R-:W-:Y:S02]  /*3000*/  IMAD.WIDE.U32 R4, R9, 0x4, R4 ;  /* 0x0000000409047825 */ /* 0x000fe400078e0004 */
[----:B------:R-:W2:Y:S04]  /*3010*/  LDG.E R9, desc[UR10][R6.64] ;  /* 0x0000000a06097981 */ /* 0x000ea8000c1e1900 */
[----:B------:R-:W2:Y:S02]  /*3020*/  LDG.E R4, desc[UR10][R4.64] ;  /* 0x0000000a04047981 */ /* 0x000ea4000c1e1900 */
[----:B--2---:R-:W-:-:S13]  /*3030*/  ISETP.GE.AND P0, PT, R9, R4, PT ;  /* 0x000000040900720c */ /* 0x004fda0003f06270 */
[----:B------:R-:W-:Y:S05]  /*3040*/  @P0 BRA `(.L_x_107) ;  /* 0x0000000800980947 */ /* 0x000fea0003800000 */
[----:B------:R-:W0:Y:S01]  /*3050*/  LDCU UR4, c[0x0][0x390] ;  /* 0x00007200ff0477ac */ /* 0x000e220008000800 */
[----:B------:R-:W-:Y:S01]  /*3060*/  MOV R5, R9 ;  /* 0x0000000900057202 */ /* 0x000fe20000000f00 */
[----:B------:R-:W-:Y:S01]  /*3070*/  BSSY.RECONVERGENT B1, `(.L_x_108) ;  /* 0x0000044000017945 */ /* 0x000fe20003800200 */
[----:B0-----:R-:W-:-:S04]  /*3080*/  IMAD.U32 R8, RZ, RZ, UR4 ;  /* 0x00000004ff087e24 */ /* 0x001fc8000f8e00ff */
[----:B------:R-:W-:Y:S01]  /*3090*/  IMAD.IADD R9, R5, 0x1, R8 ;  /* 0x0000000105097824 */ /* 0x000fe200078e0208 */
[----:B------:R-:W-:-:S04]  /*30a0*/  VIMNMX.U32 R13, PT, PT, R8, 0x1, !PT ;  /* 0x00000001080d7848 */ /* 0x000fc80007fe0000 */
[----:B------:R-:W0:Y:S01]  /*30b0*/  I2F.U32.RP R12, R13 ;  /* 0x0000000d000c7306 */ /* 0x000e220000209000 */
[----:B------:R-:W-:Y:S01]  /*30c0*/  IMAD.MOV R15, RZ, RZ, -R13 ;  /* 0x000000ffff0f7224 */ /* 0x000fe200078e0a0d */
[----:B------:R-:W-:Y:S02]  /*30d0*/  ISETP.GE.AND P0, PT, R9, R4, PT ;  /* 0x000000040900720c */ /* 0x000fe40003f06270 */
[-C--:B------:R-:W-:Y:S02]  /*30e0*/  VIMNMX R10, PT, PT, R4, R9.reuse, !PT ;  /* 0x00000009040a7248 */ /* 0x080fe40007fe0100 */
[----:B------:R-:W-:Y:S02]  /*30f0*/  SEL R11, RZ, 0x1, P0 ;  /* 0x00000001ff0b7807 */ /* 0x000fe40000000000 */
[----:B------:R-:W-:Y:S02]  /*3100*/  ISETP.NE.U32.AND P2, PT, R13, RZ, PT ;  /* 0x000000ff0d00720c */ /* 0x000fe40003f45070 */
[----:B------:R-:W-:Y:S01]  /*3110*/  IADD3 R10, PT, PT, R10, -R9, -R11 ;  /* 0x800000090a0a7210 */ /* 0x000fe20007ffe80b */
[----:B0-----:R-:W0:Y:S02]  /*3120*/  MUFU.RCP R12, R12 ;  /* 0x0000000c000c7308 */ /* 0x001e240000001000 */
[----:B0-----:R-:W-:-:S06]  /*3130*/  VIADD R6, R12, 0xffffffe ;  /* 0x0ffffffe0c067836 */ /* 0x001fcc0000000000 */
[----:B------:R0:W1:Y:S02]  /*3140*/  F2I.FTZ.U32.TRUNC.NTZ R7, R6 ;  /* 0x0000000600077305 */ /* 0x000064000021f000 */
[----:B0-----:R-:W-:Y:S02]  /*3150*/  IMAD.MOV.U32 R6, RZ, RZ, RZ ;  /* 0x000000ffff067224 */ /* 0x001fe400078e00ff */
[----:B-1----:R-:W-:-:S04]  /*3160*/  IMAD R15, R15, R7, RZ ;  /* 0x000000070f0f7224 */ /* 0x002fc800078e02ff */
[----:B------:R-:W-:-:S06]  /*3170*/  IMAD.HI.U32 R7, R7, R15, R6 ;  /* 0x0000000f07077227 */ /* 0x000fcc00078e0006 */
[----:B------:R-:W-:-:S04]  /*3180*/  IMAD.HI.U32 R6, R7, R10, RZ ;  /* 0x0000000a07067227 */ /* 0x000fc800078e00ff */
[----:B------:R-:W-:-:S04]  /*3190*/  IMAD.MOV R7, RZ, RZ, -R6 ;  /* 0x000000ffff077224 */ /* 0x000fc800078e0a06 */
[----:B------:R-:W-:-:S05]  /*31a0*/  IMAD R10, R13, R7, R10 ;  /* 0x000000070d0a7224 */ /* 0x000fca00078e020a */
[----:B------:R-:W-:-:S13]  /*31b0*/  ISETP.GE.U32.AND P0, PT, R10, R13, PT ;  /* 0x0000000d0a00720c */ /* 0x000fda0003f06070 */
[----:B------:R-:W-:Y:S02]  /*31c0*/  @P0 IMAD.IADD R10, R10, 0x1, -R13 ;  /* 0x000000010a0a0824 */ /* 0x000fe400078e0a0d */
[----:B------:R-:W-:-:S03]  /*31d0*/  @P0 VIADD R6, R6, 0x1 ;  /* 0x0000000106060836 */ /* 0x000fc60000000000 */
[----:B------:R-:W-:-:S13]  /*31e0*/  ISETP.GE.U32.AND P1, PT, R10, R13, PT ;  /* 0x0000000d0a00720c */ /* 0x000fda0003f26070 */
[----:B------:R-:W-:Y:S01]  /*31f0*/  @P1 VIADD R6, R6, 0x1 ;  /* 0x0000000106061836 */ /* 0x000fe20000000000 */
[----:B------:R-:W-:-:S05]  /*3200*/  @!P2 LOP3.LUT R6, RZ, R13, RZ, 0x33, !PT ;  /* 0x0000000dff06a212 */ /* 0x000fca00078e33ff */
[----:B------:R-:W-:-:S05]  /*3210*/  IMAD.IADD R9, R11, 0x1, R6 ;  /* 0x000000010b097824 */ /* 0x000fca00078e0206 */
[C---:B------:R-:W-:Y:S02]  /*3220*/  LOP3.LUT R6, R9.reuse, 0x3, RZ, 0xc0, !PT ;  /* 0x0000000309067812 */ /* 0x040fe400078ec0ff */
[----:B------:R-:W-:Y:S02]  /*3230*/  ISETP.GE.U32.AND P3, PT, R9, 0x3, PT ;  /* 0x000000030900780c */ /* 0x000fe40003f66070 */
[----:B------:R-:W-:-:S13]  /*3240*/  ISETP.NE.AND P0, PT, R6, 0x3, PT ;  /* 0x000000030600780c */ /* 0x000fda0003f05270 */
[----:B------:R-:W-:Y:S05]  /*3250*/  @!P0 BRA `(.L_x_109) ;  /* 0x0000000000948947 */ /* 0x000fea0003800000 */
[----:B------:R-:W-:Y:S01]  /*3260*/  IABS R14, R8 ;  /* 0x00000008000e7213 */ /* 0x000fe20000000000 */
[----:B------:R-:W0:Y:S01]  /*3270*/  LDC.64 R6, c[0x0][0x3c0] ;  /* 0x0000f000ff067b82 */ /* 0x000e220000000a00 */
[----:B------:R-:W-:Y:S02]  /*3280*/  IADD3 R9, PT, PT, R9, 0x1, RZ ;  /* 0x0000000109097810 */ /* 0x000fe40007ffe0ff */
[----:B------:R-:W1:Y:S01]  /*3290*/  I2F.RP R12, R14 ;  /* 0x0000000e000c7306 */ /* 0x000e620000209400 */
[----:B------:R-:W-:Y:S02]  /*32a0*/  ISETP.NE.AND P4, PT, R8, RZ, PT ;  /* 0x000000ff0800720c */ /* 0x000fe40003f85270 */
[----:B------:R-:W-:-:S05]  /*32b0*/  LOP3.LUT R9, R9, 0x3, RZ, 0xc0, !PT ;  /* 0x0000000309097812 */ /* 0x000fca00078ec0ff */
[----:B------:R-:W-:Y:S01]  /*32c0*/  IMAD.MOV R9, RZ, RZ, -R9 ;  /* 0x000000ffff097224 */ /* 0x000fe200078e0a09 */
[----:B-1----:R-:W1:Y:S02]  /*32d0*/  MUFU.RCP R12, R12 ;  /* 0x0000000c000c7308 */ /* 0x002e640000001000 */
[----:B-1----:R-:W-:-:S06]  /*32e0*/  VIADD R10, R12, 0xffffffe ;  /* 0x0ffffffe0c0a7836 */ /* 0x002fcc0000000000 */
[----:B------:R1:W2:Y:S02]  /*32f0*/  F2I.FTZ.U32.TRUNC.NTZ R11, R10 ;  /* 0x0000000a000b7305 */ /* 0x0002a4000021f000 */
[----:B-1----:R-:W-:Y:S02]  /*3300*/  IMAD.MOV.U32 R10, RZ, RZ, RZ ;  /* 0x000000ffff0a7224 */ /* 0x002fe400078e00ff */
[----:B--2---:R-:W-:-:S04]  /*3310*/  IMAD.MOV R13, RZ, RZ, -R11 ;  /* 0x000000ffff0d7224 */ /* 0x004fc800078e0a0b */
[----:B------:R-:W-:-:S04]  /*3320*/  IMAD R13, R13, R14, RZ ;  /* 0x0000000e0d0d7224 */ /* 0x000fc800078e02ff */
[----:B------:R-:W-:Y:S01]  /*3330*/  IMAD.HI.U32 R16, R11, R13, R10 ;  /* 0x0000000d0b107227 */ /* 0x000fe200078e000a */
[----:B0-----:R-:W-:-:S07]  /*3340*/  LOP3.LUT R13, RZ, R8, RZ, 0x33, !PT ;  /* 0x00000008ff0d7212 */ /* 0x001fce00078e33ff */
.L_x_110:
[----:B0-----:R-:W-:Y:S01]  /*3350*/  IABS R11, R5 ;  /* 0x00000005000b7213 */ /* 0x001fe20000000000 */
[----:B------:R-:W-:Y:S02]  /*3360*/  IMAD.U32 R8, RZ, RZ, UR6 ;  /* 0x00000006ff087e24 */ /* 0x000fe4000f8e00ff */
[----:B------:R-:W-:Y:S02]  /*3370*/  VIADD R9, R9, 0x1 ;  /* 0x0000000109097836 */ /* 0x000fe40000000000 */
[----:B------:R-:W-:Y:S01]  /*3380*/  IMAD.HI.U32 R10, R16, R11, RZ ;  /* 0x0000000b100a7227 */ /* 0x000fe200078e00ff */
[----:B------:R-:W-:-:S03]  /*3390*/  IABS R18, R8 ;  /* 0x0000000800127213 */ /* 0x000fc60000000000 */
[----:B------:R-:W-:-:S04]  /*33a0*/  IMAD.MOV R12, RZ, RZ, -R10 ;  /* 0x000000ffff0c7224 */ /* 0x000fc800078e0a0a */
[----:B------:R-:W-:-:S05]  /*33b0*/  IMAD R11, R18, R12, R11 ;  /* 0x0000000c120b7224 */ /* 0x000fca00078e020b */
[----:B------:R-:W-:-:S13]  /*33c0*/  ISETP.GT.U32.AND P1, PT, R14, R11, PT ;  /* 0x0000000b0e00720c */ /* 0x000fda0003f24070 */
[----:B------:R-:W-:Y:S02]  /*33d0*/  @!P1 IMAD.IADD R11, R11, 0x1, -R18 ;  /* 0x000000010b0b9824 */ /* 0x000fe400078e0a12 */
[----:B------:R-:W-:-:S03]  /*33e0*/  @!P1 VIADD R10, R10, 0x1 ;  /* 0x000000010a0a9836 */ /* 0x000fc60000000000 */
[----:B------:R-:W-:Y:S02]  /*33f0*/  ISETP.GE.U32.AND P0, PT, R11, R14, PT ;  /* 0x0000000e0b00720c */ /* 0x000fe40003f06070 */
[CC--:B------:R-:W-:Y:S02]  /*3400*/  LOP3.LUT R11, R5.reuse, R8.reuse, RZ, 0x3c, !PT ;  /* 0x00000008050b7212 */ /* 0x0c0fe400078e3cff */
[----:B------:R-:W-:Y:S02]  /*3410*/  IADD3 R5, PT, PT, R5, R8, RZ ;  /* 0x0000000805057210 */ /* 0x000fe40007ffe0ff */
[----:B------:R-:W-:-:S07]  /*3420*/  ISETP.GE.AND P2, PT, R11, RZ, PT ;  /* 0x000000ff0b00720c */ /* 0x000fce0003f46270 */
[----:B------:R-:W-:Y:S01]  /*3430*/  @P0 VIADD R10, R10, 0x1 ;  /* 0x000000010a0a0836 */ /* 0x000fe20000000000 */
[----:B------:R-:W-:-:S05]  /*3440*/  ISETP.NE.AND P0, PT, R9, RZ, PT ;  /* 0x000000ff0900720c */ /* 0x000fca0003f05270 */
[----:B------:R-:W-:-:S05]  /*3450*/  @!P2 IMAD.MOV R10, RZ, RZ, -R10 ;  /* 0x000000ffff0aa224 */ /* 0x000fca00078e0a0a */
[----:B------:R-:W-:-:S05]  /*3460*/  SEL R11, R13, R10, !P4 ;  /* 0x0000000a0d0b7207 */ /* 0x000fca0006000000 */
[----:B------:R-:W-:-:S04]  /*3470*/  IMAD.IADD R11, R11, 0x1, R0 ;  /* 0x000000010b0b7824 */ /* 0x000fc800078e0200 */
[----:B------:R-:W-:-:S05]  /*3480*/  IMAD.WIDE R10, R11, 0x4, R6 ;  /* 0x000000040b0a7825 */ /* 0x000fca00078e0206 */
[----:B------:R0:W-:Y:S01]  /*3490*/  STG.E desc[UR10][R10.64], R2 ;  /* 0x000000020a007986 */ /* 0x0001e2000c10190a */
[----:B------:R-:W-:Y:S05]  /*34a0*/  @P0 BRA `(.L_x_110) ;  /* 0xfffffffc00a80947 */ /* 0x000fea000383ffff */
.L_x_109:
[----:B------:R-:W-:Y:S05]  /*34b0*/  BSYNC.RECONVERGENT B1 ;  /* 0x0000000000017941 */ /* 0x000fea0003800200 */
.L_x_108:
[----:B------:R-:W-:Y:S05]  /*34c0*/  @!P3 BRA `(.L_x_107) ;  /* 0x000000040078b947 */ /* 0x000fea0003800000 */
[----:B------:R-:W-:Y:S01]  /*34d0*/  IABS R8, R8 ;  /* 0x0000000800087213 */ /* 0x000fe20000000000 */
[----:B0-----:R-:W0:Y:S03]  /*34e0*/  LDC R10, c[0x0][0x390] ;  /* 0x0000e400ff0a7b82 */ /* 0x001e260000000800 */
[----:B------:R-:W1:Y:S05]  /*34f0*/  I2F.RP R11, R8 ;  /* 0x00000008000b7306 */ /* 0x000e6a0000209400 */
[----:B------:R-:W2:Y:S03]  /*3500*/  LDC.64 R6, c[0x0][0x3c0] ;  /* 0x0000f000ff067b82 */ /* 0x000ea60000000a00 */
[----:B-1----:R-:W1:Y:S02]  /*3510*/  MUFU.RCP R11, R11 ;  /* 0x0000000b000b7308 */ /* 0x002e640000001000 */
[----:B-1----:R-:W-:-:S06]  /*3520*/  VIADD R12, R11, 0xffffffe ;  /* 0x0ffffffe0b0c7836 */ /* 0x002fcc0000000000 */
[----:B------:R1:W3:Y:S02]  /*3530*/  F2I.FTZ.U32.TRUNC.NTZ R13, R12 ;  /* 0x0000000c000d7305 */ /* 0x0002e4000021f000 */
[----:B-1----:R-:W-:Y:S02]  /*3540*/  IMAD.MOV.U32 R12, RZ, RZ, RZ ;  /* 0x000000ffff0c7224 */ /* 0x002fe400078e00ff */
[----:B---3--:R-:W-:-:S04]  /*3550*/  IMAD.MOV R9, RZ, RZ, -R13 ;  /* 0x000000ffff097224 */ /* 0x008fc800078e0a0d */
[----:B------:R-:W-:-:S04]  /*3560*/  IMAD R9, R9, R8, RZ ;  /* 0x0000000809097224 */ /* 0x000fc800078e02ff */
[----:B0-2---:R-:W-:-:S07]  /*3570*/  IMAD.HI.U32 R9, R13, R9, R12 ;  /* 0x000000090d097227 */ /* 0x005fce00078e000c */
.L_x_111:
[----:B------:R-:W-:Y:S01]  /*3580*/  IABS R24, R10 ;  /* 0x0000000a00187213 */ /* 0x000fe20000000000 */
[--C-:B------:R-:W-:Y:S01]  /*3590*/  IMAD.IADD R21, R5, 0x1, R10.reuse ;  /* 0x0000000105157824 */ /* 0x100fe200078e020a */
[----:B------:R-:W-:Y:S02]  /*35a0*/  IABS R12, R5 ;  /* 0x00000005000c7213 */ /* 0x000fe40000000000 */
[----:B------:R-:W0:Y:S01]  /*35b0*/  I2F.RP R11, R24 ;  /* 0x00000018000b7306 */ /* 0x000e220000209400 */
[----:B------:R-:W-:Y:S01]  /*35c0*/  IMAD.IADD R23, R21, 0x1, R10 ;  /* 0x0000000115177824 */ /* 0x000fe200078e020a */
[----:B------:R-:W-:Y:S01]  /*35d0*/  IABS R18, R21 ;  /* 0x0000001500127213 */ /* 0x000fe20000000000 */
[----:B------:R-:W-:Y:S01]  /*35e0*/  IMAD.HI.U32 R14, R9, R12, RZ ;  /* 0x0000000c090e7227 */ /* 0x000fe200078e00ff */
[----:B------:R-:W-:Y:S02]  /*35f0*/  LOP3.LUT R5, R5, R10, RZ, 0x3c, !PT ;  /* 0x0000000a05057212 */ /* 0x000fe400078e3cff */
[----:B------:R-:W-:Y:S01]  /*3600*/  IABS R20, R23 ;  /* 0x0000001700147213 */ /* 0x000fe20000000000 */
[----:B------:R-:W-:Y:S01]  /*3610*/  IMAD.MOV R15, RZ, RZ, -R14 ;  /* 0x000000ffff0f7224 */ /* 0x000fe200078e0a0e */
[----:B------:R-:W-:-:S02]  /*3620*/  ISETP.GE.AND P3, PT, R5, RZ, PT ;  /* 0x000000ff0500720c */ /* 0x000fc40003f66270 */
[----:B------:R-:W-:Y:S01]  /*3630*/  LOP3.LUT R5, R21, R10, RZ, 0x3c, !PT ;  /* 0x0000000a15057212 */ /* 0x000fe200078e3cff */
[----:B------:R-:W-:Y:S02]  /*3640*/  IMAD R15, R24, R15, R12 ;  /* 0x0000000f180f7224 */ /* 0x000fe400078e020c */
[----:B------:R-:W-:Y:S01]  /*3650*/  IMAD.MOV.U32 R12, RZ, RZ, RZ ;  /* 0x000000ffff0c7224 */ /* 0x000fe200078e00ff */
[----:B0-----:R-:W0:Y:S02]  /*3660*/  MUFU.RCP R11, R11 ;  /* 0x0000000b000b7308 */ /* 0x001e240000001000 */
[----:B------:R-:W-:-:S13]  /*3670*/  ISETP.GT.U32.AND P2, PT, R8, R15, PT ;  /* 0x0000000f0800720c */ /* 0x000fda0003f44070 */
[----:B------:R-:W-:Y:S01]  /*3680*/  @!P2 IADD3 R15, PT, PT, R15, -R24, RZ ;  /* 0x800000180f0fa210 */ /* 0x000fe20007ffe0ff */
[----:B------:R-:W-:Y:S02]  /*3690*/  @!P2 VIADD R14, R14, 0x1 ;  /* 0x000000010e0ea836 */ /* 0x000fe40000000000 */
[----:B0-----:R-:W-:Y:S01]  /*36a0*/  VIADD R13, R11, 0xffffffe ;  /* 0x0ffffffe0b0d7836 */ /* 0x001fe20000000000 */
[----:B------:R-:W-:Y:S01]  /*36b0*/  ISETP.GE.U32.AND P0, PT, R15, R8, PT ;  /* 0x000000080f00720c */ /* 0x000fe20003f06070 */
[----:B------:R-:W-:Y:S02]  /*36c0*/  IMAD.IADD R11, R23, 0x1, R10 ;  /* 0x00000001170b7824 */ /* 0x000fe400078e020a */
[----:B------:R-:W-:Y:S02]  /*36d0*/  IMAD.MOV.U32 R8, RZ, RZ, R24 ;  /* 0x000000ffff087224 */ /* 0x000fe400078e0018 */
[----:B------:R-:W0:Y:S01]  /*36e0*/  F2I.FTZ.U32.TRUNC.NTZ R13, R13 ;  /* 0x0000000d000d7305 */ /* 0x000e22000021f000 */
[----:B------:R-:W-:-:S07]  /*36f0*/  IABS R22, R11 ;  /* 0x0000000b00167213 */ /* 0x000fce0000000000 */
[----:B------:R-:W-:-:S04]  /*3700*/  @P0 VIADD R14, R14, 0x1 ;  /* 0x000000010e0e0836 */ /* 0x000fc80000000000 */
[----:B------:R-:W-:Y:S02]  /*3710*/  @!P3 IMAD.MOV R14, RZ, RZ, -R14 ;  /* 0x000000ffff0eb224 */ /* 0x000fe400078e0a0e */
[----:B0-----:R-:W-:-:S04]  /*3720*/  IMAD.MOV R9, RZ, RZ, -R13 ;  /* 0x000000ffff097224 */ /* 0x001fc800078e0a0d */
[----:B------:R-:W-:-:S04]  /*3730*/  IMAD R9, R9, R24, RZ ;  /* 0x0000001809097224 */ /* 0x000fc800078e02ff */
[----:B------:R-:W-:-:S06]  /*3740*/  IMAD.HI.U32 R9, R13, R9, R12 ;  /* 0x000000090d097227 */ /* 0x000fcc00078e000c */
[----:B------:R-:W-:-:S04]  /*3750*/  IMAD.HI.U32 R12, R9, R18, RZ ;  /* 0x00000012090c7227 */ /* 0x000fc800078e00ff */
[----:B------:R-:W-:Y:S02]  /*3760*/  IMAD.MOV R13, RZ, RZ, -R12 ;  /* 0x000000ffff0d7224 */ /* 0x000fe400078e0a0c */
[----:B------:R-:W-:-:S04]  /*3770*/  IMAD.HI.U32 R17, R9, R22, RZ ;  /* 0x0000001609117227 */ /* 0x000fc800078e00ff */
[----:B------:R-:W-:Y:S02]  /*3780*/  IMAD R13, R24, R13, R18 ;  /* 0x0000000d180d7224 */ /* 0x000fe400078e0212 */
[----:B------:R-:W-:-:S03]  /*3790*/  IMAD.HI.U32 R16, R9, R20, RZ ;  /* 0x0000001409107227 */ /* 0x000fc600078e00ff */
[----:B------:R-:W-:Y:S01]  /*37a0*/  ISETP.GT.U32.AND P6, PT, R8, R13, PT ;  /* 0x0000000d0800720c */ /* 0x000fe20003fc4070 */
[----:B------:R-:W-:Y:S02]  /*37b0*/  IMAD.MOV R19, RZ, RZ, -R17 ;  /* 0x000000ffff137224 */ /* 0x000fe400078e0a11 */
[----:B------:R-:W-:Y:S02]  /*37c0*/  IMAD.MOV R15, RZ, RZ, -R16 ;  /* 0x000000ffff0f7224 */ /* 0x000fe400078e0a10 */
[C---:B------:R-:W-:Y:S02]  /*37d0*/  IMAD R19, R24.reuse, R19, R22 ;  /* 0x0000001318137224 */ /* 0x040fe400078e0216 */
[----:B------:R-:W-:-:S03]  /*37e0*/  IMAD R15, R24, R15, R20 ;  /* 0x0000000f180f7224 */ /* 0x000fc600078e0214 */
[C---:B------:R-:W-:Y:S02]  /*37f0*/  ISETP.GT.U32.AND P1, PT, R8.reuse, R19, PT ;  /* 0x000000130800720c */ /* 0x040fe40003f24070 */
[----:B------:R-:W-:Y:S01]  /*3800*/  ISETP.GT.U32.AND P5, PT, R8, R15, PT ;  /* 0x0000000f0800720c */ /* 0x000fe20003fa4070 */
[----:B------:R-:W-:Y:S02]  /*3810*/  @!P6 IMAD.IADD R13, R13, 0x1, -R24 ;  /* 0x000000010d0de824 */ /* 0x000fe400078e0a18 */
[----:B------:R-:W-:Y:S01]  /*3820*/  @!P6 VIADD R12, R12, 0x1 ;  /* 0x000000010c0ce836 */ /* 0x000fe20000000000 */
[----:B------:R-:W-:Y:S02]  /*3830*/  ISETP.GE.AND P6, PT, R5, RZ, PT ;  /* 0x000000ff0500720c */ /* 0x000fe40003fc6270 */
[----:B------:R-:W-:Y:S02]  /*3840*/  ISETP.GE.U32.AND P4, PT, R13, R8, PT ;  /* 0x000000080d00720c */ /* 0x000fe40003f86070 */
[----:B------:R-:W-:-:S02]  /*3850*/  LOP3.LUT R5, R23, R10, RZ, 0x3c, !PT ;  /* 0x0000000a17057212 */ /* 0x000fc400078e3cff */
[----:B------:R-:W-:Y:S01]  /*3860*/  LOP3.LUT R13, R11, R10, RZ, 0x3c, !PT ;  /* 0x0000000a0b0d7212 */ /* 0x000fe200078e3cff */
[--C-:B------:R-:W-:Y:S02]  /*3870*/  @!P1 IMAD.IADD R19, R19, 0x1, -R24.reuse ;  /* 0x0000000113139824 */ /* 0x100fe400078e0a18 */
[----:B------:R-:W-:Y:S01]  /*3880*/  @!P5 IMAD.IADD R15, R15, 0x1, -R24 ;  /* 0x000000010f0fd824 */ /* 0x000fe200078e0a18 */
[----:B------:R-:W-:Y:S01]  /*3890*/  @!P5 IADD3 R16, PT, PT, R16, 0x1, RZ ;  /* 0x000000011010d810 */ /* 0x000fe20007ffe0ff */
[----:B------:R-:W-:Y:S01]  /*38a0*/  @!P1 VIADD R17, R17, 0x1 ;  /* 0x0000000111119836 */ /* 0x000fe20000000000 */
[-C--:B------:R-:W-:Y:S02]  /*38b0*/  ISETP.GE.U32.AND P0, PT, R19, R8.reuse, PT ;  /* 0x000000081300720c */ /* 0x080fe40003f06070 */
[----:B------:R-:W-:Y:S01]  /*38c0*/  ISETP.GE.U32.AND P2, PT, R15, R8, PT ;  /* 0x000000080f00720c */ /* 0x000fe20003f46070 */
[----:B------:R-:W-:Y:S01]  /*38d0*/  @P4 VIADD R12, R12, 0x1 ;  /* 0x000000010c0c4836 */ /* 0x000fe20000000000 */
[----:B------:R-:W-:-:S02]  /*38e0*/  ISETP.GE.AND P5, PT, R5, RZ, PT ;  /* 0x000000ff0500720c */ /* 0x000fc40003fa6270 */
[----:B------:R-:W-:Y:S01]  /*38f0*/  ISETP.GE.AND P4, PT, R13, RZ, PT ;  /* 0x000000ff0d00720c */ /* 0x000fe20003f86270 */
[----:B------:R-:W-:Y:S01]  /*3900*/  @!P6 IMAD.MOV R12, RZ, RZ, -R12 ;  /* 0x000000ffff0ce224 */ /* 0x000fe200078e0a0c */
[----:B------:R-:W-:Y:S02]  /*3910*/  ISETP.NE.AND P1, PT, R10, RZ, PT ;  /* 0x000000ff0a00720c */ /* 0x000fe40003f25270 */
[----:B------:R-:W-:-:S03]  /*3920*/  LOP3.LUT R19, RZ, R10, RZ, 0x33, !PT ;  /* 0x0000000aff137212 */ /* 0x000fc600078e33ff */
[----:B------:R-:W-:Y:S01]  /*3930*/  @P0 VIADD R17, R17, 0x1 ;  /* 0x0000000111110836 */ /* 0x000fe20000000000 */
[C---:B------:R-:W-:Y:S01]  /*3940*/  SEL R5, R19.reuse, R14, !P1 ;  /* 0x0000000e13057207 */ /* 0x040fe20004800000 */
[----:B------:R-:W-:Y:S01]  /*3950*/  @P2 VIADD R16, R16, 0x1 ;  /* 0x0000000110102836 */ /* 0x000fe20000000000 */
[----:B------:R-:W-:Y:S01]  /*3960*/  SEL R13, R19, R12, !P1 ;  /* 0x0000000c130d7207 */ /* 0x000fe20004800000 */
[----:B------:R-:W-:Y:S02]  /*3970*/  IMAD.MOV.U32 R15, RZ, RZ, R17 ;  /* 0x000000ffff0f7224 */ /* 0x000fe400078e0011 */
[----:B------:R-:W-:Y:S02]  /*3980*/  @!P5 IMAD.MOV R16, RZ, RZ, -R16 ;  /* 0x000000ffff10d224 */ /* 0x000fe400078e0a10 */
[----:B------:R-:W-:Y:S02]  /*3990*/  @!P4 IMAD.MOV R15, RZ, RZ, -R15 ;  /* 0x000000ffff0fc224 */ /* 0x000fe400078e0a0f */
[----:B------:R-:W-:Y:S01]  /*39a0*/  IMAD.IADD R5, R5, 0x1, R0 ;  /* 0x0000000105057824 */ /* 0x000fe200078e0200 */
[----:B------:R-:W-:-:S02]  /*39b0*/  SEL R17, R19, R16, !P1 ;  /* 0x0000001013117207 */ /* 0x000fc40004800000 */
[----:B------:R-:W-:Y:S02]  /*39c0*/  SEL R19, R19, R15, !P1 ;  /* 0x0000000f13137207 */ /* 0x000fe40004800000 */
[----:B------:R-:W-:Y:S01]  /*39d0*/  IADD3 R15, PT, PT, R13, R0, RZ ;  /* 0x000000000d0f7210 */ /* 0x000fe20007ffe0ff */
[--C-:B------:R-:W-:Y:S02]  /*39e0*/  IMAD.IADD R17, R17, 0x1, R0.reuse ;  /* 0x0000000111117824 */ /* 0x100fe400078e0200 */
[----:B------:R-:W-:Y:S02]  /*39f0*/  IMAD.IADD R19, R19, 0x1, R0 ;  /* 0x0000000113137824 */ /* 0x000fe400078e0200 */
[----:B------:R-:W-:-:S04]  /*3a00*/  IMAD.WIDE R12, R5, 0x4, R6 ;  /* 0x00000004050c7825 */ /* 0x000fc800078e0206 */
[--C-:B------:R-:W-:Y:S01]  /*3a10*/  IMAD.WIDE R14, R15, 0x4, R6.reuse ;  /* 0x000000040f0e7825 */ /* 0x100fe200078e0206 */
[----:B------:R1:W-:Y:S03]  /*3a20*/  STG.E desc[UR10][R12.64], R2 ;  /* 0x000000020c007986 */ /* 0x0003e6000c10190a */
[--C-:B------:R-:W-:Y:S01]  /*3a30*/  IMAD.WIDE R16, R17, 0x4, R6.reuse ;  /* 0x0000000411107825 */ /* 0x100fe200078e0206 */
[----:B------:R1:W-:Y:S03]  /*3a40*/  STG.E desc[UR10][R14.64], R2 ;  /* 0x000000020e007986 */ /* 0x0003e6000c10190a */
[----:B------:R-:W-:Y:S01]  /*3a50*/  IMAD.WIDE R18, R19, 0x4, R6 ;  /* 0x0000000413127825 */ /* 0x000fe200078e0206 */
[----:B------:R1:W-:Y:S03]  /*3a60*/  STG.E desc[UR10][R16.64], R2 ;  /* 0x0000000210007986 */ /* 0x0003e6000c10190a */
[----:B------:R-:W-:Y:S01]  /*3a70*/  IMAD.IADD R5, R11, 0x1, R10 ;  /* 0x000000010b057824 */ /* 0x000fe200078e020a */
[----:B------:R1:W-:Y:S04]  /*3a80*/  STG.E desc[UR10][R18.64], R2 ;  /* 0x0000000212007986 */ /* 0x0003e8000c10190a */
[----:B------:R-:W-:-:S13]  /*3a90*/  ISETP.GE.AND P0, PT, R5, R4, PT ;  /* 0x000000040500720c */ /* 0x000fda0003f06270 */
[----:B-1----:R-:W-:Y:S05]  /*3aa0*/  @!P0 BRA `(.L_x_111) ;  /* 0xfffffff800b48947 */ /* 0x002fea000383ffff */
.L_x_107:
[----:B------:R-:W-:Y:S05]  /*3ab0*/  BSYNC.RECONVERGENT B0 ;  /* 0x0000000000007941 */ /* 0x000fea0003800200 */
.L_x_106:
[----:B0-----:R-:W0:Y:S01]  /*3ac0*/  LDC.64 R4, c[0x0][0x3e0] ;  /* 0x0000f800ff047b82 */ /* 0x001e220000000a00 */
[----:B------:R-:W1:Y:S07]  /*3ad0*/  LDCU UR4, c[0x0][0x3a0] ;  /* 0x00007400ff0477ac */ /* 0x000e6e0008000800 */
[----:B------:R-:W2:Y:S01]  /*3ae0*/  LDC R9, c[0x0][0x390] ;  /* 0x0000e400ff097b82 */ /* 0x000ea20000000800 */
[----:B------:R-:W-:Y:S01]  /*3af0*/  IMAD.MOV.U32 R6, RZ, RZ, RZ ;  /* 0x000000ffff067224 */ /* 0x000fe200078e00ff */
[----:B------:R-:W3:Y:S01]  /*3b00*/  LDCU UR8, c[0x0][0x3b4] ;  /* 0x00007680ff0877ac */ /* 0x000ee20008000800 */
[----:B-1----:R-:W-:-:S04]  /*3b10*/  VIADD R3, R3, UR4 ;  /* 0x0000000403037c36 */ /* 0x002fc80008000000 */
[----:B0-----:R-:W-:-:S06]  /*3b20*/  IMAD.WIDE R4, R3, 0x4, R4 ;  /* 0x0000000403047825 */ /* 0x001fcc00078e0204 */
[----:B------:R-:W4:Y:S01]  /*3b30*/  LDG.E R4, desc[UR10][R4.64] ;  /* 0x0000000a04047981 */ /* 0x000f22000c1e1900 */
[----:B---3--:R-:W-:Y:S01]  /*3b40*/  USHF.R.S32.HI UR5, URZ, 0x1f, UR8 ;  /* 0x0000001fff057899 */ /* 0x008fe20008011408 */
[----:B--2---:R-:W-:-:S04]  /*3b50*/  IABS R8, R9 ;  /* 0x0000000900087213 */ /* 0x004fc80000000000 */
[----:B------:R-:W0:Y:S08]  /*3b60*/  I2F.RP R10, R8 ;  /* 0x00000008000a7306 */ /* 0x000e300000209400 */
[----:B0-----:R-:W0:Y:S02]  /*3b70*/  MUFU.RCP R10, R10 ;  /* 0x0000000a000a7308 */ /* 0x001e240000001000 */
[----:B0-----:R-:W-:-:S06]  /*3b80*/  VIADD R7, R10, 0xffffffe ;  /* 0x0ffffffe0a077836 */ /* 0x001fcc0000000000 */
[----:B------:R-:W0:Y:S02]  /*3b90*/  F2I.FTZ.U32.TRUNC.NTZ R7, R7 ;  /* 0x0000000700077305 */ /* 0x000e24000021f000 */
[----:B0-----:R-:W-:-:S04]  /*3ba0*/  IMAD.MOV R3, RZ, RZ, -R7 ;  /* 0x000000ffff037224 */ /* 0x001fc800078e0a07 */
[----:B------:R-:W-:-:S04]  /*3bb0*/  IMAD R3, R3, R8, RZ ;  /* 0x0000000803037224 */ /* 0x000fc800078e02ff */
[----:B------:R-:W-:Y:S01]  /*3bc0*/  IMAD.HI.U32 R6, R7, R3, R6 ;  /* 0x0000000307067227 */ /* 0x000fe200078e0006 */
[----:B----4-:R-:W-:Y:S02]  /*3bd0*/  IABS R5, R4 ;  /* 0x0000000400057213 */ /* 0x010fe40000000000 */
[----:B------:R-:W-:-:S03]  /*3be0*/  LOP3.LUT R4, R4, R9, RZ, 0x3c, !PT ;  /* 0x0000000904047212 */ /* 0x000fc600078e3cff */
[----:B------:R-:W-:Y:S01]  /*3bf0*/  IMAD.HI.U32 R3, R6, R5, RZ ;  /* 0x0000000506037227 */ /* 0x000fe200078e00ff */
[----:B------:R-:W-:-:S03]  /*3c00*/  ISETP.GE.AND P2, PT, R4, RZ, PT ;  /* 0x000000ff0400720c */ /* 0x000fc60003f46270 */
[----:B------:R-:W-:-:S04]  /*3c10*/  IMAD.MOV R6, RZ, RZ, -R3 ;  /* 0x000000ffff067224 */ /* 0x000fc800078e0a03 */
[----:B------:R-:W-:-:S05]  /*3c20*/  IMAD R5, R8, R6, R5 ;  /* 0x0000000608057224 */ /* 0x000fca00078e0205 */
[----:B------:R-:W-:-:S13]  /*3c30*/  ISETP.GT.U32.AND P1, PT, R8, R5, PT ;  /* 0x000000050800720c */ /* 0x000fda0003f24070 */
[----:B------:R-:W-:Y:S02]  /*3c40*/  @!P1 IMAD.IADD R5, R5, 0x1, -R8 ;  /* 0x0000000105059824 */ /* 0x000fe400078e0a08 */
[----:B------:R-:W-:Y:S01]  /*3c50*/  @!P1 VIADD R3, R3, 0x1 ;  /* 0x0000000103039836 */ /* 0x000fe20000000000 */
[----:B------:R-:W-:Y:S02]  /*3c60*/  ISETP.NE.AND P1, PT, R9, RZ, PT ;  /* 0x000000ff0900720c */ /* 0x000fe40003f25270 */
[----:B------:R-:W-:-:S13]  /*3c70*/  ISETP.GE.U32.AND P0, PT, R5, R8, PT ;  /* 0x000000080500720c */ /* 0x000fda0003f06070 */
[----:B------:R-:W-:-:S05]  /*3c80*/  @P0 IADD3 R3, PT, PT, R3, 0x1, RZ ;  /* 0x0000000103030810 */ /* 0x000fca0007ffe0ff */
[----:B------:R-:W-:Y:S01]  /*3c90*/  @!P2 IMAD.MOV R3, RZ, RZ, -R3 ;  /* 0x000000ffff03a224 */ /* 0x000fe200078e0a03 */
[----:B------:R-:W-:-:S05]  /*3ca0*/  @!P1 LOP3.LUT R3, RZ, R9, RZ, 0x33, !PT ;  /* 0x00000009ff039212 */ /* 0x000fca00078e33ff */
[----:B------:R-:W-:-:S05]  /*3cb0*/  IMAD.IADD R2, R3, 0x1, R2 ;  /* 0x0000000103027824 */ /* 0x000fca00078e0202 */
[----:B------:R-:W-:-:S04]  /*3cc0*/  ISETP.GE.U32.AND P0, PT, R2, UR8, PT ;  /* 0x0000000802007c0c */ /* 0x000fc8000bf06070 */
[----:B------:R-:W-:-:S13]  /*3cd0*/  ISETP.GE.U32.AND.EX P0, PT, RZ, UR5, PT, P0 ;  /* 0x00000005ff007c0c */ /* 0x000fda000bf06100 */
[----:B------:R-:W-:Y:S05]  /*3ce0*/  @P0 EXIT ;  /* 0x000000000000094d */ /* 0x000fea0003800000 */
[----:B------:R-:W-:Y:S01]  /*3cf0*/  IMAD.MOV.U32 R5, RZ, RZ, R2 ;  /* 0x000000ffff057224 */ /* 0x000fe200078e0002 */
[----:B------:R-:W0:Y:S01]  /*3d00*/  LDCU UR4, c[0x0][0x360] ;  /* 0x00006c00ff0477ac */ /* 0x000e220008000800 */
[----:B------:R-:W-:Y:S02]  /*3d10*/  IMAD.MOV.U32 R7, RZ, RZ, RZ ;  /* 0x000000ffff077224 */ /* 0x000fe400078e00ff */
[----:B------:R-:W-:Y:S01]  /*3d20*/  IMAD.MOV.U32 R9, RZ, RZ, -0x1 ;  /* 0xffffffffff097424 */ /* 0x000fe200078e00ff */
[----:B------:R-:W1:Y:S06]  /*3d30*/  LDCU.64 UR6, c[0x0][0x3c0] ;  /* 0x00007800ff0677ac */ /* 0x000e6c0008000a00 */
.L_x_112:
[C---:B------:R-:W-:Y:S02]  /*3d40*/  IADD3 R3, P0, PT, R0.reuse, R5, RZ ;  /* 0x0000000500037210 */ /* 0x040fe40007f1e0ff */
[----:B0-----:R-:W-:Y:S02]  /*3d50*/  IADD3 R5, P1, PT, R5, UR4, RZ ;  /* 0x0000000405057c10 */ /* 0x001fe4000ff3e0ff */
[----:B------:R-:W-:Y:S02]  /*3d60*/  LEA.HI.X.SX32 R4, R0, R7, 0x1, P0 ;  /* 0x0000000700047211 */ /* 0x000fe400000f0eff */
[----:B-1----:R-:W-:Y:S01]  /*3d70*/  LEA R2, P0, R3, UR6, 0x2 ;  /* 0x0000000603027c11 */ /* 0x002fe2000f8010ff */
[----:B------:R-:W-:-:S03]  /*3d80*/  IMAD.X R7, RZ, RZ, R7, P1 ;  /* 0x000000ffff077224 */ /* 0x000fc600008e0607 */
[----:B------:R-:W-:Y:S02]  /*3d90*/  LEA.HI.X R3, R3, UR7, R4, 0x2, P0 ;  /* 0x0000000703037c11 */ /* 0x000fe400080f1404 */
[----:B------:R-:W-:-:S03]  /*3da0*/  ISETP.GE.U32.AND P0, PT, R5, UR8, PT ;  /* 0x0000000805007c0c */ /* 0x000fc6000bf06070 */
[----:B------:R2:W-:Y:S01]  /*3db0*/  STG.E desc[UR10][R2.64], R9 ;  /* 0x0000000902007986 */ /* 0x0005e2000c10190a */
[----:B------:R-:W-:-:S13]  /*3dc0*/  ISETP.GE.U32.AND.EX P0, PT, R7, UR5, PT, P0 ;  /* 0x0000000507007c0c */ /* 0x000fda000bf06100 */
[----:B--2---:R-:W-:Y:S05]  /*3dd0*/  @!P0 BRA `(.L_x_112) ;  /* 0xfffffffc00d88947 */ /* 0x004fea000383ffff */
[----:B------:R-:W-:Y:S05]  /*3de0*/  EXIT ;  /* 0x000000000000794d */ /* 0x000fea0003800000 */
.L_x_105:
[----:B------:R-:W-:Y:S02]  /*3df0*/  IMAD.MOV.U32 R45, RZ, RZ, R8 ;  /* 0x000000ffff2d7224 */ /* 0x000fe400078e0008 */
[----:B------:R-:W-:Y:S02]  /*3e00*/  IMAD.MOV.U32 R38, RZ, RZ, 0x1 ;  /* 0x00000001ff267424 */ /* 0x000fe400078e00ff */
[----:B------:R-:W-:Y:S02]  /*3e10*/  IMAD.MOV.U32 R40, RZ, RZ, RZ ;  /* 0x000000ffff287224 */ /* 0x000fe400078e00ff */
[----:B------:R-:W-:-:S07]  /*3e20*/  IMAD.MOV.U32 R36, RZ, RZ, -0x1 ;  /* 0xffffffffff247424 */ /* 0x000fce00078e00ff */
[----:B------:R-:W-:Y:S05]  /*3e30*/  WARPSYNC.COLLECTIVE R36, `(.L_x_113) ;  /* 0x0000000024087348 */ /* 0x000fea0003c00000 */
[----:B------:R0:W1:Y:S02]  /*3e40*/  SHFL.UP P0, R43, R45, R38, R40 ;  /* 0x040000262d2b7389 */ /* 0x0000640000000028 */
[----:B01----:R-:W-:Y:S05]  /*3e50*/  ENDCOLLECTIVE ;  /* 0x000000000000791b */ /* 0x003fea0003800000 */
.L_x_113:
[----:B------:R-:W-:Y:S01]  /*3e60*/  IMAD.MOV.U32 R38, RZ, RZ, 0x2 ;  /* 0x00000002ff267424 */ /* 0x000fe200078e00ff */
[----:B------:R-:W-:-:S05]  /*3e70*/  MOV R39, R43 ;  /* 0x0000002b00277202 */ /* 0x000fca0000000f00 */
[----:B------:R-:W-:-:S04]  /*3e80*/  @P0 IMAD.IADD R39, R8, 0x1, R39 ;  /* 0x0000000108270824 */ /* 0x000fc800078e0227 */
[----:B------:R-:W-:-:S07]  /*3e90*/  IMAD.MOV.U32 R45, RZ, RZ, R39 ;  /* 0x000000ffff2d7224 */ /* 0x000fce00078e0027 */
[----:B------:R-:W-:Y:S05]  /*3ea0*/  WARPSYNC.COLLECTIVE R36, `(.L_x_114) ;  /* 0x0000000024087348 */ /* 0x000fea0003c00000 */
[----:B------:R0:W1:Y:S02]  /*3eb0*/  SHFL.UP P0, R43, R45, R38, R40 ;  /* 0x040000262d2b7389 */ /* 0x0000640000000028 */
[----:B01----:R-:W-:Y:S05]  /*3ec0*/  ENDCOLLECTIVE ;  /* 0x000000000000791b */ /* 0x003fea0003800000 */
.L_x_114:
[----:B------:R-:W-:Y:S02]  /*3ed0*/  IMAD.MOV.U32 R38, RZ, RZ, 0x4 ;  /* 0x00000004ff267424 */ /* 0x000fe400078e00ff */
[----:B------:R-:W-:-:S04]  /*3ee0*/  IMAD.MOV.U32 R24, RZ, RZ, R43 ;  /* 0x000000ffff187224 */ /* 0x000fc800078e002b */
[----:B------:R-:W-:-:S04]  /*3ef0*/  @P0 IMAD.IADD R24, R39, 0x1, R24 ;  /* 0x0000000127180824 */ /* 0x000fc800078e0218 */
[----:B------:R-:W-:-:S07]  /*3f00*/  IMAD.MOV.U32 R45, RZ, RZ, R24 ;  /* 0x000000ffff2d7224 */ /* 0x000fce00078e0018 */
[----:B------:R-:W-:Y:S05]  /*3f10*/  WARPSYNC.COLLECTIVE R36, `(.L_x_115) ;  /* 0x0000000024087348 */ /* 0x000fea0003c00000 */
[----:B------:R0:W1:Y:S02]  /*3f20*/  SHFL.UP P0, R43, R45, R38, R40 ;  /* 0x040000262d2b7389 */ /* 0x0000640000000028 */
[----:B01----:R-:W-:Y:S05]  /*3f30*/  ENDCOLLECTIVE ;  /* 0x000000000000791b */ /* 0x003fea0003800000 */
.L_x_115:
[----:B------:R-:W-:Y:S02]  /*3f40*/  HFMA2 R38, -RZ, RZ, 0, 4.76837158203125e-07 ;  /* 0x00000008ff267431 */ /* 0x000fe400000001ff */
[----:B------:R-:W-:-:S04]  /*3f50*/  IMAD.MOV.U32 R41, RZ, RZ, R43 ;  /* 0x000000ffff297224 */ /* 0x000fc800078e002b */
[----:B------:R-:W-:-:S04]  /*3f60*/  @P0 IMAD.IADD R41, R24, 0x1, R41 ;  /* 0x0000000118290824 */ /* 0x000fc800078e0229 */
[----:B------:R-:W-:-:S07]  /*3f70*/  IMAD.MOV.U32 R45, RZ, RZ, R41 ;  /* 0x000000ffff2d7224 */ /* 0x000fce00078e0029 */
[----:B------:R-:W-:Y:S05]  /*3f80*/  WARPSYNC.COLLECTIVE R36, `(.L_x_116) ;  /* 0x0000000024087348 */ /* 0x000fea0003c00000 */
[----:B------:R0:W1:Y:S02]  /*3f90*/  SHFL.UP P0, R43, R45, R38, R40 ;  /* 0x040000262d2b7389 */ /* 0x0000640000000028 */
[----:B01----:R-:W-:Y:S05]  /*3fa0*/  ENDCOLLECTIVE ;  /* 0x000000000000791b */ /* 0x003fea0003800000 */
.L_x_116:
[----:B------:R-:W-:Y:S02]  /*3fb0*/  IMAD.MOV.U32 R38, RZ, RZ, 0x10 ;  /* 0x00000010ff267424 */ /* 0x000fe400078e00ff */
[----:B------:R-:W-:-:S04]  /*3fc0*/  IMAD.MOV.U32 R28, RZ, RZ, R43 ;  /* 0x000000ffff1c7224 */ /* 0x000fc800078e002b */
[----:B------:R-:W-:-:S04]  /*3fd0*/  @P0 IMAD.IADD R28, R41, 0x1, R28 ;  /* 0x00000001291c0824 */ /* 0x000fc800078e021c */
[----:B------:R-:W-:-:S07]  /*3fe0*/  IMAD.MOV.U32 R45, RZ, RZ, R28 ;  /* 0x000000ffff2d7224 */ /* 0x000fce00078e001c */
[----:B------:R-:W-:Y:S05]  /*3ff0*/  WARPSYNC.COLLECTIVE R36, `(.L_x_117) ;  /* 0x0000000024087348 */ /* 0x000fea0003c00000 */
[----:B------:R0:W1:Y:S02]  /*4000*/  SHFL.UP P0, R43, R45, R38, R40 ;  /* 0x040000262d2b7389 */ /* 0x0000640000000028 */
[----:B01----:R-:W-:Y:S05]  /*4010*/  ENDCOLLECTIVE ;  /* 0x000000000000791b */ /* 0x003fea0003800000 */
.L_x_117:
[----:B------:R-:W-:Y:S05]  /*4020*/  BRA `(.L_x_118) ;  /* 0xffffffe800747947 */ /* 0x000fea000383ffff */
        .weak           $__internal_1_$__cuda_sm20_div_u64
        .type           $__internal_1_$__cuda_sm20_div_u64,@function
        .size           $__internal_1_$__cuda_sm20_div_u64,(.L_x_1784 - $__internal_1_$__cuda_sm20_div_u64)
$__internal_1_$__cuda_sm20_div_u64:
[----:B------:R-:W-:Y:S02]  /*4030*/  IMAD.U32 R16, RZ, RZ, UR12 ;  /* 0x0000000cff107e24 */ /* 0x000fe4000f8e00ff */
[----:B------:R-:W-:-:S04]  /*4040*/  IMAD.MOV.U32 R17, RZ, RZ, R11 ;  /* 0x000000ffff117224 */ /* 0x000fc800078e000b */
        /* <DEDUP_REMOVED lines=9> */
[----:B------:R-:W-:Y:S02]  /*40e0*/  IMAD.X R21, RZ, RZ, ~R15, P0 ;  /* 0x000000ffff157224 */ /* 0x000fe400000e0e0f */
[----:B------:R-:W-:Y:S02]  /*40f0*/  IMAD.MOV.U32 R15, RZ, RZ, R12 ;  /* 0x000000ffff0f7224 */ /* 0x000fe400078e000c */
[-C--:B------:R-:W-:Y:S02]  /*4100*/  IMAD R17, R13, R21.reuse, RZ ;  /* 0x000000150d117224 */ /* 0x080fe400078e02ff */
[----:B------:R-:W-:-:S04]  /*4110*/  IMAD.WIDE.U32 R14, P0, R12, R21, R14 ;  /* 0x000000150c0e7225 */ /* 0x000fc8000780000e */
[----:B------:R-:W-:-:S04]  /*4120*/  IMAD.HI.U32 R21, R13, R21, RZ ;  /* 0x000000150d157227 */ /* 0x000fc800078e00ff */
[----:B------:R-:W-:-:S05]  /*4130*/  IMAD.HI.U32 R14, P1, R13, R19, R14 ;  /* 0x000000130d0e7227 */ /* 0x000fca000782000e */
[----:B------:R-:W-:Y:S01]  /*4140*/  IADD3 R15, P2, PT, R17, R14, RZ ;  /* 0x0000000e110f7210 */ /* 0x000fe20007f5e0ff */
[----:B------:R-:W-:-:S04]  /*4150*/  IMAD.X R14, R21, 0x1, R13, P0 ;  /* 0x00000001150e7824 */ /* 0x000fc800000e060d */
[----:B------:R-:W-:Y:S01]  /*4160*/  IMAD.WIDE.U32 R12, R15, UR12, RZ ;  /* 0x0000000c0f0c7c25 */ /* 0x000fe2000f8e00ff */
[----:B------:R-:W-:-:S03]  /*4170*/  IADD3.X R17, PT, PT, RZ, RZ, R14, P2, P1 ;  /* 0x000000ffff117210 */ /* 0x000fc600017e240e */
[----:B------:R-:W-:Y:S01]  /*4180*/  IMAD R14, R15, R11, R13 ;  /* 0x0000000b0f0e7224 */ /* 0x000fe200078e020d */
[----:B------:R-:W-:-:S03]  /*4190*/  IADD3 R13, P0, PT, RZ, -R12, RZ ;  /* 0x8000000cff0d7210 */ /* 0x000fc60007f1e0ff */
[----:B------:R-:W-:Y:S02]  /*41a0*/  IMAD R12, R17, UR12, R14 ;  /* 0x0000000c110c7c24 */ /* 0x000fe4000f8e020e */
[----:B------:R-:W-:-:S03]  /*41b0*/  IMAD.HI.U32 R14, R15, R13, RZ ;  /* 0x0000000d0f0e7227 */ /* 0x000fc600078e00ff */
[----:B------:R-:W-:-:S05]  /*41c0*/  IADD3.X R12, PT, PT, RZ, ~R12, RZ, P0, !PT ;  /* 0x8000000cff0c7210 */ /* 0x000fca00007fe4ff */
[----:B------:R-:W-:-:S04]  /*41d0*/  IMAD.WIDE.U32 R14, P0, R15, R12, R14 ;  /* 0x0000000c0f0e7225 */ /* 0x000fc8000780000e */
[C---:B------:R-:W-:Y:S02]  /*41e0*/  IMAD R16, R17.reuse, R12, RZ ;  /* 0x0000000c11107224 */ /* 0x040fe400078e02ff */
[----:B------:R-:W-:-:S04]  /*41f0*/  IMAD.HI.U32 R15, P1, R17, R13, R14 ;  /* 0x0000000d110f7227 */ /* 0x000fc8000782000e */
[----:B------:R-:W-:Y:S01]  /*4200*/  IMAD.HI.U32 R12, R17, R12, RZ ;  /* 0x0000000c110c7227 */ /* 0x000fe200078e00ff */
[----:B------:R-:W-:-:S03]  /*4210*/  IADD3 R15, P2, PT, R16, R15, RZ ;  /* 0x0000000f100f7210 */ /* 0x000fc60007f5e0ff */
[----:B------:R-:W-:Y:S02]  /*4220*/  IMAD.X R17, R12, 0x1, R17, P0 ;  /* 0x000000010c117824 */ /* 0x000fe400000e0611 */
[----:B------:R-:W-:-:S03]  /*4230*/  IMAD.HI.U32 R12, R15, R4, RZ ;  /* 0x000000040f0c7227 */ /* 0x000fc600078e00ff */
[----:B------:R-:W-:Y:S01]  /*4240*/  IADD3.X R17, PT, PT, RZ, RZ, R17, P2, P1 ;  /* 0x000000ffff117210 */ /* 0x000fe200017e2411 */
[----:B------:R-:W-:Y:S02]  /*4250*/  IMAD.MOV.U32 R13, RZ, RZ, RZ ;  /* 0x000000ffff0d7224 */ /* 0x000fe400078e00ff */
        /* <DEDUP_REMOVED lines=11> */
[----:B------:R-:W-:-:S04]  /*4310*/  IMAD R12, R14, UR12, R13 ;  /* 0x0000000c0e0c7c24 */ /* 0x000fc8000f8e020d */
[----:B------:R-:W-:Y:S01]  /*4320*/  IMAD.X R20, R5, 0x1, ~R12, P1 ;  /* 0x0000000105147824 */ /* 0x000fe200008e0e0c */
[----:B------:R-:W-:Y:S02]  /*4330*/  IADD3 R12, P2, PT, R15, 0x1, RZ ;  /* 0x000000010f0c7810 */ /* 0x000fe40007f5e0ff */
[----:B------:R-:W-:Y:S02]  /*4340*/  IADD3 R16, P1, PT, R17, -UR12, RZ ;  /* 0x8000000c11107c10 */ /* 0x000fe4000ff3e0ff */
[C---:B------:R-:W-:Y:S01]  /*4350*/  ISETP.GE.U32.AND.EX P0, PT, R20.reuse, R11, PT, P0 ;  /* 0x0000000b1400720c */ /* 0x040fe20003f06100 */
[----:B------:R-:W-:Y:S02]  /*4360*/  IMAD.X R13, RZ, RZ, R14, P2 ;  /* 0x000000ffff0d7224 */ /* 0x000fe400010e060e */
[----:B------:R-:W-:Y:S01]  /*4370*/  IMAD.X R18, R20, 0x1, ~R11, P1 ;  /* 0x0000000114127824 */ /* 0x000fe200008e0e0b */
[----:B------:R-:W-:Y:S02]  /*4380*/  SEL R15, R12, R15, P0 ;  /* 0x0000000f0c0f7207 */ /* 0x000fe40000000000 */
[----:B------:R-:W-:-:S02]  /*4390*/  SEL R16, R16, R17, P0 ;  /* 0x0000001110107207 */ /* 0x000fc40000000000 */
[----:B------:R-:W-:Y:S02]  /*43a0*/  SEL R14, R13, R14, P0 ;  /* 0x0000000e0d0e7207 */ /* 0x000fe40000000000 */
[----:B------:R-:W-:Y:S02]  /*43b0*/  IADD3 R12, P2, PT, R15, 0x1, RZ ;  /* 0x000000010f0c7810 */ /* 0x000fe40007f5e0ff */
[----:B------:R-:W-:Y:S02]  /*43c0*/  SEL R18, R18, R20, P0 ;  /* 0x0000001412127207 */ /* 0x000fe40000000000 */
[----:B------:R-:W-:Y:S01]  /*43d0*/  ISETP.GE.U32.AND P0, PT, R16, UR12, PT ;  /* 0x0000000c10007c0c */ /* 0x000fe2000bf06070 */
[----:B------:R-:W-:Y:S01]  /*43e0*/  IMAD.X R13, RZ, RZ, R14, P2 ;  /* 0x000000ffff0d7224 */ /* 0x000fe200010e060e */
[----:B------:R-:W-:Y:S02]  /*43f0*/  ISETP.NE.U32.AND P1, PT, RZ, UR12, PT ;  /* 0x0000000cff007c0c */ /* 0x000fe4000bf25070 */
[----:B------:R-:W-:-:S02]  /*4400*/  ISETP.GE.U32.AND.EX P0, PT, R18, R11, PT, P0 ;  /* 0x0000000b1200720c */ /* 0x000fc40003f06100 */
[----:B------:R-:W-:Y:S01]  /*4410*/  ISETP.NE.AND.EX P1, PT, R11, RZ, PT, P1 ;  /* 0x000000ff0b00720c */ /* 0x000fe20003f25310 */
[----:B------:R-:W-:Y:S01]  /*4420*/  IMAD.MOV.U32 R11, RZ, RZ, 0x0 ;  /* 0x00000000ff0b7424 */ /* 0x000fe200078e00ff */
[----:B------:R-:W-:Y:S02]  /*4430*/  SEL R12, R12, R15, P0 ;  /* 0x0000000f0c0c7207 */ /* 0x000fe40000000000 */
[----:B------:R-:W-:Y:S02]  /*4440*/  SEL R13, R13, R14, P0 ;  /* 0x0000000e0d0d7207 */ /* 0x000fe40000000000 */
[----:B------:R-:W-:Y:S02]  /*4450*/  SEL R12, R12, 0xffffffff, P1 ;  /* 0xffffffff0c0c7807 */ /* 0x000fe40000800000 */
[----:B------:R-:W-:Y:S01]  /*4460*/  SEL R13, R13, 0xffffffff, P1 ;  /* 0xffffffff0d0d7807 */ /* 0x000fe20000800000 */
[----:B------:R-:W-:Y:S06]  /*4470*/  RET.REL.NODEC R10 `(_ZN4vllm3moe32moe_lora_align_block_size_kernelIlEEvPT_PilS4_iimiiS4_S4_iS4_S4_S4_iiS4_S4_b) ;  /* 0xffffffb80ae07950 */ /* 0x000fec0003c3ffff */
.L_x_119:
        /* <DEDUP_REMOVED lines=16> */
.L_x_1784:


//--------------------- .text._ZN4vllm3moe51moe_lora_align_block_size_small_batch_expert_kernelIlLi256EEEvPT_PilS4_iimiiS4_S4_iS4_S4_S4_S4_b --------------------------
	.section	.text._ZN4vllm3moe51moe_lora_align_block_size_small_batch_expert_kernelIlLi256EEEvPT_PilS4_iimiiS4_S4_iS4_S4_S4_S4_b,"ax",@progbits
	.align	128
        .global         _ZN4vllm3moe51moe_lora_align_block_size_small_batch_expert_kernelIlLi256EEEvPT_PilS4_iimiiS4_S4_iS4_S4_S4_S4_b
        .type           _ZN4vllm3moe51moe_lora_align_block_size_small_batch_expert_kernelIlLi256EEEvPT_PilS4_iimiiS4_S4_iS4_S4_S4_S4_b,@function
        .size           _ZN4vllm3moe51moe_lora_align_block_size_small_batch_expert_kernelIlLi256EEEvPT_PilS4_iimiiS4_S4_iS4_S4_S4_S4_b,(.L_x_1785 - _ZN4vllm3moe51moe_lora_align_block_size_small_batch_expert_kernelIlLi256EEEvPT_PilS4_iimiiS4_S4_iS4_S4_S4_S4_b)
        .other          _ZN4vllm3moe51moe_lora_align_block_size_small_batch_expert_kernelIlLi256EEEvPT_PilS4_iimiiS4_S4_iS4_S4_S4_S4_b,@"STO_CUDA_ENTRY STV_DEFAULT"
_ZN4vllm3moe51moe_lora_align_block_size_small_batch_expert_kernelIlLi256EEEvPT_PilS4_iimiiS4_S4_iS4_S4_S4_S4_b:
.text._ZN4vllm3moe51moe_lora_align_block_size_small_batch_expert_kernelIlLi256EEEvPT_PilS4_iimiiS4_S4_iS4_S4_S4_S4_b:
        /* <DEDUP_REMOVED lines=40> */
.L_x_120:
[----:B------:R-:W0:Y:S01]  /*0280*/  LDCU.64 UR4, c[0x0][0x3a8] ;  /* 0x00007500ff0477ac */ /* 0x000e220008000a00 */
[----:B------:R-:W-:Y:S01]  /*0290*/  IMAD.U32 R11, RZ, RZ, UR7 ;  /* 0x00000007ff0b7e24 */ /* 0x000fe2000f8e00ff */
[----:B------:R-:W-:Y:S01]  /*02a0*/  MOV R12, 0x2e0 ;  /* 0x000002e0000c7802 */ /* 0x000fe20000000f00 */
[----:B0-----:R-:W-:Y:S02]  /*02b0*/  IMAD.U32 R23, RZ, RZ, UR4 ;  /* 0x00000004ff177e24 */ /* 0x001fe4000f8e00ff */
[----:B------:R-:W-:-:S07]  /*02c0*/  IMAD.U32 R22, RZ, RZ, UR5 ;  /* 0x00000005ff167e24 */ /* 0x000fce000f8e00ff */
[----:B------:R-:W-:Y:S05]  /*02d0*/  CALL.REL.NOINC `($__internal_2_$__cuda_sm20_div_u64) ;  /* 0x0000005c00e87944 */ /* 0x000fea0003c00000 */
.L_x_121:
[----:B------:R-:W0:Y:S01]  /*02e0*/  S2R R2, SR_TID.X ;  /* 0x0000000000027919 */ /* 0x000e220000002100 */
[----:B------:R-:W1:Y:S01]  /*02f0*/  LDC.64 R14, c[0x0][0x3d0] ;  /* 0x0000f400ff0e7b82 */ /* 0x000e620000000a00 */
[----:B------:R-:W-:Y:S01]  /*0300*/  BSSY.RECONVERGENT B0, `(.L_x_122) ;  /* 0x00000bb000007945 */ /* 0x000fe20003800200 */
[----:B-1----:R-:W-:Y:S01]  /*0310*/  IMAD.WIDE R14, R0, 0x4, R14 ;  /* 0x00000004000e7825 */ /* 0x002fe200078e020e */
[----:B0-----:R-:W-:-:S13]  /*0320*/  ISETP.NE.AND P0, PT, R2, RZ, PT ;  /* 0x000000ff0200720c */ /* 0x001fda0003f05270 */
[----:B------:R-:W-:Y:S05]  /*0330*/  @P0 BRA `(.L_x_123) ;  /* 0x0000000800dc0947 */ /* 0x000fea0003800000 */
[----:B------:R0:W-:Y:S01]  /*0340*/  STG.E desc[UR8][R14.64], RZ ;  /* 0x000000ff0e007986 */ /* 0x0001e2000c101908 */
[----:B------:R-:W-:-:S13]  /*0350*/  ISETP.GE.AND P0, PT, R18, 0x1, PT ;  /* 0x000000011200780c */ /* 0x000fda0003f06270 */
[----:B0-----:R-:W-:Y:S05]  /*0360*/  @!P0 BRA `(.L_x_123) ;  /* 0x0000000800d08947 */ /* 0x001fea0003800000 */
[C---:B------:R-:W-:Y:S01]  /*0370*/  ISETP.GE.U32.AND P1, PT, R18.reuse, 0x10, PT ;  /* 0x000000101200780c */ /* 0x040fe20003f26070 */
[----:B------:R-:W-:Y:S01]  /*0380*/  BSSY.RECONVERGENT B1, `(.L_x_124) ;  /* 0x0000057000017945 */ /* 0x000fe20003800200 */
[----:B------:R-:W-:Y:S01]  /*0390*/  LOP3.LUT P0, R10, R18, 0xf, RZ, 0xc0, !PT ;  /* 0x0000000f120a7812 */ /* 0x000fe2000780c0ff */
[----:B------:R-:W-:-:S10]  /*03a0*/  IMAD.MOV.U32 R3, RZ, RZ, RZ ;  /* 0x000000ffff037224 */ /* 0x000fd400078e00ff */
[----:B------:R-:W-:Y:S05]  /*03b0*/  @!P1 BRA `(.L_x_125) ;  /* 0x00000004004c9947 */ /* 0x000fea0003800000 */
[----:B------:R-:W0:Y:S01]  /*03c0*/  LDCU.64 UR4, c[0x0][0x388] ;  /* 0x00007100ff0477ac */ /* 0x000e220008000a00 */
[----:B------:R-:W-:Y:S01]  /*03d0*/  LOP3.LUT R3, R18, 0x7ffffff0, RZ, 0xc0, !PT ;  /* 0x7ffffff012037812 */ /* 0x000fe200078ec0ff */
[----:B------:R-:W-:-:S04]  /*03e0*/  HFMA2 R9, -RZ, RZ, 0, 0 ;  /* 0x00000000ff097431 */ /* 0x000fc800000001ff */
[----:B------:R-:W-:Y:S01]  /*03f0*/  IMAD.MOV R8, RZ, RZ, -R3 ;  /* 0x000000ffff087224 */ /* 0x000fe200078e0a03 */
[----:B0-----:R-:W-:-:S04]  /*0400*/  UIADD3 UR4, UP0, UPT, UR4, 0x20, URZ ;  /* 0x0000002004047890 */ /* 0x001fc8000ff1e0ff */
[----:B------:R-:W-:Y:S02]  /*0410*/  UIADD3.X UR5, UPT, UPT, URZ, UR5, URZ, UP0, !UPT ;  /* 0x00000005ff057290 */ /* 0x000fe400087fe4ff */
[----:B------:R-:W-:-:S04]  /*0420*/  IMAD.U32 R12, RZ, RZ, UR4 ;  /* 0x00000004ff0c7e24 */ /* 0x000fc8000f8e00ff */
[----:B------:R-:W-:-:S07]  /*0430*/  IMAD.U32 R13, RZ, RZ, UR5 ;  /* 0x00000005ff0d7e24 */ /* 0x000fce000f8e00ff */
.L_x_126:
[----:B------:R-:W-:Y:S01]  /*0440*/  IMAD.MOV.U32 R4, RZ, RZ, R12 ;  /* 0x000000ffff047224 */ /* 0x000fe200078e000c */
[----:B-1----:R-:W0:Y:S01]  /*0450*/  LDC.64 R6, c[0x0][0x3e8] ;  /* 0x0000fa00ff067b82 */ /* 0x002e220000000a00 */
[----:B------:R-:W-:-:S05]  /*0460*/  IMAD.MOV.U32 R5, RZ, RZ, R13 ;  /* 0x000000ffff057224 */ /* 0x000fca00078e000d */
[----:B------:R-:W2:Y:S01]  /*0470*/  LDG.E R11, desc[UR8][R4.64+-0x20] ;  /* 0xffffe008040b7981 */ /* 0x000ea2000c1e1900 */
[----:B------:R-:W-:-:S04]  /*0480*/  IMAD R13, R0, R18, R9 ;  /* 0x00000012000d7224 */ /* 0x000fc800078e0209 */
[----:B0-----:R-:W-:Y:S01]  /*0490*/  IMAD.WIDE R6, R13, 0x4, R6 ;  /* 0x000000040d067825 */ /* 0x001fe200078e0206 */
[----:B--2---:R-:W-:-:S04]  /*04a0*/  ISETP.NE.AND P1, PT, R11, R0, PT ;  /* 0x000000000b00720c */ /* 0x004fc80003f25270 */
[----:B------:R-:W-:-:S05]  /*04b0*/  SEL R11, RZ, 0x1, P1 ;  /* 0x00000001ff0b7807 */ /* 0x000fca0000800000 */
[----:B------:R0:W-:Y:S04]  /*04c0*/  STG.E desc[UR8][R6.64], R11 ;  /* 0x0000000b06007986 */ /* 0x0001e8000c101908 */
[----:B------:R-:W2:Y:S02]  /*04d0*/  LDG.E R13, desc[UR8][R4.64+-0x1c] ;  /* 0xffffe408040d7981 */ /* 0x000ea4000c1e1900 */
[----:B--2---:R-:W-:-:S04]  /*04e0*/  ISETP.NE.AND P1, PT, R13, R0, PT ;  /* 0x000000000d00720c */ /* 0x004fc80003f25270 */
[----:B------:R-:W-:-:S05]  /*04f0*/  SEL R13, RZ, 0x1, P1 ;  /* 0x00000001ff0d7807 */ /* 0x000fca0000800000 */
[----:B------:R1:W-:Y:S04]  /*0500*/  STG.E desc[UR8][R6.64+0x4], R13 ;  /* 0x0000040d06007986 */ /* 0x0003e8000c101908 */
[----:B------:R-:W2:Y:S02]  /*0510*/  LDG.E R17, desc[UR8][R4.64+-0x18] ;  /* 0xffffe80804117981 */ /* 0x000ea4000c1e1900 */
[----:B--2---:R-:W-:-:S04]  /*0520*/  ISETP.NE.AND P1, PT, R17, R0, PT ;  /* 0x000000001100720c */ /* 0x004fc80003f25270 */
[----:B------:R-:W-:-:S05]  /*0530*/  SEL R17, RZ, 0x1, P1 ;  /* 0x00000001ff117807 */ /* 0x000fca0000800000 */
[----:B------:R2:W-:Y:S04]  /*0540*/  STG.E desc[UR8][R6.64+0x8], R17 ;  /* 0x0000081106007986 */ /* 0x0005e8000c101908 */
[----:B------:R-:W3:Y:S02]  /*0550*/  LDG.E R19, desc[UR8][R4.64+-0x14] ;  /* 0xffffec0804137981 */ /* 0x000ee4000c1e1900 */
[----:B---3--:R-:W-:-:S04]  /*0560*/  ISETP.NE.AND P1, PT, R19, R0, PT ;  /* 0x000000001300720c */ /* 0x008fc80003f25270 */
[----:B0-----:R-:W-:-:S05]  /*0570*/  SEL R11, RZ, 0x1, P1 ;  /* 0x00000001ff0b7807 */ /* 0x001fca0000800000 */
[----:B------:R0:W-:Y:S04]  /*0580*/  STG.E desc[UR8][R6.64+0xc], R11 ;  /* 0x00000c0b06007986 */ /* 0x0001e8000c101908 */
[----:B------:R-:W3:Y:S02]  /*0590*/  LDG.E R19, desc[UR8][R4.64+-0x10] ;  /* 0xfffff00804137981 */ /* 0x000ee4000c1e1900 */
[----:B---3--:R-:W-:-:S04]  /*05a0*/  ISETP.NE.AND P1, PT, R19, R0, PT ;  /* 0x000000001300720c */ /* 0x008fc80003f25270 */
[----:B-1----:R-:W-:-:S05]  /*05b0*/  SEL R13, RZ, 0x1, P1 ;  /* 0x00000001ff0d7807 */ /* 0x002fca0000800000 */
[----:B------:R1:W-:Y:S04]  /*05c0*/  STG.E desc[UR8][R6.64+0x10], R13 ;  /* 0x0000100d06007986 */ /* 0x0003e8000c101908 */
[----:B------:R-:W3:Y:S02]  /*05d0*/  LDG.E R19, desc[UR8][R4.64+-0xc] ;  /* 0xfffff40804137981 */ /* 0x000ee4000c1e1900 */
[----:B---3--:R-:W-:-:S04]  /*05e0*/  ISETP.NE.AND P1, PT, R19, R0, PT ;  /* 0x000000001300720c */ /* 0x008fc80003f25270 */
[----:B--2---:R-:W-:-:S05]  /*05f0*/  SEL R17, RZ, 0x1, P1 ;  /* 0x00000001ff117807 */ /* 0x004fca0000800000 */
        /* <DEDUP_REMOVED lines=28> */
[----:B------:R-:W-:Y:S04]  /*07c0*/  STG.E desc[UR8][R6.64+0x30], R11 ;  /* 0x0000300b06007986 */ /* 0x000fe8000c101908 */
        /* <DEDUP_REMOVED lines=8> */
[----:B------:R-:W2:Y:S01]  /*0850*/  LDG.E R19, desc[UR8][R4.64+0x1c] ;  /* 0x00001c0804137981 */ /* 0x000ea2000c1e1900 */
[----:B------:R-:W-:Y:S01]  /*0860*/  VIADD R8, R8, 0x10 ;  /* 0x0000001008087836 */ /* 0x000fe20000000000 */
[----:B------:R-:W-:Y:S01]  /*0870*/  IADD3 R12, P2, PT, R4, 0x40, RZ ;  /* 0x00000040040c7810 */ /* 0x000fe20007f5e0ff */
[----:B------:R-:W-:-:S04]  /*0880*/  VIADD R9, R9, 0x10 ;  /* 0x0000001009097836 */ /* 0x000fc80000000000 */
[----:B0-----:R-:W-:Y:S01]  /*0890*/  IMAD.X R13, RZ, RZ, R5, P2 ;  /* 0x000000ffff0d7224 */ /* 0x001fe200010e0605 */
[----:B--2---:R-:W-:-:S04]  /*08a0*/  ISETP.NE.AND P1, PT, R19, R0, PT ;  /* 0x000000001300720c */ /* 0x004fc80003f25270 */
[----:B------:R-:W-:Y:S02]  /*08b0*/  SEL R11, RZ, 0x1, P1 ;  /* 0x00000001ff0b7807 */ /* 0x000fe40000800000 */
[----:B------:R-:W-:-:S03]  /*08c0*/  ISETP.NE.AND P1, PT, R8, RZ, PT ;  /* 0x000000ff0800720c */ /* 0x000fc60003f25270 */
[----:B------:R1:W-:Y:S10]  /*08d0*/  STG.E desc[UR8][R6.64+0x3c], R11 ;  /* 0x00003c0b06007986 */ /* 0x0003f4000c101908 */
[----:B------:R-:W-:Y:S05]  /*08e0*/  @P1 BRA `(.L_x_126) ;  /* 0xfffffff800d41947 */ /* 0x000fea000383ffff */
.L_x_125:
[----:B------:R-:W-:Y:S05]  /*08f0*/  BSYNC.RECONVERGENT B1 ;  /* 0x0000000000017941 */ /* 0x000fea0003800200 */
.L_x_124:
[----:B------:R-:W-:Y:S05]  /*0900*/  @!P0 BRA `(.L_x_123) ;  /* 0x0000000400688947 */ /* 0x000fea0003800000 */
[----:B------:R-:W-:Y:S01]  /*0910*/  ISETP.GE.U32.AND P1, PT, R10, 0x8, PT ;  /* 0x000000080a00780c */ /* 0x000fe20003f26070 */
[----:B------:R-:W-:Y:S01]  /*0920*/  BSSY.RECONVERGENT B1, `(.L_x_127) ;  /* 0x000002a000017945 */ /* 0x000fe20003800200 */
[----:B------:R-:W-:-:S04]  /*0930*/  LOP3.LUT R8, R18, 0x7, RZ, 0xc0, !PT ;  /* 0x0000000712087812 */ /* 0x000fc800078ec0ff */
[----:B------:R-:W-:-:S07]  /*0940*/  ISETP.NE.AND P0, PT, R8, RZ, PT ;  /* 0x000000ff0800720c */ /* 0x000fce0003f05270 */
[----:B------:R-:W-:Y:S06]  /*0950*/  @!P1 BRA `(.L_x_128) ;  /* 0x0000000000989947 */ /* 0x000fec0003800000 */
[----:B------:R-:W0:Y:S08]  /*0960*/  LDC.64 R4, c[0x0][0x388] ;  /* 0x0000e200ff047b82 */ /* 0x000e300000000a00 */
[----:B-1----:R-:W1:Y:S01]  /*0970*/  LDC.64 R6, c[0x0][0x3e8] ;  /* 0x0000fa00ff067b82 */ /* 0x002e620000000a00 */
[----:B0-----:R-:W-:-:S05]  /*0980*/  IMAD.WIDE.U32 R4, R3, 0x4, R4 ;  /* 0x0000000403047825 */ /* 0x001fca00078e0004 */
[----:B------:R-:W2:Y:S01]  /*0990*/  LDG.E R9, desc[UR8][R4.64] ;  /* 0x0000000804097981 */ /* 0x000ea2000c1e1900 */
[----:B------:R-:W-:-:S04]  /*09a0*/  IMAD R11, R0, R18, R3 ;  /* 0x00000012000b7224 */ /* 0x000fc800078e0203 */
[----:B-1----:R-:W-:Y:S01]  /*09b0*/  IMAD.WIDE R6, R11, 0x4, R6 ;  /* 0x000000040b067825 */ /* 0x002fe200078e0206 */
        /* <DEDUP_REMOVED lines=27> */
[----:B------:R-:W3:Y:S01]  /*0b70*/  LDG.E R17, desc[UR8][R4.64+0x1c] ;  /* 0x00001c0804117981 */ /* 0x000ee2000c1e1900 */
[----:B------:R-:W-:Y:S01]  /*0b80*/  VIADD R3, R3, 0x8 ;  /* 0x0000000803037836 */ /* 0x000fe20000000000 */
[----:B---3--:R-:W-:-:S04]  /*0b90*/  ISETP.NE.AND P1, PT, R17, R0, PT ;  /* 0x000000001100720c */ /* 0x008fc80003f25270 */
[----:B-1----:R-:W-:-:S05]  /*0ba0*/  SEL R11, RZ, 0x1, P1 ;  /* 0x00000001ff0b7807 */ /* 0x002fca0000800000 */
[----:B------:R2:W-:Y:S04]  /*0bb0*/  STG.E desc[UR8][R6.64+0x1c], R11 ;  /* 0x00001c0b06007986 */ /* 0x0005e8000c101908 */
.L_x_128:
[----:B------:R-:W-:Y:S05]  /*0bc0*/  BSYNC.RECONVERGENT B1 ;  /* 0x0000000000017941 */ /* 0x000fea0003800200 */
.L_x_127:
[----:B------:R-:W-:Y:S05]  /*0bd0*/  @!P0 BRA `(.L_x_123) ;  /* 0x0000000000b48947 */ /* 0x000fea0003800000 */
[----:B------:R-:W-:Y:S01]  /*0be0*/  ISETP.GE.U32.AND P0, PT, R8, 0x4, PT ;  /* 0x000000040800780c */ /* 0x000fe20003f06070 */
[----:B------:R-:W-:Y:S01]  /*0bf0*/  BSSY.RECONVERGENT B1, `(.L_x_129) ;  /* 0x000001a000017945 */ /* 0x000fe20003800200 */
[----:B-12---:R-:W-:-:S04]  /*0c00*/  LOP3.LUT R6, R18, 0x3, RZ, 0xc0, !PT ;  /* 0x0000000312067812 */ /* 0x006fc800078ec0ff */
[----:B------:R-:W-:-:S07]  /*0c10*/  ISETP.NE.AND P1, PT, R6, RZ, PT ;  /* 0x000000ff0600720c */ /* 0x000fce0003f25270 */
[----:B------:R-:W-:Y:S06]  /*0c20*/  @!P0 BRA `(.L_x_130) ;  /* 0x0000000000588947 */ /* 0x000fec0003800000 */
[----:B------:R-:W0:Y:S08]  /*0c30*/  LDC.64 R4, c[0x0][0x388] ;  /* 0x0000e200ff047b82 */ /* 0x000e300000000a00 */
[----:B------:R-:W1:Y:S01]  /*0c40*/  LDC.64 R8, c[0x0][0x3e8] ;  /* 0x0000fa00ff087b82 */ /* 0x000e620000000a00 */
        /* <DEDUP_REMOVED lines=15> */
[----:B------:R-:W2:Y:S01]  /*0d40*/  LDG.E R17, desc[UR8][R4.64+0xc] ;  /* 0x00000c0804117981 */ /* 0x000ea2000c1e1900 */
[----:B------:R-:W-:Y:S01]  /*0d50*/  VIADD R3, R3, 0x4 ;  /* 0x0000000403037836 */ /* 0x000fe20000000000 */
[----:B--2---:R-:W-:-:S04]  /*0d60*/  ISETP.NE.AND P0, PT, R17, R0, PT ;  /* 0x000000001100720c */ /* 0x004fc80003f05270 */
[----:B0-----:R-:W-:-:S05]  /*0d70*/  SEL R7, RZ, 0x1, P0 ;  /* 0x00000001ff077807 */ /* 0x001fca0000000000 */
[----:B------:R1:W-:Y:S04]  /*0d80*/  STG.E desc[UR8][R8.64+0xc], R7 ;  /* 0x00000c0708007986 */ /* 0x0003e8000c101908 */
.L_x_130:
[----:B------:R-:W-:Y:S05]  /*0d90*/  BSYNC.RECONVERGENT B1 ;  /* 0x0000000000017941 */ /* 0x000fea0003800200 */
.L_x_129:
[----:B------:R-:W-:Y:S05]  /*0da0*/  @!P1 BRA `(.L_x_123) ;  /* 0x0000000000409947 */ /* 0x000fea0003800000 */
[----:B-1----:R-:W0:Y:S01]  /*0db0*/  LDC.64 R8, c[0x0][0x388] ;  /* 0x0000e200ff087b82 */ /* 0x002e220000000a00 */
[----:B------:R-:W-:-:S07]  /*0dc0*/  IMAD.MOV R10, RZ, RZ, -R6 ;  /* 0x000000ffff0a7224 */ /* 0x000fce00078e0a06 */
[----:B------:R-:W1:Y:S01]  /*0dd0*/  LDC.64 R4, c[0x0][0x3e8] ;  /* 0x0000fa00ff047b82 */ /* 0x000e620000000a00 */
[----:B0-----:R-:W-:-:S07]  /*0de0*/  IMAD.WIDE.U32 R8, R3, 0x4, R8 ;  /* 0x0000000403087825 */ /* 0x001fce00078e0008 */
.L_x_131:
[----:B0-----:R0:W2:Y:S01]  /*0df0*/  LDG.E R7, desc[UR8][R8.64] ;  /* 0x0000000808077981 */ /* 0x0010a2000c1e1900 */
[----:B------:R-:W-:Y:S01]  /*0e00*/  IMAD R11, R0, R18, R3 ;  /* 0x00000012000b7224 */ /* 0x000fe200078e0203 */
[----:B------:R-:W-:Y:S01]  /*0e10*/  IADD3 R10, PT, PT, R10, 0x1, RZ ;  /* 0x000000010a0a7810 */ /* 0x000fe20007ffe0ff */
[----:B------:R-:W-:Y:S01]  /*0e20*/  VIADD R3, R3, 0x1 ;  /* 0x0000000103037836 */ /* 0x000fe20000000000 */
[----:B0-----:R-:W-:-:S05]  /*0e30*/  IADD3 R8, P1, PT, R8, 0x4, RZ ;  /* 0x0000000408087810 */ /* 0x001fca0007f3e0ff */
[----:B------:R-:W-:Y:S01]  /*0e40*/  IMAD.X R9, RZ, RZ, R9, P1 ;  /* 0x000000ffff097224 */ /* 0x000fe200008e0609 */
[----:B--2---:R-:W-:Y:S01]  /*0e50*/  ISETP.NE.AND P0, PT, R7, R0, PT ;  /* 0x000000000700720c */ /* 0x004fe20003f05270 */
[----:B-1----:R-:W-:-:S03]  /*0e60*/  IMAD.WIDE R6, R11, 0x4, R4 ;  /* 0x000000040b067825 */ /* 0x002fc600078e0204 */
[----:B------:R-:W-:Y:S02]  /*0e70*/  SEL R11, RZ, 0x1, P0 ;  /* 0x00000001ff0b7807 */ /* 0x000fe40000000000 */
[----:B------:R-:W-:-:S03]  /*0e80*/  ISETP.NE.AND P0, PT, R10, RZ, PT ;  /* 0x000000ff0a00720c */ /* 0x000fc60003f05270 */
[----:B------:R0:W-:Y:S10]  /*0e90*/  STG.E desc[UR8][R6.64], R11 ;  /* 0x0000000b06007986 */ /* 0x0001f4000c101908 */
[----:B------:R-:W-:Y:S05]  /*0ea0*/  @P0 BRA `(.L_x_131) ;  /* 0xfffffffc00d00947 */ /* 0x000fea000383ffff */
.L_x_123:
[----:B------:R-:W-:Y:S05]  /*0eb0*/  BSYNC.RECONVERGENT B0 ;  /* 0x0000000000007941 */ /* 0x000fea0003800200 */
.L_x_122:
[----:B-1----:R-:W1:Y:S08]  /*0ec0*/  LDC.64 R16, c[0x0][0x3e8] ;  /* 0x0000fa00ff107b82 */ /* 0x002e700000000a00 */
[----:B------:R-:W-:Y:S01]  /*0ed0*/  BAR.SYNC.DEFER_BLOCKING 0x0 ;  /* 0x0000000000007b1d */ /* 0x000fe20000010000 */
[----:B------:R-:W-:Y:S01]  /*0ee0*/  ISETP.GT.U32.AND P0, PT, R2, 0xff, PT ;  /* 0x000000ff0200780c */ /* 0x000fe20003f04070 */
[----:B------:R-:W-:-:S04]  /*0ef0*/  IMAD R3, R0, R18, RZ ;  /* 0x0000001200037224 */ /* 0x000fc800078e02ff */
[----:B------:R-:W3:Y:S02]  /*0f00*/  LDCU UR16, c[0x0][0x3a0] ;  /* 0x00007400ff1077ac */ /* 0x000ee40008000800 */
[----:B0-2---:R-:W0:Y:S01]  /*0f10*/  LDC R7, c[0x0][0x3b0] ;  /* 0x0000ec00ff077b82 */ /* 0x005e220000000800 */
[----:B------:R-:W2:Y:S01]  /*0f20*/  LDCU UR11, c[0x0][0x3c8] ;  /* 0x00007900ff0b77ac */ /* 0x000ea20008000800 */
[----:B------:R-:W4:Y:S01]  /*0f30*/  LDCU.64 UR12, c[0x0][0x380] ;  /* 0x00007000ff0c77ac */ /* 0x000f220008000a00 */
[----:B------:R-:W0:Y:S01]  /*0f40*/  LDCU.64 UR14, c[0x0][0x3a8] ;  /* 0x00007500ff0e77ac */ /* 0x000e220008000a00 */
[----:B-1----:R-:W-:-:S04]  /*0f50*/  IMAD.WIDE R16, R3, 0x4, R16 ;  /* 0x0000000403107825 */ /* 0x002fc800078e0210 */
[----:B0-----:R-:W-:Y:S01]  /*0f60*/  IMAD R3, R0, R7, RZ ;  /* 0x0000000700037224 */ /* 0x001fe200078e02ff */
[----:B--234-:R-:W-:Y:S06]  /*0f70*/  @P0 BRA `(.L_x_132) ;  /* 0x0000000400840947 */ /* 0x01cfec0003800000 */
[----:B------:R-:W-:-:S13]  /*0f80*/  ISETP.GE.U32.AND P0, PT, R2, R7, PT ;  /* 0x000000070200720c */ /* 0x000fda0003f06070 */
[----:B------:R-:W-:Y:S05]  /*0f90*/  @P0 BRA `(.L_x_133) ;  /* 0x0000000400680947 */ /* 0x000fea0003800000 */
[----:B------:R-:W-:Y:S01]  /*0fa0*/  LOP3.LUT R12, RZ, R2, RZ, 0x33, !PT ;  /* 0x00000002ff0c7212 */ /* 0x000fe200078e33ff */
[----:B------:R-:W-:Y:S01]  /*0fb0*/  BSSY.RECONVERGENT B0, `(.L_x_134) ;  /* 0x000002b000007945 */ /* 0x000fe20003800200 */
[----:B------:R-:W-:Y:S01]  /*0fc0*/  SHF.R.S32.HI R5, RZ, 0x1f, R3 ;  /* 0x0000001fff057819 */ /* 0x000fe20000011403 */
[----:B------:R-:W-:Y:S01]  /*0fd0*/  IMAD.MOV.U32 R0, RZ, RZ, RZ ;  /* 0x000000ffff007224 */ /* 0x000fe200078e00ff */
[----:B------:R-:W-:-:S04]  /*0fe0*/  IADD3 R12, P0, PT, R12, R7, RZ ;  /* 0x000000070c0c7210 */ /* 0x000fc80007f1e0ff */
[----:B------:R-:W-:Y:S02]  /*0ff0*/  LEA.HI.X.SX32 R7, R7, 0xffffffff, 0x1, P0 ;  /* 0xffffffff07077811 */ /* 0x000fe400000f0eff */
[C---:B------:R-:W-:Y:S02]  /*1000*/  ISETP.GE.U32.AND P1, PT, R12.reuse, 0x700, PT ;  /* 0x000007000c00780c */ /* 0x040fe40003f26070 */
[----:B------:R-:W-:Y:S02]  /*1010*/  SHF.R.U64 R11, R12, 0x8, R7 ;  /* 0x000000080c0b7819 */ /* 0x000fe40000001207 */
[----:B------:R-:W-:Y:S02]  /*1020*/  ISETP.GE.U32.AND.EX P1, PT, R7, RZ, PT, P1 ;  /* 0x000000ff0700720c */ /* 0x000fe40003f26110 */
[----:B------:R-:W-:-:S04]  /*1030*/  IADD3 R11, P2, PT, R11, 0x1, RZ ;  /* 0x000000010b0b7810 */ /* 0x000fc80007f5e0ff */
[----:B------:R-:W-:Y:S02]  /*1040*/  LOP3.LUT R14, R11, 0x7, RZ, 0xc0, !PT ;  /* 0x000000070b0e7812 */ /* 0x000fe400078ec0ff */
[----:B------:R-:W-:Y:S02]  /*1050*/  LEA.HI.X R10, R7, RZ, RZ, 0x18, P2 ;  /* 0x000000ff070a7211 */ /* 0x000fe400010fc4ff */
[----:B------:R-:W-:-:S04]  /*1060*/  ISETP.NE.U32.AND P0, PT, R14, RZ, PT ;  /* 0x000000ff0e00720c */ /* 0x000fc80003f05070 */
[----:B------:R-:W-:Y:S01]  /*1070*/  ISETP.NE.AND.EX P0, PT, RZ, RZ, PT, P0 ;  /* 0x000000ffff00720c */ /* 0x000fe20003f05300 */
[----:B------:R-:W-:-:S12]  /*1080*/  @!P1 BRA `(.L_x_135) ;  /* 0x0000000000749947 */ /* 0x000fd80003800000 */
[----:B------:R-:W0:Y:S01]  /*1090*/  LDCU.64 UR4, c[0x0][0x3b8] ;  /* 0x00007700ff0477ac */ /* 0x000e220008000a00 */
[----:B------:R-:W1:Y:S01]  /*10a0*/  LDC R13, c[0x0][0x3a8] ;  /* 0x0000ea00ff0d7b82 */ /* 0x000e620000000800 */
[----:B------:R-:W-:Y:S02]  /*10b0*/  IADD3 R9, P1, PT, R3, R2, RZ ;  /* 0x0000000203097210 */ /* 0x000fe40007f3e0ff */
[----:B------:R-:W-:Y:S02]  /*10c0*/  LOP3.LUT R10, R10, 0x1ffffff, RZ, 0xc0, !PT ;  /* 0x01ffffff0a0a7812 */ /* 0x000fe400078ec0ff */
[----:B------:R-:W-:Y:S01]  /*10d0*/  LOP3.LUT R8, R11, 0xfffffff8, RZ, 0xc0, !PT ;  /* 0xfffffff80b087812 */ /* 0x000fe200078ec0ff */
[----:B------:R-:W-:Y:S01]  /*10e0*/  IMAD.X R6, R5, 0x1, R0, P1 ;  /* 0x0000000105067824 */ /* 0x000fe200008e0600 */
[----:B0-----:R-:W-:-:S04]  /*10f0*/  LEA R4, P2, R9, UR4, 0x2 ;  /* 0x0000000409047c11 */ /* 0x001fc8000f8410ff */
[----:B------:R-:W-:Y:S02]  /*1100*/  IADD3 R4, P1, PT, R4, 0x1000, RZ ;  /* 0x0000100004047810 */ /* 0x000fe40007f3e0ff */
[----:B------:R-:W-:-:S05]  /*1110*/  LEA.HI.X R9, R9, UR5, R6, 0x2, P2 ;  /* 0x0000000509097c11 */ /* 0x000fca00090f1406 */
[----:B------:R-:W-:-:S07]  /*1120*/  IMAD.X R9, RZ, RZ, R9, P1 ;  /* 0x000000ffff097224 */ /* 0x000fce00008e0609 */
.L_x_136:
[----:B0-----:R-:W-:Y:S01]  /*1130*/  IMAD.MOV.U32 R6, RZ, RZ, R4 ;  /* 0x000000ffff067224 */ /* 0x001fe200078e0004 */
[----:B------:R-:W-:Y:S01]  /*1140*/  IADD3 R8, P1, PT, R8, -0x8, RZ ;  /* 0xfffffff808087810 */ /* 0x000fe20007f3e0ff */
[----:B------:R-:W-:Y:S01]  /*1150*/  IMAD.MOV.U32 R7, RZ, RZ, R9 ;  /* 0x000000ffff077224 */ /* 0x000fe200078e0009 */
[----:B------:R-:W-:Y:S02]  /*1160*/  IADD3 R2, P2, PT, R2, 0x800, RZ ;  /* 0x0000080002027810 */ /* 0x000fe40007f5e0ff */
[----:B------:R-:W-:Y:S02]  /*1170*/  IADD3.X R10, PT, PT, R10, -0x1, RZ, P1, !PT ;  /* 0xffffffff0a0a7810 */ /* 0x000fe40000ffe4ff */
[----:B-1----:R0:W-:Y:S01]  /*1180*/  STG.E desc[UR8][R6.64+-0x1000], R13 ;  /* 0xfff0000d06007986 */ /* 0x0021e2000c101908 */
[----:B------:R-:W-:Y:S01]  /*1190*/  ISETP.NE.U32.AND P1, PT, R8, RZ, PT ;  /* 0x000000ff0800720c */ /* 0x000fe20003f25070 */
[----:B------:R-:W-:Y:S01]  /*11a0*/  IMAD.X R0, RZ, RZ, R0, P2 ;  /* 0x000000ffff007224 */ /* 0x000fe200010e0600 */
        /* <DEDUP_REMOVED lines=11> */
.L_x_135:
[----:B------:R-:W-:Y:S05]  /*1260*/  BSYNC.RECONVERGENT B0 ;  /* 0x0000000000007941 */ /* 0x000fea0003800200 */
.L_x_134:
[----:B------:R-:W-:Y:S05]  /*1270*/  @!P0 BRA `(.L_x_133) ;  /* 0x0000000000b08947 */ /* 0x000fea0003800000 */
[----:B------:R-:W-:Y:S01]  /*1280*/  ISETP.GE.U32.AND P0, PT, R14, 0x4, PT ;  /* 0x000000040e00780c */ /* 0x000fe20003f06070 */
[----:B------:R-:W-:Y:S01]  /*1290*/  BSSY.RECONVERGENT B0, `(.L_x_137) ;  /* 0x0000012000007945 */ /* 0x000fe20003800200 */
[----:B------:R-:W-:Y:S02]  /*12a0*/  LOP3.LUT R4, R11, 0x3, RZ, 0xc0, !PT ;  /* 0x000000030b047812 */ /* 0x000fe400078ec0ff */
[----:B------:R-:W-:Y:S02]  /*12b0*/  ISETP.GE.U32.AND.EX P0, PT, RZ, RZ, PT, P0 ;  /* 0x000000ffff00720c */ /* 0x000fe40003f06100 */
[----:B------:R-:W-:-:S04]  /*12c0*/  ISETP.NE.U32.AND P1, PT, R4, RZ, PT ;  /* 0x000000ff0400720c */ /* 0x000fc80003f25070 */
[----:B------:R-:W-:-:S07]  /*12d0*/  ISETP.NE.AND.EX P1, PT, RZ, RZ, PT, P1 ;  /* 0x000000ffff00720c */ /* 0x000fce0003f25310 */
[----:B------:R-:W-:Y:S06]  /*12e0*/  @!P0 BRA `(.L_x_138) ;  /* 0x0000000000308947 */ /* 0x000fec0003800000 */
[----:B------:R-:W1:Y:S01]  /*12f0*/  LDCU.64 UR4, c[0x0][0x3b8] ;  /* 0x00007700ff0477ac */ /* 0x000e620008000a00 */
[----:B------:R-:W2:Y:S01]  /*1300*/  LDC R9, c[0x0][0x3a8] ;  /* 0x0000ea00ff097b82 */ /* 0x000ea20000000800 */
[----:B0-----:R-:W-:-:S05]  /*1310*/  IADD3 R7, P0, PT, R3, R2, RZ ;  /* 0x0000000203077210 */ /* 0x001fca0007f1e0ff */
[----:B------:R-:W-:Y:S01]  /*1320*/  IMAD.X R8, R5, 0x1, R0, P0 ;  /* 0x0000000105087824 */ /* 0x000fe200000e0600 */
[----:B-1----:R-:W-:-:S04]  /*1330*/  LEA R6, P0, R7, UR4, 0x2 ;  /* 0x0000000407067c11 */ /* 0x002fc8000f8010ff */
[----:B------:R-:W-:Y:S02]  /*1340*/  LEA.HI.X R7, R7, UR5, R8, 0x2, P0 ;  /* 0x0000000507077c11 */ /* 0x000fe400080f1408 */
[----:B------:R-:W-:-:S03]  /*1350*/  IADD3 R2, P0, PT, R2, 0x400, RZ ;  /* 0x0000040002027810 */ /* 0x000fc60007f1e0ff */
[----:B--2---:R1:W-:Y:S02]  /*1360*/  STG.E desc[UR8][R6.64], R9 ;  /* 0x0000000906007986 */ /* 0x0043e4000c101908 */
[----:B------:R-:W-:Y:S02]  /*1370*/  IMAD.X R0, RZ, RZ, R0, P0 ;  /* 0x000000ffff007224 */ /* 0x000fe400000e0600 */
[----:B------:R1:W-:Y:S04]  /*1380*/  STG.E desc[UR8][R6.64+0x400], R9 ;  /* 0x0004000906007986 */ /* 0x0003e8000c101908 */
[----:B------:R1:W-:Y:S04]  /*1390*/  STG.E desc[UR8][R6.64+0x800], R9 ;  /* 0x0008000906007986 */ /* 0x0003e8000c101908 */
[----:B------:R1:W-:Y:S02]  /*13a0*/  STG.E desc[UR8][R6.64+0xc00], R9 ;  /* 0x000c000906007986 */ /* 0x0003e4000c101908 */
.L_x_138:
[----:B------:R-:W-:Y:S05]  /*13b0*/  BSYNC.RECONVERGENT B0 ;  /* 0x0000000000007941 */ /* 0x000fea0003800200 */
.L_x_137:
[----:B------:R-:W-:Y:S05]  /*13c0*/  @!P1 BRA `(.L_x_133) ;  /* 0x00000000005c9947 */ /* 0x000fea0003800000 */
[----:B------:R-:W-:Y:S01]  /*13d0*/  LOP3.LUT P1, RZ, R12, 0x100, RZ, 0xc0, !PT ;  /* 0x000001000cff7812 */ /* 0x000fe2000782c0ff */
[----:B------:R-:W-:Y:S01]  /*13e0*/  BSSY.RECONVERGENT B0, `(.L_x_139) ;  /* 0x0000010000007945 */ /* 0x000fe20003800200 */
[----:B------:R-:W-:-:S04]  /*13f0*/  ISETP.NE.U32.AND P0, PT, R4, 0x1, PT ;  /* 0x000000010400780c */ /* 0x000fc80003f05070 */
[----:B------:R-:W-:-:S07]  /*1400*/  ISETP.NE.AND.EX P0, PT, RZ, RZ, PT, P0 ;  /* 0x000000ffff00720c */ /* 0x000fce0003f05300 */
[----:B0-----:R-:W0:Y:S08]  /*1410*/  @!P1 LDC R13, c[0x0][0x3a8] ;  /* 0x0000ea00ff0d9b82 */ /* 0x001e300000000800 */
[----:B------:R-:W2:Y:S01]  /*1420*/  @!P1 LDC.64 R10, c[0x0][0x3b8] ;  /* 0x0000ee00ff0a9b82 */ /* 0x000ea20000000a00 */
[----:B------:R-:W-:Y:S05]  /*1430*/  @!P0 BRA `(.L_x_140) ;  /* 0x0000000000288947 */ /* 0x000fea0003800000 */
[----:B------:R-:W3:Y:S01]  /*1440*/  LDCU.64 UR4, c[0x0][0x3b8] ;  /* 0x00007700ff0477ac */ /* 0x000ee20008000a00 */
[----:B-1----:R-:W1:Y:S01]  /*1450*/  LDC R9, c[0x0][0x3a8] ;  /* 0x0000ea00ff097b82 */ /* 0x002e620000000800 */
[----:B------:R-:W-:-:S04]  /*1460*/  IADD3 R4, P0, PT, R3, R2, RZ ;  /* 0x0000000203047210 */ /* 0x000fc80007f1e0ff */
[----:B------:R-:W-:Y:S02]  /*1470*/  IADD3.X R7, PT, PT, R5, R0, RZ, P0, !PT ;  /* 0x0000000005077210 */ /* 0x000fe400007fe4ff */
[----:B---3--:R-:W-:-:S04]  /*1480*/  LEA R6, P0, R4, UR4, 0x2 ;  /* 0x0000000404067c11 */ /* 0x008fc8000f8010ff */
[----:B------:R-:W-:Y:S02]  /*1490*/  LEA.HI.X R7, R4, UR5, R7, 0x2, P0 ;  /* 0x0000000504077c11 */ /* 0x000fe400080f1407 */
[----:B------:R-:W-:-:S03]  /*14a0*/  IADD3 R2, P0, PT, R2, 0x200, RZ ;  /* 0x0000020002027810 */ /* 0x000fc60007f1e0ff */
[----:B-1----:R3:W-:Y:S02]  /*14b0*/  STG.E desc[UR8][R6.64], R9 ;  /* 0x0000000906007986 */ /* 0x0027e4000c101908 */
[----:B------:R-:W-:Y:S02]  /*14c0*/  IMAD.X R0, RZ, RZ, R0, P0 ;  /* 0x000000ffff007224 */ /* 0x000fe400000e0600 */
[----:B------:R3:W-:Y:S06]  /*14d0*/  STG.E desc[UR8][R6.64+0x400], R9 ;  /* 0x0004000906007986 */ /* 0x0007ec000c101908 */
.L_x_140:
[----:B------:R-:W-:Y:S05]  /*14e0*/  BSYNC.RECONVERGENT B0 ;  /* 0x0000000000007941 */ /* 0x000fea0003800200 */
.L_x_139:
[----:B------:R-:W-:-:S05]  /*14f0*/  @!P1 IADD3 R3, P0, PT, R3, R2, RZ ;  /* 0x0000000203039210 */ /* 0x000fca0007f1e0ff */
[----:B------:R-:W-:Y:S01]  /*1500*/  @!P1 IMAD.X R0, R5, 0x1, R0, P0 ;  /* 0x0000000105009824 */ /* 0x000fe200000e0600 */
[----:B--2---:R-:W-:-:S04]  /*1510*/  @!P1 LEA R2, P0, R3, R10, 0x2 ;  /* 0x0000000a03029211 */ /* 0x004fc800078010ff */
[----:B------:R-:W-:-:S05]  /*1520*/  @!P1 LEA.HI.X R3, R3, R11, R0, 0x2, P0 ;  /* 0x0000000b03039211 */ /* 0x000fca00000f1400 */
[----:B0-----:R2:W-:Y:S04]  /*1530*/  @!P1 STG.E desc[UR8][R2.64], R13 ;  /* 0x0000000d02009986 */ /* 0x0015e8000c101908 */
.L_x_133:
[----:B------:R-:W-:Y:S05]  /*1540*/  WARPSYNC.ALL ;  /* 0x0000000000007948 */ /* 0x000fea0003800000 */
[----:B------:R-:W-:Y:S08]  /*1550*/  BAR.SYNC.DEFER_BLOCKING 0x0 ;  /* 0x0000000000007b1d */ /* 0x000ff00000010000 */
[----:B------:R-:W-:Y:S08]  /*1560*/  BAR.SYNC.DEFER_BLOCKING 0x0 ;  /* 0x0000000000007b1d */ /* 0x000ff00000010000 */
[----:B------:R-:W-:Y:S06]  /*1570*/  BAR.SYNC.DEFER_BLOCKING 0x0 ;  /* 0x0000000000007b1d */ /* 0x000fec0000010000 */
[----:B------:R-:W-:Y:S05]  /*1580*/  EXIT ;  /* 0x000000000000794d */ /* 0x000fea0003800000 */
.L_x_132:
[----:B------:R-:W0:Y:S01]  /*1590*/  LDC R11, c[0x0][0x3a0] ;  /* 0x0000e800ff0b7b82 */ /* 0x000e220000000800 */
[----:B------:R-:W1:Y:S01]  /*15a0*/  S2R R7, SR_CgaCtaId ;  /* 0x0000000000077919 */ /* 0x000e620000008800 */
[----:B------:R-:W-:Y:S01]  /*15b0*/  MOV R8, 0x400 ;  /* 0x0000040000087802 */ /* 0x000fe20000000f00 */
[----:B------:R-:W-:Y:S02]  /*15c0*/  VIADD R5, R2, 0xffffff00 ;  /* 0xffffff0002057836 */ /* 0x000fe40000000000 */
[----:B------:R-:W-:-:S03]  /*15d0*/  IMAD.MOV.U32 R6, RZ, RZ, RZ ;  /* 0x000000ffff067224 */ /* 0x000fc600078e00ff */
[----:B------:R-:W2:Y:S01]  /*15e0*/  LDC R4, c[0x0][0x360] ;  /* 0x0000d800ff047b82 */ /* 0x000ea20000000800 */
[----:B0-----:R-:W-:Y:S02]  /*15f0*/  ISETP.GE.AND P1, PT, R11, 0x1, PT ;  /* 0x000000010b00780c */ /* 0x001fe40003f26270 */
[----:B-1----:R-:W-:Y:S01]  /*1600*/  LEA R8, R7, R8, 0x18 ;  /* 0x0000000807087211 */ /* 0x002fe200078ec0ff */
[----:B------:R-:W-:-:S04]  /*1610*/  IMAD.MOV.U32 R7, RZ, RZ, R5 ;  /* 0x000000ffff077224 */ /* 0x000fc800078e0005 */
[----:B------:R-:W-:-:S06]  /*1620*/  IMAD R9, R11, 0x4, R8 ;  /* 0x000000040b097824 */ /* 0x000fcc00078e0208 */
[----:B--2---:R-:W-:Y:S05]  /*1630*/  @!P1 BRA `(.L_x_141) ;  /* 0x0000000400189947 */ /* 0x004fea0003800000 */
[C---:B------:R-:W-:Y:S01]  /*1640*/  ISETP.GE.U32.AND P0, PT, R11.reuse, 0x10, PT ;  /* 0x000000100b00780c */ /* 0x040fe20003f06070 */
[----:B------:R-:W-:Y:S01]  /*1650*/  IMAD.MOV.U32 R12, RZ, RZ, RZ ;  /* 0x000000ffff0c7224 */ /* 0x000fe200078e00ff */
[----:B------:R-:W-:-:S04]  /*1660*/  LOP3.LUT R18, R11, 0xf, RZ, 0xc0, !PT ;  /* 0x0000000f0b127812 */ /* 0x000fc800078ec0ff */
[----:B------:R-:W-:-:S07]  /*1670*/  ISETP.NE.AND P2, PT, R18, RZ, PT ;  /* 0x000000ff1200720c */ /* 0x000fce0003f45270 */
[----:B------:R-:W-:Y:S06]  /*1680*/  @!P0 BRA `(.L_x_142) ;  /* 0x0000000000648947 */ /* 0x000fec0003800000 */
[----:B------:R-:W-:Y:S02]  /*1690*/  LEA R10, R2, 0xfffffc08, 0x2 ;  /* 0xfffffc08020a7811 */ /* 0x000fe400078e10ff */
[----:B------:R-:W-:-:S03]  /*16a0*/  LOP3.LUT R12, R11, 0x7ffffff0, RZ, 0xc0, !PT ;  /* 0x7ffffff00b0c7812 */ /* 0x000fc600078ec0ff */
[----:B------:R-:W-:Y:S02]  /*16b0*/  IMAD R10, R10, R11, R8 ;  /* 0x0000000b0a0a7224 */ /* 0x000fe400078e0208 */
[----:B------:R-:W-:Y:S02]  /*16c0*/  IMAD.MOV R13, RZ, RZ, -R12 ;  /* 0x000000ffff0d7224 */ /* 0x000fe400078e0a0c */
[----:B------:R-:W-:-:S07]  /*16d0*/  VIADD R10, R10, 0x20 ;  /* 0x000000200a0a7836 */ /* 0x000fce0000000000 */
.L_x_143:
[----:B------:R-:W-:Y:S01]  /*16e0*/  VIADD R13, R13, 0x10 ;  /* 0x000000100d0d7836 */ /* 0x000fe20000000000 */
[----:B------:R-:W-:Y:S04]  /*16f0*/  STS [R10+-0x1c], RZ ;  /* 0xffffe4ff0a007388 */ /* 0x000fe80000000800 */
[----:B------:R-:W-:Y:S01]  /*1700*/  ISETP.NE.AND P0, PT, R13, RZ, PT ;  /* 0x000000ff0d00720c */ /* 0x000fe20003f05270 */
[----:B------:R-:W-:Y:S04]  /*1710*/  STS [R10+-0x18], RZ ;  /* 0xffffe8ff0a007388 */ /* 0x000fe80000000800 */
[----:B------:R-:W-:Y:S04]  /*1720*/  STS [R10+-0x14], RZ ;  /* 0xffffecff0a007388 */ /* 0x000fe80000000800 */
[----:B------:R-:W-:Y:S04]  /*1730*/  STS [R10+-0x10], RZ ;  /* 0xfffff0ff0a007388 */ /* 0x000fe80000000800 */
[----:B------:R-:W-:Y:S04]  /*1740*/  STS [R10+-0xc], RZ ;  /* 0xfffff4ff0a007388 */ /* 0x000fe80000000800 */
[----:B------:R-:W-:Y:S04]  /*1750*/  STS [R10+-0x8], RZ ;  /* 0xfffff8ff0a007388 */ /* 0x000fe80000000800 */
[----:B------:R-:W-:Y:S04]  /*1760*/  STS [R10+-0x4], RZ ;  /* 0xfffffcff0a007388 */ /* 0x000fe80000000800 */
[----:B------:R-:W-:Y:S04]  /*1770*/  STS [R10], RZ ;  /* 0x000000ff0a007388 */ /* 0x000fe80000000800 */
[----:B------:R-:W-:Y:S04]  /*1780*/  STS [R10+0x4], RZ ;  /* 0x000004ff0a007388 */ /* 0x000fe80000000800 */
[----:B------:R-:W-:Y:S04]  /*1790*/  STS [R10+0x8], RZ ;  /* 0x000008ff0a007388 */ /* 0x000fe80000000800 */
[----:B------:R-:W-:Y:S04]  /*17a0*/  STS [R10+0xc], RZ ;  /* 0x00000cff0a007388 */ /* 0x000fe80000000800 */
[----:B------:R-:W-:Y:S04]  /*17b0*/  STS [R10+0x10], RZ ;  /* 0x000010ff0a007388 */ /* 0x000fe80000000800 */
[----:B------:R-:W-:Y:S04]  /*17c0*/  STS [R10+0x14], RZ ;  /* 0x000014ff0a007388 */ /* 0x000fe80000000800 */
[----:B------:R-:W-:Y:S04]  /*17d0*/  STS [R10+0x18], RZ ;  /* 0x000018ff0a007388 */ /* 0x000fe80000000800 */
[----:B------:R-:W-:Y:S04]  /*17e0*/  STS [R10+0x1c], RZ ;  /* 0x00001cff0a007388 */ /* 0x000fe80000000800 */
[----:B------:R0:W-:Y:S02]  /*17f0*/  STS [R10+0x20], RZ ;  /* 0x000020ff0a007388 */ /* 0x0001e40000000800 */
[----:B0-----:R-:W-:Y:S01]  /*1800*/  VIADD R10, R10, 0x40 ;  /* 0x000000400a0a7836 */ /* 0x001fe20000000000 */
[----:B------:R-:W-:Y:S06]  /*1810*/  @P0 BRA `(.L_x_143) ;  /* 0xfffffffc00b00947 */ /* 0x000fec000383ffff */
.L_x_142:
[----:B------:R-:W-:Y:S01]  /*1820*/  IADD3 R10, PT, PT, R2, -0xff, RZ ;  /* 0xffffff01020a7810 */ /* 0x000fe20007ffe0ff */
[----:B------:R-:W-:Y:S06]  /*1830*/  @!P2 BRA `(.L_x_141) ;  /* 0x000000000098a947 */ /* 0x000fec0003800000 */
[----:B------:R-:W-:Y:S02]  /*1840*/  ISETP.GE.U32.AND P0, PT, R18, 0x8, PT ;  /* 0x000000081200780c */ /* 0x000fe40003f06070 */
[----:B------:R-:W-:-:S04]  /*1850*/  LOP3.LUT R19, R11, 0x7, RZ, 0xc0, !PT ;  /* 0x000000070b137812 */ /* 0x000fc800078ec0ff */
[----:B------:R-:W-:-:S07]  /*1860*/  ISETP.NE.AND P2, PT, R19, RZ, PT ;  /* 0x000000ff1300720c */ /* 0x000fce0003f45270 */
[----:B------:R-:W-:Y:S06]  /*1870*/  @!P0 BRA `(.L_x_144) ;  /* 0x00000000002c8947 */ /* 0x000fec0003800000 */
[----:B------:R-:W-:Y:S02]  /*1880*/  IMAD R18, R10, R11, R12 ;  /* 0x0000000b0a127224 */ /* 0x000fe400078e020c */
[----:B------:R-:W-:Y:S02]  /*1890*/  VIADD R12, R12, 0x8 ;  /* 0x000000080c0c7836 */ /* 0x000fe40000000000 */
[----:B------:R-:W-:-:S05]  /*18a0*/  IMAD R18, R18, 0x4, R9 ;  /* 0x0000000412127824 */ /* 0x000fca00078e0209 */
[----:B------:R0:W-:Y:S04]  /*18b0*/  STS [R18+0x4], RZ ;  /* 0x000004ff12007388 */ /* 0x0001e80000000800 */
[----:B------:R0:W-:Y:S04]  /*18c0*/  STS [R18+0x8], RZ ;  /* 0x000008ff12007388 */ /* 0x0001e80000000800 */
[----:B------:R0:W-:Y:S04]  /*18d0*/  STS [R18+0xc], RZ ;  /* 0x00000cff12007388 */ /* 0x0001e80000000800 */
[----:B------:R0:W-:Y:S04]  /*18e0*/  STS [R18+0x10], RZ ;  /* 0x000010ff12007388 */ /* 0x0001e80000000800 */
[----:B------:R0:W-:Y:S04]  /*18f0*/  STS [R18+0x14], RZ ;  /* 0x000014ff12007388 */ /* 0x0001e80000000800 */
[----:B------:R0:W-:Y:S04]  /*1900*/  STS [R18+0x18], RZ ;  /* 0x000018ff12007388 */ /* 0x0001e80000000800 */
[----:B------:R0:W-:Y:S04]  /*1910*/  STS [R18+0x1c], RZ ;  /* 0x00001cff12007388 */ /* 0x0001e80000000800 */
[----:B------:R0:W-:Y:S02]  /*1920*/  STS [R18+0x20], RZ ;  /* 0x000020ff12007388 */ /* 0x0001e40000000800 */
.L_x_144:
[----:B------:R-:W-:Y:S05]  /*1930*/  @!P2 BRA `(.L_x_141) ;  /* 0x000000000058a947 */ /* 0x000fea0003800000 */
        /* <DEDUP_REMOVED lines=10> */
[----:B------:R1:W-:Y:S02]  /*19e0*/  STS [R10+0x10], RZ ;  /* 0x000010ff0a007388 */ /* 0x0003e40000000800 */
.L_x_145:
[----:B------:R-:W-:Y:S05]  /*19f0*/  @!P2 BRA `(.L_x_141) ;  /* 0x000000000028a947 */ /* 0x000fea0003800000 */
[----:B------:R-:W-:Y:S01]  /*1a00*/  LEA R19, R2, 0xfffffc08, 0x2 ;  /* 0xfffffc0802137811 */ /* 0x000fe200078e10ff */
[----:B------:R-:W-:Y:S02]  /*1a10*/  IMAD.SHL.U32 R12, R12, 0x4, RZ ;  /* 0x000000040c0c7824 */ /* 0x000fe400078e00ff */
[----:B------:R-:W-:Y:S02]  /*1a20*/  IMAD.MOV R13, RZ, RZ, -R13 ;  /* 0x000000ffff0d7224 */ /* 0x000fe400078e0a0d */
[----:B------:R-:W-:-:S05]  /*1a30*/  IMAD R19, R19, R11, R12 ;  /* 0x0000000b13137224 */ /* 0x000fca00078e020c */
[----:B------:R-:W-:-:S07]  /*1a40*/  IADD3 R8, PT, PT, R19, 0x4, R8 ;  /* 0x0000000413087810 */ /* 0x000fce0007ffe008 */
.L_x_146:
[----:B------:R-:W-:Y:S01]  /*1a50*/  VIADD R13, R13, 0x1 ;  /* 0x000000010d0d7836 */ /* 0x000fe20000000000 */
[----:B------:R2:W-:Y:S04]  /*1a60*/  STS [R8], RZ ;  /* 0x000000ff08007388 */ /* 0x0005e80000000800 */
[----:B------:R-:W-:Y:S01]  /*1a70*/  ISETP.NE.AND P0, PT, R13, RZ, PT ;  /* 0x000000ff0d00720c */ /* 0x000fe20003f05270 */
[----:B--2---:R-:W-:-:S12]  /*1a80*/  VIADD R8, R8, 0x4 ;  /* 0x0000000408087836 */ /* 0x004fd80000000000 */
[----:B------:R-:W-:Y:S05]  /*1a90*/  @P0 BRA `(.L_x_146) ;  /* 0xfffffffc00ec0947 */ /* 0x000fea000383ffff */
.L_x_141:
[----:B------:R-:W2:Y:S01]  /*1aa0*/  LDC.64 R12, c[0x0][0x3a8] ;  /* 0x0000ea00ff0c7b82 */ /* 0x000ea20000000a00 */
[----:B------:R-:W-:Y:S01]  /*1ab0*/  VIADD R8, R4, 0xffffff00 ;  /* 0xffffff0004087836 */ /* 0x000fe20000000000 */
[----:B--2---:R-:W-:-:S04]  /*1ac0*/  ISETP.GE.U32.AND P0, PT, R7, R12, PT ;  /* 0x0000000c0700720c */ /* 0x004fc80003f06070 */
[----:B------:R-:W-:-:S13]  /*1ad0*/  ISETP.GE.U32.AND.EX P0, PT, R6, R13, PT, P0 ;  /* 0x0000000d0600720c */ /* 0x000fda0003f06100 */
[----:B------:R-:W-:Y:S05]  /*1ae0*/  @P0 BRA `(.L_x_147) ;  /* 0x0000000800840947 */ /* 0x000fea0003800000 */
[----:B------:R-:W2:Y:S01]  /*1af0*/  LDCU.64 UR4, c[0x0][0x3e8] ;  /* 0x00007d00ff0477ac */ /* 0x000ea20008000a00 */
[----:B-1----:R-:W-:Y:S01]  /*1b00*/  VIADD R10, R2, 0xffffff01 ;  /* 0xffffff01020a7836 */ /* 0x002fe20000000000 */
[----:B--2---:R-:W-:-:S04]  /*1b10*/  UISETP.NE.U32.AND UP0, UPT, UR4, URZ, UPT ;  /* 0x000000ff0400728c */ /* 0x004fc8000bf05070 */
[----:B------:R-:W-:-:S09]  /*1b20*/  UISETP.NE.AND.EX UP0, UPT, UR5, URZ, UPT, UP0 ;  /* 0x000000ff0500728c */ /* 0x000fd2000bf05300 */
[----:B------:R-:W-:Y:S05]  /*1b30*/  BRA.U UP0, `(.L_x_148) ;  /* 0x0000000100b87547 */ /* 0x000fea000b800000 */
[----:B------:R-:W1:Y:S02]  /*1b40*/  LDCU.U8 UR4, c[0x0][0x3f0] ;  /* 0x00007e00ff0477ac */ /* 0x000e640008000000 */
[----:B-1----:R-:W-:-:S04]  /*1b50*/  UPRMT UR4, UR4, 0x8880, URZ ;  /* 0x0000888004047896 */ /* 0x002fc800080000ff */
[----:B------:R-:W-:-:S09]  /*1b60*/  UISETP.NE.AND UP0, UPT, UR4, URZ, UPT ;  /* 0x000000ff0400728c */ /* 0x000fd2000bf05270 */
[----:B------:R-:W-:Y:S05]  /*1b70*/  BRA.U !UP0, `(.L_x_149) ;  /* 0x0000000108647547 */ /* 0x000fea000b800000 */
[----:B------:R-:W-:Y:S01]  /*1b80*/  IMAD.MOV.U32 R21, RZ, RZ, R7 ;  /* 0x000000ffff157224 */ /* 0x000fe200078e0007 */
[----:B------:R-:W-:-:S07]  /*1b90*/  MOV R22, R6 ;  /* 0x0000000600167202 */ /* 0x000fce0000000f00 */
.L_x_150:
[----:B------:R-:W0:Y:S02]  /*1ba0*/  LDCU.64 UR4, c[0x0][0x380] ;  /* 0x00007000ff0477ac */ /* 0x000e240008000a00 */
[----:B0-----:R-:W-:-:S04]  /*1bb0*/  LEA R18, P0, R21, UR4, 0x3 ;  /* 0x0000000415127c11 */ /* 0x001fc8000f8018ff */
[----:B------:R-:W-:Y:S01]  /*1bc0*/  LEA.HI.X R19, R21, UR5, R22, 0x3, P0 ;  /* 0x0000000515137c11 */ /* 0x000fe200080f1c16 */
[----:B------:R-:W0:Y:S04]  /*1bd0*/  LDCU.64 UR4, c[0x0][0x398] ;  /* 0x00007300ff0477ac */ /* 0x000e280008000a00 */
[----:B------:R-:W2:Y:S02]  /*1be0*/  LDG.E.CONSTANT R18, desc[UR8][R18.64] ;  /* 0x0000000812127981 */ /* 0x000ea4000c1e9900 */
[----:B--2---:R-:W-:-:S04]  /*1bf0*/  SHF.R.S64 R12, RZ, 0x1e, R18 ;  /* 0x0000001eff0c7819 */ /* 0x004fc80000001012 */
[----:B0-----:R-:W-:-:S04]  /*1c00*/  IADD3 R12, P0, PT, R12, UR4, RZ ;  /* 0x000000040c0c7c10 */ /* 0x001fc8000ff1e0ff */
[----:B------:R-:W-:Y:S01]  /*1c10*/  LEA.HI.X.SX32 R13, R18, UR5, 0x2, P0 ;  /* 0x00000005120d7c11 */ /* 0x000fe200080f16ff */
[----:B------:R-:W0:Y:S05]  /*1c20*/  LDCU.64 UR4, c[0x0][0x3a8] ;  /* 0x00007500ff0477ac */ /* 0x000e2a0008000a00 */
[----:B------:R-:W2:Y:S02]  /*1c30*/  LDG.E.CONSTANT R13, desc[UR8][R12.64] ;  /* 0x000000080c0d7981 */ /* 0x000ea4000c1e9900 */
[----:B--2---:R-:W-:-:S13]  /*1c40*/  ISETP.NE.AND P0, PT, R13, -0x1, PT ;  /* 0xffffffff0d00780c */ /* 0x004fda0003f05270 */
[----:B------:R-:W1:Y:S02]  /*1c50*/  @P0 LDC R20, c[0x0][0x3a0] ;  /* 0x0000e800ff140b82 */ /* 0x000e640000000800 */
[----:B-1----:R-:W-:-:S04]  /*1c60*/  @P0 IMAD R20, R10, R20, R13 ;  /* 0x000000140a140224 */ /* 0x002fc800078e020d */
[----:B------:R-:W-:-:S05]  /*1c70*/  @P0 IMAD R20, R20, 0x4, R9 ;  /* 0x0000000414140824 */ /* 0x000fca00078e0209 */
[----:B------:R-:W1:Y:S02]  /*1c80*/  @P0 LDS R11, [R20+0x4] ;  /* 0x00000400140b0984 */ /* 0x000e640000000800 */
[----:B-1----:R-:W-:-:S05]  /*1c90*/  @P0 VIADD R11, R11, 0x1 ;  /* 0x000000010b0b0836 */ /* 0x002fca0000000000 */
[----:B------:R1:W-:Y:S01]  /*1ca0*/  @P0 STS [R20+0x4], R11 ;  /* 0x0000040b14000388 */ /* 0x0003e20000000800 */
[----:B------:R-:W-:-:S05]  /*1cb0*/  IADD3 R21, P0, PT, R8, R21, RZ ;  /* 0x0000001508157210 */ /* 0x000fca0007f1e0ff */
[----:B------:R-:W-:Y:S01]  /*1cc0*/  IMAD.X R22, RZ, RZ, R22, P0 ;  /* 0x000000ffff167224 */ /* 0x000fe200000e0616 */
[----:B0-----:R-:W-:-:S04]  /*1cd0*/  ISETP.GE.U32.AND P0, PT, R21, UR4, PT ;  /* 0x0000000415007c0c */ /* 0x001fc8000bf06070 */
[----:B------:R-:W-:-:S13]  /*1ce0*/  ISETP.GE.U32.AND.EX P0, PT, R22, UR5, PT, P0 ;  /* 0x0000000516007c0c */ /* 0x000fda000bf06100 */
[----:B-1----:R-:W-:Y:S05]  /*1cf0*/  @!P0 BRA `(.L_x_150) ;  /* 0xfffffffc00a88947 */ /* 0x002fea000383ffff */
[----:B------:R-:W-:Y:S05]  /*1d00*/  BRA `(.L_x_147) ;  /* 0x0000000400fc7947 */ /* 0x000fea0003800000 */
.L_x_149:
[----:B------:R-:W-:Y:S02]  /*1d10*/  IMAD.MOV.U32 R23, RZ, RZ, R7 ;  /* 0x000000ffff177224 */ /* 0x000fe400078e0007 */
[----:B------:R-:W-:-:S07]  /*1d20*/  IMAD.MOV.U32 R22, RZ, RZ, R6 ;  /* 0x000000ffff167224 */ /* 0x000fce00078e0006 */
.L_x_151:
[----:B------:R-:W0:Y:S02]  /*1d30*/  LDCU.64 UR4, c[0x0][0x380] ;  /* 0x00007000ff0477ac */ /* 0x000e240008000a00 */
[----:B0-----:R-:W-:-:S04]  /*1d40*/  LEA R18, P0, R23, UR4, 0x3 ;  /* 0x0000000417127c11 */ /* 0x001fc8000f8018ff */
[----:B------:R-:W-:-:S05]  /*1d50*/  LEA.HI.X R19, R23, UR5, R22, 0x3, P0 ;  /* 0x0000000517137c11 */ /* 0x000fca00080f1c16 */
[----:B------:R-:W2:Y:S01]  /*1d60*/  LDG.E.CONSTANT R18, desc[UR8][R18.64] ;  /* 0x0000000812127981 */ /* 0x000ea2000c1e9900 */
[----:B------:R-:W-:-:S05]  /*1d70*/  IADD3 R23, P0, PT, R8, R23, RZ ;  /* 0x0000001708177210 */ /* 0x000fca0007f1e0ff */
[----:B------:R-:W-:Y:S01]  /*1d80*/  IMAD.X R22, RZ, RZ, R22, P0 ;  /* 0x000000ffff167224 */ /* 0x000fe200000e0616 */
[----:B------:R-:W-:-:S04]  /*1d90*/  ISETP.GE.U32.AND P0, PT, R23, R12, PT ;  /* 0x0000000c1700720c */ /* 0x000fc80003f06070 */
[----:B------:R-:W-:Y:S01]  /*1da0*/  ISETP.GE.U32.AND.EX P0, PT, R22, R13, PT, P0 ;  /* 0x0000000d1600720c */ /* 0x000fe20003f06100 */
[----:B-12---:R-:W-:-:S04]  /*1db0*/  IMAD R20, R10, R11, R18 ;  /* 0x0000000b0a147224 */ /* 0x006fc800078e0212 */
[----:B------:R-:W-:-:S05]  /*1dc0*/  IMAD R20, R20, 0x4, R9 ;  /* 0x0000000414147824 */ /* 0x000fca00078e0209 */
[----:B------:R-:W0:Y:S02]  /*1dd0*/  LDS R21, [R20+0x4] ;  /* 0x0000040014157984 */ /* 0x000e240000000800 */
[----:B0-----:R-:W-:-:S05]  /*1de0*/  VIADD R21, R21, 0x1 ;  /* 0x0000000115157836 */ /* 0x001fca0000000000 */
[----:B------:R1:W-:Y:S01]  /*1df0*/  STS [R20+0x4], R21 ;  /* 0x0000041514007388 */ /* 0x0003e20000000800 */
[----:B------:R-:W-:Y:S05]  /*1e00*/  @!P0 BRA `(.L_x_151) ;  /* 0xfffffffc00c88947 */ /* 0x000fea000383ffff */
[----:B------:R-:W-:Y:S05]  /*1e10*/  BRA `(.L_x_147) ;  /* 0x0000000400b87947 */ /* 0x000fea0003800000 */
.L_x_148:
[----:B------:R-:W1:Y:S01]  /*1e20*/  LDCU.U8 UR4, c[0x0][0x3f0] ;  /* 0x00007e00ff0477ac */ /* 0x000e620008000000 */
[----:B------:R-:W-:Y:S02]  /*1e30*/  IMAD.MOV.U32 R23, RZ, RZ, R7 ;  /* 0x000000ffff177224 */ /* 0x000fe400078e0007 */
[----:B------:R-:W-:Y:S01]  /*1e40*/  IMAD.MOV.U32 R22, RZ, RZ, R6 ;  /* 0x000000ffff167224 */ /* 0x000fe200078e0006 */
[----:B-1----:R-:W-:-:S04]  /*1e50*/  UPRMT UR4, UR4, 0x8880, URZ ;  /* 0x0000888004047896 */ /* 0x002fc800080000ff */
[----:B------:R-:W-:-:S09]  /*1e60*/  UISETP.NE.AND UP0, UPT, UR4, URZ, UPT ;  /* 0x000000ff0400728c */ /* 0x000fd2000bf05270 */
[----:B------:R-:W-:Y:S05]  /*1e70*/  BRA.U !UP0, `(.L_x_152) ;  /* 0x0000000108f07547 */ /* 0x000fea000b800000 */
[----:B------:R-:W-:Y:S01]  /*1e80*/  MOV R23, R7 ;  /* 0x0000000700177202 */ /* 0x000fe20000000f00 */
[----:B------:R-:W-:-:S07]  /*1e90*/  IMAD.MOV.U32 R22, RZ, RZ, R6 ;  /* 0x000000ffff167224 */ /* 0x000fce00078e0006 */
.L_x_158:
[----:B0-----:R-:W0:Y:S02]  /*1ea0*/  LDCU.64 UR4, c[0x0][0x380] ;  /* 0x00007000ff0477ac */ /* 0x001e240008000a00 */
[----:B0-----:R-:W-:-:S04]  /*1eb0*/  LEA R18, P0, R23, UR4, 0x3 ;  /* 0x0000000417127c11 */ /* 0x001fc8000f8018ff */
[----:B------:R-:W-:Y:S01]  /*1ec0*/  LEA.HI.X R19, R23, UR5, R22, 0x3, P0 ;  /* 0x0000000517137c11 */ /* 0x000fe200080f1c16 */
[----:B------:R-:W0:Y:S04]  /*1ed0*/  LDCU.64 UR4, c[0x0][0x398] ;  /* 0x00007300ff0477ac */ /* 0x000e280008000a00 */
[----:B------:R-:W2:Y:S02]  /*1ee0*/  LDG.E.CONSTANT R18, desc[UR8][R18.64] ;  /* 0x0000000812127981 */ /* 0x000ea4000c1e9900 */
[----:B--2---:R-:W-:-:S04]  /*1ef0*/  SHF.R.S64 R12, RZ, 0x1e, R18 ;  /* 0x0000001eff0c7819 */ /* 0x004fc80000001012 */
[----:B0-----:R-:W-:-:S04]  /*1f00*/  IADD3 R12, P0, PT, R12, UR4, RZ ;  /* 0x000000040c0c7c10 */ /* 0x001fc8000ff1e0ff */
[----:B------:R-:W-:-:S05]  /*1f10*/  LEA.HI.X.SX32 R13, R18, UR5, 0x2, P0 ;  /* 0x00000005120d7c11 */ /* 0x000fca00080f16ff */
[----:B------:R-:W2:Y:S01]  /*1f20*/  LDG.E.CONSTANT R21, desc[UR8][R12.64] ;  /* 0x000000080c157981 */ /* 0x000ea2000c1e9900 */
[----:B------:R-:W-:Y:S01]  /*1f30*/  BSSY.RECONVERGENT B0, `(.L_x_153) ;  /* 0x0000029000007945 */ /* 0x000fe20003800200 */
[----:B--2---:R-:W-:-:S13]  /*1f40*/  ISETP.NE.AND P0, PT, R21, -0x1, PT ;  /* 0xffffffff1500780c */ /* 0x004fda0003f05270 */
[----:B------:R-:W-:Y:S05]  /*1f50*/  @!P0 BRA `(.L_x_154) ;  /* 0x0000000000988947 */ /* 0x000fea0003800000 */
[----:B------:R-:W-:Y:S01]  /*1f60*/  LOP3.LUT R11, R22, UR7, RZ, 0xfc, !PT ;  /* 0x00000007160b7c12 */ /* 0x000fe2000f8efcff */
[----:B------:R-:W-:Y:S03]  /*1f70*/  BSSY.RECONVERGENT B1, `(.L_x_155) ;  /* 0x000001b000017945 */ /* 0x000fe60003800200 */
[----:B------:R-:W-:-:S13]  /*1f80*/  ISETP.NE.U32.AND P0, PT, R11, RZ, PT ;  /* 0x000000ff0b00720c */ /* 0x000fda0003f05070 */
[----:B------:R-:W-:Y:S05]  /*1f90*/  @P0 BRA `(.L_x_156) ;  /* 0x0000000000540947 */ /* 0x000fea0003800000 */
[----:B------:R-:W0:Y:S01]  /*1fa0*/  LDCU UR4, c[0x0][0x3c8] ;  /* 0x00007900ff0477ac */ /* 0x000e220008000800 */
[----:B------:R-:W-:Y:S01]  /*1fb0*/  IMAD.MOV.U32 R12, RZ, RZ, RZ ;  /* 0x000000ffff0c7224 */ /* 0x000fe200078e00ff */
[----:B0-----:R-:W0:Y:S01]  /*1fc0*/  I2F.U32.RP R19, UR4 ;  /* 0x0000000400137d06 */ /* 0x001e220008209000 */
[----:B------:R-:W-:-:S07]  /*1fd0*/  ISETP.NE.U32.AND P3, PT, RZ, UR4, PT ;  /* 0x00000004ff007c0c */ /* 0x000fce000bf65070 */
[----:B0-----:R-:W0:Y:S02]  /*1fe0*/  MUFU.RCP R19, R19 ;  /* 0x0000001300137308 */ /* 0x001e240000001000 */
[----:B0-----:R-:W-:Y:S02]  /*1ff0*/  VIADD R13, R19, 0xffffffe ;  /* 0x0ffffffe130d7836 */ /* 0x001fe40000000000 */
[----:B------:R-:W-:-:S04]  /*2000*/  IMAD.MOV.U32 R19, RZ, RZ, RZ ;  /* 0x000000ffff137224 */ /* 0x000fc800078e00ff */
        /* <DEDUP_REMOVED lines=14> */
.L_x_156:
[----:B------:R-:W-:Y:S01]  /*20f0*/  IMAD.U32 R11, RZ, RZ, UR7 ;  /* 0x00000007ff0b7e24 */ /* 0x000fe2000f8e00ff */
[----:B------:R-:W-:-:S07]  /*2100*/  MOV R12, 0x2120 ;  /* 0x00002120000c7802 */ /* 0x000fce0000000f00 */
[----:B------:R-:W-:Y:S05]  /*2110*/  CALL.REL.NOINC `($__internal_2_$__cuda_sm20_div_u64) ;  /* 0x0000004000587944 */ /* 0x000fea0003c00000 */
.L_x_157:
[----:B------:R-:W-:Y:S05]  /*2120*/  BSYNC.RECONVERGENT B1 ;  /* 0x0000000000017941 */ /* 0x000fea0003800200 */
.L_x_155:
[C---:B------:R-:W-:Y:S01]  /*2130*/  LEA R12, P0, R18.reuse, R16, 0x2 ;  /* 0x00000010120c7211 */ /* 0x040fe200078010ff */
[----:B------:R-:W0:Y:S03]  /*2140*/  LDCU UR4, c[0x0][0x3a0] ;  /* 0x00007400ff0477ac */ /* 0x000e260008000800 */
[----:B------:R-:W-:-:S05]  /*2150*/  LEA.HI.X R13, R18, R17, R19, 0x2, P0 ;  /* 0x00000011120d7211 */ /* 0x000fca00000f1413 */
[----:B------:R-:W2:Y:S01]  /*2160*/  LDG.E R12, desc[UR8][R12.64] ;  /* 0x000000080c0c7981 */ /* 0x000ea2000c1e1900 */
[----:B0-----:R-:W-:-:S05]  /*2170*/  IMAD R18, R10, UR4, R21 ;  /* 0x000000040a127c24 */ /* 0x001fca000f8e0215 */
[----:B------:R-:W-:-:S05]  /*2180*/  LEA R18, R18, R9, 0x2 ;  /* 0x0000000912127211 */ /* 0x000fca00078e10ff */
[----:B------:R-:W2:Y:S02]  /*2190*/  LDS R11, [R18+0x4] ;  /* 0x00000400120b7984 */ /* 0x000ea40000000800 */
[----:B--2---:R-:W-:-:S05]  /*21a0*/  IMAD.IADD R11, R12, 0x1, R11 ;  /* 0x000000010c0b7824 */ /* 0x004fca00078e020b */
[----:B------:R0:W-:Y:S02]  /*21b0*/  STS [R18+0x4], R11 ;  /* 0x0000040b12007388 */ /* 0x0001e40000000800 */
.L_x_154:
[----:B------:R-:W-:Y:S05]  /*21c0*/  BSYNC.RECONVERGENT B0 ;  /* 0x0000000000007941 */ /* 0x000fea0003800200 */
.L_x_153:
[----:B------:R-:W1:Y:S01]  /*21d0*/  LDCU.64 UR4, c[0x0][0x3a8] ;  /* 0x00007500ff0477ac */ /* 0x000e620008000a00 */
[----:B------:R-:W-:-:S05]  /*21e0*/  IADD3 R23, P0, PT, R8, R23, RZ ;  /* 0x0000001708177210 */ /* 0x000fca0007f1e0ff */
[----:B------:R-:W-:Y:S01]  /*21f0*/  IMAD.X R22, RZ, RZ, R22, P0 ;  /* 0x000000ffff167224 */ /* 0x000fe200000e0616 */
[----:B-1----:R-:W-:-:S04]  /*2200*/  ISETP.GE.U32.AND P0, PT, R23, UR4, PT ;  /* 0x0000000417007c0c */ /* 0x002fc8000bf06070 */
[----:B------:R-:W-:-:S13]  /*2210*/  ISETP.GE.U32.AND.EX P0, PT, R22, UR5, PT, P0 ;  /* 0x0000000516007c0c */ /* 0x000fda000bf06100 */
[----:B------:R-:W-:Y:S05]  /*2220*/  @!P0 BRA `(.L_x_158) ;  /* 0xfffffffc001c8947 */ /* 0x000fea000383ffff */
[----:B------:R-:W-:Y:S05]  /*2230*/  BRA `(.L_x_147) ;  /* 0x0000000000b07947 */ /* 0x000fea0003800000 */
.L_x_152:
[----:B------:R-:W-:-:S04]  /*2240*/  LEA R12, P0, R23, UR12, 0x3 ;  /* 0x0000000c170c7c11 */ /* 0x000fc8000f8018ff */
[----:B------:R-:W-:-:S05]  /*2250*/  LEA.HI.X R13, R23, UR13, R22, 0x3, P0 ;  /* 0x0000000d170d7c11 */ /* 0x000fca00080f1c16 */
[----:B------:R1:W5:Y:S01]  /*2260*/  LDG.E.CONSTANT R21, desc[UR8][R12.64] ;  /* 0x000000080c157981 */ /* 0x000362000c1e9900 */
[----:B--2---:R-:W-:Y:S01]  /*2270*/  LOP3.LUT R11, R22, UR7, RZ, 0xfc, !PT ;  /* 0x00000007160b7c12 */ /* 0x004fe2000f8efcff */
[----:B------:R-:W-:Y:S03]  /*2280*/  BSSY.RECONVERGENT B0, `(.L_x_159) ;  /* 0x000001a000007945 */ /* 0x000fe60003800200 */
[----:B------:R-:W-:-:S13]  /*2290*/  ISETP.NE.U32.AND P0, PT, R11, RZ, PT ;  /* 0x000000ff0b00720c */ /* 0x000fda0003f05070 */
[----:B-1----:R-:W-:Y:S05]  /*22a0*/  @P0 BRA `(.L_x_160) ;  /* 0x0000000000500947 */ /* 0x002fea0003800000 */
[----:B------:R-:W1:Y:S01]  /*22b0*/  I2F.U32.RP R19, UR11 ;  /* 0x0000000b00137d06 */ /* 0x000e620008209000 */
[----:B------:R-:W-:Y:S01]  /*22c0*/  IMAD.MOV.U32 R12, RZ, RZ, RZ ;  /* 0x000000ffff0c7224 */ /* 0x000fe200078e00ff */
[----:B------:R-:W-:-:S06]  /*22d0*/  ISETP.NE.U32.AND P3, PT, RZ, UR11, PT ;  /* 0x0000000bff007c0c */ /* 0x000fcc000bf65070 */
[----:B-1----:R-:W1:Y:S02]  /*22e0*/  MUFU.RCP R19, R19 ;  /* 0x0000001300137308 */ /* 0x002e640000001000 */
[----:B-1----:R-:W-:Y:S02]  /*22f0*/  VIADD R13, R19, 0xffffffe ;  /* 0x0ffffffe130d7836 */ /* 0x002fe40000000000 */
[----:B------:R-:W-:-:S04]  /*2300*/  IMAD.MOV.U32 R19, RZ, RZ, RZ ;  /* 0x000000ffff137224 */ /* 0x000fc800078e00ff */
[----:B------:R-:W1:Y:S02]  /*2310*/  F2I.FTZ.U32.TRUNC.NTZ R13, R13 ;  /* 0x0000000d000d7305 */ /* 0x000e64000021f000 */
[----:B-1----:R-:W-:-:S04]  /*2320*/  IMAD.MOV R11, RZ, RZ, -R13 ;  /* 0x000000ffff0b7224 */ /* 0x002fc800078e0a0d */
[----:B------:R-:W-:-:S04]  /*2330*/  IMAD R11, R11, UR11, RZ ;  /* 0x0000000b0b0b7c24 */ /* 0x000fc8000f8e02ff */
[----:B------:R-:W-:-:S06]  /*2340*/  IMAD.HI.U32 R12, R13, R11, R12 ;  /* 0x0000000b0d0c7227 */ /* 0x000fcc00078e000c */
[----:B0-----:R-:W-:-:S04]  /*2350*/  IMAD.HI.U32 R18, R12, R23, RZ ;  /* 0x000000170c127227 */ /* 0x001fc800078e00ff */
        /* <DEDUP_REMOVED lines=9> */
.L_x_160:
[----:B------:R-:W-:Y:S02]  /*23f0*/  MOV R11, UR7 ;  /* 0x00000007000b7c02 */ /* 0x000fe40008000f00 */
[----:B------:R-:W-:-:S07]  /*2400*/  MOV R12, 0x2420 ;  /* 0x00002420000c7802 */ /* 0x000fce0000000f00 */
[----:B0----5:R-:W-:Y:S05]  /*2410*/  CALL.REL.NOINC `($__internal_2_$__cuda_sm20_div_u64) ;  /* 0x0000003c00987944 */ /* 0x021fea0003c00000 */
.L_x_161:
[----:B------:R-:W-:Y:S05]  /*2420*/  BSYNC.RECONVERGENT B0 ;  /* 0x0000000000007941 */ /* 0x000fea0003800200 */
.L_x_159:
[----:B------:R-:W-:-:S04]  /*2430*/  LEA R12, P0, R18, R16, 0x2 ;  /* 0x00000010120c7211 */ /* 0x000fc800078010ff */
[----:B------:R-:W-:-:S05]  /*2440*/  LEA.HI.X R13, R18, R17, R19, 0x2, P0 ;  /* 0x00000011120d7211 */ /* 0x000fca00000f1413 */
[----:B------:R-:W2:Y:S01]  /*2450*/  LDG.E R12, desc[UR8][R12.64] ;  /* 0x000000080c0c7981 */ /* 0x000ea2000c1e1900 */
[----:B-----5:R-:W-:Y:S01]  /*2460*/  IMAD R18, R10, UR16, R21 ;  /* 0x000000100a127c24 */ /* 0x020fe2000f8e0215 */
[----:B------:R-:W-:-:S03]  /*2470*/  IADD3 R23, P0, PT, R8, R23, RZ ;  /* 0x0000001708177210 */ /* 0x000fc60007f1e0ff */
[----:B------:R-:W-:Y:S02]  /*2480*/  IMAD R18, R18, 0x4, R9 ;  /* 0x0000000412127824 */ /* 0x000fe400078e0209 */
[----:B------:R-:W-:Y:S01]  /*2490*/  IMAD.X R22, RZ, RZ, R22, P0 ;  /* 0x000000ffff167224 */ /* 0x000fe200000e0616 */
[----:B------:R-:W-:Y:S02]  /*24a0*/  ISETP.GE.U32.AND P0, PT, R23, UR14, PT ;  /* 0x0000000e17007c0c */ /* 0x000fe4000bf06070 */
[----:B------:R-:W2:Y:S02]  /*24b0*/  LDS R11, [R18+0x4] ;  /* 0x00000400120b7984 */ /* 0x000ea40000000800 */
[----:B------:R-:W-:Y:S01]  /*24c0*/  ISETP.GE.U32.AND.EX P0, PT, R22, UR15, PT, P0 ;  /* 0x0000000f16007c0c */ /* 0x000fe2000bf06100 */
[----:B--2---:R-:W-:-:S05]  /*24d0*/  IMAD.IADD R11, R12, 0x1, R11 ;  /* 0x000000010c0b7824 */ /* 0x004fca00078e020b */
[----:B------:R2:W-:Y:S07]  /*24e0*/  STS [R18+0x4], R11 ;  /* 0x0000040b12007388 */ /* 0x0005ee0000000800 */
[----:B------:R-:W-:Y:S05]  /*24f0*/  @!P0 BRA `(.L_x_152) ;  /* 0xfffffffc00508947 */ /* 0x000fea000383ffff */
.L_x_147:
[----:B------:R-:W-:Y:S05]  /*2500*/  WARPSYNC.ALL ;  /* 0x0000000000007948 */ /* 0x000fea0003800000 */
[----:B------:R-:W3:Y:S01]  /*2510*/  LDCU UR4, c[0x0][0x3a0] ;  /* 0x00007400ff0477ac */ /* 0x000ee20008000800 */
[----:B------:R-:W-:Y:S01]  /*2520*/  BSSY.RECONVERGENT B0, `(.L_x_162) ;  /* 0x00000b6000007945 */ /* 0x000fe20003800200 */
[----:B---3--:R-:W-:Y:S01]  /*2530*/  IMAD.U32 R13, RZ, RZ, UR4 ;  /* 0x00000004ff0d7e24 */ /* 0x008fe2000f8e00ff */
[----:B------:R-:W-:Y:S04]  /*2540*/  BAR.SYNC.DEFER_BLOCKING 0x0 ;  /* 0x0000000000007b1d */ /* 0x000fe80000010000 */
[----:B------:R-:W-:-:S13]  /*2550*/  ISETP.GE.U32.AND P2, PT, R5, R13, PT ;  /* 0x0000000d0500720c */ /* 0x000fda0003f46070 */
[----:B------:R-:W-:Y:S05]  /*2560*/  @P2 BRA `(.L_x_163) ;  /* 0x0000000800c42947 */ /* 0x000fea0003800000 */
[----:B-1----:R-:W-:Y:S01]  /*2570*/  IMAD R10, R2, 0x4, R9 ;  /* 0x00000004020a7824 */ /* 0x002fe200078e0209 */
[----:B------:R-:W-:-:S04]  /*2580*/  ISETP.NE.AND P0, PT, R8, RZ, PT ;  /* 0x000000ff0800720c */ /* 0x000fc80003f05270 */
[----:B------:R3:W-:Y:S09]  /*2590*/  STS [R10+-0x3fc], RZ ;  /* 0xfffc04ff0a007388 */ /* 0x0007f20000000800 */
[----:B---3--:R-:W-:Y:S05]  /*25a0*/  @!P0 BRA `(.L_x_163) ;  /* 0x0000000800b48947 */ /* 0x008fea0003800000 */
[----:B------:R-:W-:Y:S01]  /*25b0*/  VIADD R10, R4, 0xfffffeff ;  /* 0xfffffeff040a7836 */ /* 0x000fe20000000000 */
[----:B------:R-:W-:-:S04]  /*25c0*/  UMOV UR4, 0x1 ;  /* 0x0000000100047882 */ /* 0x000fc80000000000 */
[----:B------:R-:W-:-:S13]  /*25d0*/  ISETP.GE.U32.AND P0, PT, R10, 0x3, PT ;  /* 0x000000030a00780c */ /* 0x000fda0003f06070 */
[----:B------:R-:W-:Y:S05]  /*25e0*/  @!P0 BRA `(.L_x_164) ;  /* 0x0000000800508947 */ /* 0x000fea0003800000 */
[----:B------:R-:W1:Y:S01]  /*25f0*/  S2UR UR6, SR_CgaCtaId ;  /* 0x00000000000679c3 */ /* 0x000e620000008800 */
[----:B------:R-:W-:Y:S01]  /*2600*/  R2UR UR5, R13 ;  /* 0x000000000d0572ca */ /* 0x000fe200000e0000 */
[----:B------:R-:W-:Y:S01]  /*2610*/  UMOV UR4, 0x400 ;  /* 0x0000040000047882 */ /* 0x000fe20000000000 */
[----:B------:R-:W-:-:S05]  /*2620*/  LOP3.LUT R10, R8, 0xfffffffc, RZ, 0xc0, !PT ;  /* 0xfffffffc080a7812 */ /* 0x000fca00078ec0ff */
[----:B------:R-:W-:-:S05]  /*2630*/  IMAD.MOV R10, RZ, RZ, -R10 ;  /* 0x000000ffff0a7224 */ /* 0x000fca00078e0a0a */
[----:B------:R-:W-:Y:S01]  /*2640*/  ISETP.GE.AND P0, PT, R10, RZ, PT ;  /* 0x000000ff0a00720c */ /* 0x000fe20003f06270 */
[----:B------:R-:W-:-:S06]  /*2650*/  USHF.L.U32 UR5, UR5, 0x2, URZ ;  /* 0x0000000205057899 */ /* 0x000fcc00080006ff */
[----:B0-2---:R-:W-:Y:S01]  /*2660*/  LEA R18, R2, UR5, 0x2 ;  /* 0x0000000502127c11 */ /* 0x005fe2000f8e10ff */
[----:B-1----:R-:W-:-:S06]  /*2670*/  ULEA UR4, UR6, UR4, 0x18 ;  /* 0x0000000406047291 */ /* 0x002fcc000f8ec0ff */
[----:B------:R-:W-:-:S03]  /*2680*/  VIADD R12, R18, UR4 ;  /* 0x00000004120c7c36 */ /* 0x000fc60008000000 */
[----:B------:R0:W1:Y:S01]  /*2690*/  LDS R11, [R18+UR4+-0x3fc] ;  /* 0xfffc0404120b7984 */ /* 0x0000620008000800 */
[----:B------:R-:W-:Y:S01]  /*26a0*/  UMOV UR4, URZ ;  /* 0x000000ff00047c82 */ /* 0x000fe20008000000 */
[----:B------:R-:W-:Y:S01]  /*26b0*/  VIADD R12, R12, 0xfffffc04 ;  /* 0xfffffc040c0c7836 */ /* 0x000fe20000000000 */
[----:B------:R-:W-:Y:S06]  /*26c0*/  @P0 BRA `(.L_x_165) ;  /* 0x0000000400c40947 */ /* 0x000fec0003800000 */
[----:B0-----:R-:W-:Y:S01]  /*26d0*/  IMAD.MOV R18, RZ, RZ, -R10 ;  /* 0x000000ffff127224 */ /* 0x001fe200078e0a0a */
[----:B------:R-:W-:-:S04]  /*26e0*/  PLOP3.LUT P0, PT, PT, PT, PT, 0x80, 0x8 ;  /* 0x000000000008781c */ /* 0x000fc80003f0f070 */
[----:B------:R-:W-:-:S13]  /*26f0*/  ISETP.GT.AND P3, PT, R18, 0xc, PT ;  /* 0x0000000c1200780c */ /* 0x000fda0003f64270 */
[----:B------:R-:W-:Y:S05]  /*2700*/  @!P3 BRA `(.L_x_166) ;  /* 0x000000040014b947 */ /* 0x000fea0003800000 */
[----:B------:R-:W-:-:S13]  /*2710*/  PLOP3.LUT P0, PT, PT, PT, PT, 0x8, 0x80 ;  /* 0x000000000080781c */ /* 0x000fda0003f0e170 */
.L_x_167:
[----:B------:R-:W1:Y:S01]  /*2720*/  LDS R18, [R12+UR5] ;  /* 0x000000050c127984 */ /* 0x000e620008000800 */
[----:B------:R-:W-:Y:S01]  /*2730*/  VIADD R10, R10, 0x10 ;  /* 0x000000100a0a7836 */ /* 0x000fe20000000000 */
[----:B------:R-:W-:-:S04]  /*2740*/  UIADD3 UR4, UPT, UPT, UR4, 0x10, URZ ;  /* 0x0000001004047890 */ /* 0x000fc8000fffe0ff */
[----:B------:R-:W-:Y:S02]  /*2750*/  ISETP.GE.AND P3, PT, R10, -0xc, PT ;  /* 0xfffffff40a00780c */ /* 0x000fe40003f66270 */
[----:B-1----:R-:W-:Y:S01]  /*2760*/  IADD3 R19, PT, PT, R18, R11, RZ ;  /* 0x0000000b12137210 */ /* 0x002fe20007ffe0ff */
[----:B0-----:R-:W-:-:S04]  /*2770*/  VIADD R11, R12, UR5 ;  /* 0x000000050c0b7c36 */ /* 0x001fc80008000000 */
[----:B------:R0:W-:Y:S04]  /*2780*/  STS [R12+UR5], R19 ;  /* 0x000000130c007988 */ /* 0x0001e80008000805 */
[----:B------:R-:W1:Y:S01]  /*2790*/  LDS R18, [R11+UR5] ;  /* 0x000000050b127984 */ /* 0x000e620008000800 */
[----:B0-----:R-:W-:Y:S02]  /*27a0*/  IMAD R12, R13, 0x10, R12 ;  /* 0x000000100d0c7824 */ /* 0x001fe400078e020c */
[----:B-1----:R-:W-:Y:S02]  /*27b0*/  IMAD.IADD R20, R19, 0x1, R18 ;  /* 0x0000000113147824 */ /* 0x002fe400078e0212 */
[----:B------:R-:W-:-:S03]  /*27c0*/  VIADD R18, R11, UR5 ;  /* 0x000000050b127c36 */ /* 0x000fc60008000000 */
[----:B------:R0:W-:Y:S04]  /*27d0*/  STS [R11+UR5], R20 ;  /* 0x000000140b007988 */ /* 0x0001e80008000805 */
[----:B------:R-:W1:Y:S01]  /*27e0*/  LDS R21, [R18+UR5] ;  /* 0x0000000512157984 */ /* 0x000e620008000800 */
[----:B0-----:R-:W-:Y:S02]  /*27f0*/  VIADD R11, R12, UR5 ;  /* 0x000000050c0b7c36 */ /* 0x001fe40008000000 */
[----:B-1----:R-:W-:Y:S02]  /*2800*/  IMAD.IADD R23, R20, 0x1, R21 ;  /* 0x0000000114177824 */ /* 0x002fe400078e0215 */
[----:B------:R-:W-:-:S03]  /*2810*/  VIADD R21, R18, UR5 ;  /* 0x0000000512157c36 */ /* 0x000fc60008000000 */
[----:B------:R0:W-:Y:S04]  /*2820*/  STS [R18+UR5], R23 ;  /* 0x0000001712007988 */ /* 0x0001e80008000805 */
[----:B------:R-:W1:Y:S01]  /*2830*/  LDS R22, [R21+UR5] ;  /* 0x0000000515167984 */ /* 0x000e620008000800 */
[----:B0-----:R-:W-:Y:S01]  /*2840*/  IADD3 R18, PT, PT, R11, UR5, RZ ;  /* 0x000000050b127c10 */ /* 0x001fe2000fffe0ff */
[----:B-1----:R-:W-:-:S05]  /*2850*/  IMAD.IADD R22, R23, 0x1, R22 ;  /* 0x0000000117167824 */ /* 0x002fca00078e0216 */
[----:B------:R0:W-:Y:S04]  /*2860*/  STS [R21+UR5], R22 ;  /* 0x0000001615007988 */ /* 0x0001e80008000805 */
[----:B------:R-:W1:Y:S01]  /*2870*/  LDS R19, [R12+UR5] ;  /* 0x000000050c137984 */ /* 0x000e620008000800 */
[----:B0-----:R-:W-:Y:S02]  /*2880*/  VIADD R21, R18, UR5 ;  /* 0x0000000512157c36 */ /* 0x001fe40008000000 */
[----:B-1----:R-:W-:-:S05]  /*2890*/  IMAD.IADD R19, R22, 0x1, R19 ;  /* 0x0000000116137824 */ /* 0x002fca00078e0213 */
[----:B------:R0:W-:Y:S04]  /*28a0*/  STS [R12+UR5], R19 ;  /* 0x000000130c007988 */ /* 0x0001e80008000805 */
[----:B------:R-:W1:Y:S01]  /*28b0*/  LDS R20, [R11+UR5] ;  /* 0x000000050b147984 */ /* 0x000e620008000800 */
[----:B0-----:R-:W-:Y:S02]  /*28c0*/  IMAD R12, R13, 0x10, R12 ;  /* 0x000000100d0c7824 */ /* 0x001fe400078e020c */
[----:B-1----:R-:W-:-:S05]  /*28d0*/  IMAD.IADD R20, R19, 0x1, R20 ;  /* 0x0000000113147824 */ /* 0x002fca00078e0214 */
[----:B------:R0:W-:Y:S04]  /*28e0*/  STS [R11+UR5], R20 ;  /* 0x000000140b007988 */ /* 0x0001e80008000805 */
[----:B------:R-:W1:Y:S01]  /*28f0*/  LDS R23, [R18+UR5] ;  /* 0x0000000512177984 */ /* 0x000e620008000800 */
[----:B0-----:R-:W-:Y:S02]  /*2900*/  VIADD R11, R12, UR5 ;  /* 0x000000050c0b7c36 */ /* 0x001fe40008000000 */
        /* <DEDUP_REMOVED lines=13> */
[----:B------:R-:W-:Y:S04]  /*29e0*/  STS [R11+UR5], R20 ;  /* 0x000000140b007988 */ /* 0x000fe80008000805 */
[----:B------:R-:W0:Y:S02]  /*29f0*/  LDS R23, [R18+UR5] ;  /* 0x0000000512177984 */ /* 0x000e240008000800 */
[----:B0-----:R-:W-:-:S05]  /*2a00*/  IMAD.IADD R23, R20, 0x1, R23 ;  /* 0x0000000114177824 */ /* 0x001fca00078e0217 */
[----:B------:R-:W-:Y:S04]  /*2a10*/  STS [R18+UR5], R23 ;  /* 0x0000001712007988 */ /* 0x000fe80008000805 */
[----:B------:R-:W0:Y:S02]  /*2a20*/  LDS R22, [R21+UR5] ;  /* 0x0000000515167984 */ /* 0x000e240008000800 */
[----:B0-----:R-:W-:-:S05]  /*2a30*/  IADD3 R22, PT, PT, R23, R22, RZ ;  /* 0x0000001617167210 */ /* 0x001fca0007ffe0ff */
[----:B------:R-:W-:Y:S04]  /*2a40*/  STS [R21+UR5], R22 ;  /* 0x0000001615007988 */ /* 0x000fe80008000805 */
[----:B------:R-:W0:Y:S02]  /*2a50*/  LDS R19, [R12+UR5] ;  /* 0x000000050c137984 */ /* 0x000e240008000800 */
[----:B0-----:R-:W-:Y:S02]  /*2a60*/  IMAD.IADD R25, R22, 0x1, R19 ;  /* 0x0000000116197824 */ /* 0x001fe400078e0213 */
[----:B------:R-:W-:-:S03]  /*2a70*/  VIADD R19, R12, UR5 ;  /* 0x000000050c137c36 */ /* 0x000fc60008000000 */
[----:B------:R0:W-:Y:S01]  /*2a80*/  STS [R12+UR5], R25 ;  /* 0x000000190c007988 */ /* 0x0001e20008000805 */
[----:B------:R-:W-:-:S03]  /*2a90*/  VIADD R18, R19, UR5 ;  /* 0x0000000513127c36 */ /* 0x000fc60008000000 */
[----:B------:R-:W1:Y:S01]  /*2aa0*/  LDS R20, [R19+UR5] ;  /* 0x0000000513147984 */ /* 0x000e620008000800 */
[----:B------:R-:W-:Y:S02]  /*2ab0*/  VIADD R22, R18, UR5 ;  /* 0x0000000512167c36 */ /* 0x000fe40008000000 */
[----:B0-----:R-:W-:Y:S02]  /*2ac0*/  IMAD R12, R13, 0x10, R12 ;  /* 0x000000100d0c7824 */ /* 0x001fe400078e020c */
[----:B-1----:R-:W-:-:S05]  /*2ad0*/  IMAD.IADD R20, R25, 0x1, R20 ;  /* 0x0000000119147824 */ /* 0x002fca00078e0214 */
[----:B------:R-:W-:Y:S04]  /*2ae0*/  STS [R19+UR5], R20 ;  /* 0x0000001413007988 */ /* 0x000fe80008000805 */
[----:B------:R-:W0:Y:S02]  /*2af0*/  LDS R11, [R18+UR5] ;  /* 0x00000005120b7984 */ /* 0x000e240008000800 */
[----:B0-----:R-:W-:-:S05]  /*2b00*/  IMAD.IADD R23, R20, 0x1, R11 ;  /* 0x0000000114177824 */ /* 0x001fca00078e020b */
[----:B------:R-:W-:Y:S04]  /*2b10*/  STS [R18+UR5], R23 ;  /* 0x0000001712007988 */ /* 0x000fe80008000805 */
[----:B------:R-:W0:Y:S02]  /*2b20*/  LDS R24, [R22+UR5] ;  /* 0x0000000516187984 */ /* 0x000e240008000800 */
[----:B0-----:R-:W-:-:S05]  /*2b30*/  IMAD.IADD R11, R23, 0x1, R24 ;  /* 0x00000001170b7824 */ /* 0x001fca00078e0218 */
[----:B------:R0:W-:Y:S01]  /*2b40*/  STS [R22+UR5], R11 ;  /* 0x0000000b16007988 */ /* 0x0001e20008000805 */
[----:B------:R-:W-:Y:S05]  /*2b50*/  @!P3 BRA `(.L_x_167) ;  /* 0xfffffff800f0b947 */ /* 0x000fea000383ffff */
.L_x_166:
[----:B------:R-:W-:-:S04]  /*2b60*/  IADD3 R18, PT, PT, -R10, RZ, RZ ;  /* 0x000000ff0a127210 */ /* 0x000fc80007ffe1ff */
[----:B------:R-:W-:-:S13]  /*2b70*/  ISETP.GT.AND P3, PT, R18, 0x4, PT ;  /* 0x000000041200780c */ /* 0x000fda0003f64270 */
[----:B------:R-:W-:Y:S05]  /*2b80*/  @!P3 BRA `(.L_x_168) ;  /* 0x00000000008cb947 */ /* 0x000fea0003800000 */
[----:B------:R-:W1:Y:S01]  /*2b90*/  LDS R18, [R12+UR5] ;  /* 0x000000050c127984 */ /* 0x000e620008000800 */
[----:B------:R-:W-:Y:S01]  /*2ba0*/  PLOP3.LUT P0, PT, PT, PT, PT, 0x8, 0x80 ;  /* 0x000000000080781c */ /* 0x000fe20003f0e170 */
[----:B------:R-:W-:Y:S01]  /*2bb0*/  VIADD R10, R10, 0x8 ;  /* 0x000000080a0a7836 */ /* 0x000fe20000000000 */
[----:B------:R-:W-:Y:S01]  /*2bc0*/  UIADD3 UR4, UPT, UPT, UR4, 0x8, URZ ;  /* 0x0000000804047890 */ /* 0x000fe2000fffe0ff */
[----:B-1----:R-:W-:Y:S02]  /*2bd0*/  IMAD.IADD R19, R11, 0x1, R18 ;  /* 0x000000010b137824 */ /* 0x002fe400078e0212 */
[----:B0-----:R-:W-:-:S03]  /*2be0*/  VIADD R11, R12, UR5 ;  /* 0x000000050c0b7c36 */ /* 0x001fc60008000000 */
[----:B------:R0:W-:Y:S04]  /*2bf0*/  STS [R12+UR5], R19 ;  /* 0x000000130c007988 */ /* 0x0001e80008000805 */
[----:B------:R-:W1:Y:S01]  /*2c00*/  LDS R18, [R11+UR5] ;  /* 0x000000050b127984 */ /* 0x000e620008000800 */
[----:B0-----:R-:W-:Y:S02]  /*2c10*/  IMAD R12, R13, 0x10, R12 ;  /* 0x000000100d0c7824 */ /* 0x001fe400078e020c */
[----:B-1----:R-:W-:Y:S02]  /*2c20*/  IMAD.IADD R20, R19, 0x1, R18 ;  /* 0x0000000113147824 */ /* 0x002fe400078e0212 */
[----:B------:R-:W-:-:S03]  /*2c30*/  VIADD R18, R11, UR5 ;  /* 0x000000050b127c36 */ /* 0x000fc60008000000 */
[----:B------:R-:W-:Y:S04]  /*2c40*/  STS [R11+UR5], R20 ;  /* 0x000000140b007988 */ /* 0x000fe80008000805 */
[----:B------:R-:W0:Y:S02]  /*2c50*/  LDS R21, [R18+UR5] ;  /* 0x0000000512157984 */ /* 0x000e240008000800 */
[----:B0-----:R-:W-:Y:S02]  /*2c60*/  IMAD.IADD R23, R20, 0x1, R21 ;  /* 0x0000000114177824 */ /* 0x001fe400078e0215 */
[----:B------:R-:W-:-:S03]  /*2c70*/  VIADD R21, R18, UR5 ;  /* 0x0000000512157c36 */ /* 0x000fc60008000000 */
[----:B------:R-:W-:Y:S04]  /*2c80*/  STS [R18+UR5], R23 ;  /* 0x0000001712007988 */ /* 0x000fe80008000805 */
[----:B------:R-:W0:Y:S02]  /*2c90*/  LDS R22, [R21+UR5] ;  /* 0x0000000515167984 */ /* 0x000e240008000800 */
[----:B0-----:R-:W-:-:S05]  /*2ca0*/  IMAD.IADD R22, R23, 0x1, R22 ;  /* 0x0000000117167824 */ /* 0x001fca00078e0216 */
        /* <DEDUP_REMOVED lines=8> */
[----:B0-----:R-:W-:Y:S01]  /*2d30*/  IMAD R12, R13, 0x10, R12 ;  /* 0x000000100d0c7824 */ /* 0x001fe200078e020c */
[----:B-1----:R-:W-:-:S05]  /*2d40*/  IADD3 R20, PT, PT, R25, R20, RZ ;  /* 0x0000001419147210 */ /* 0x002fca0007ffe0ff */
[----:B------:R-:W-:Y:S04]  /*2d50*/  STS [R19+UR5], R20 ;  /* 0x0000001413007988 */ /* 0x000fe80008000805 */
[----:B------:R-:W0:Y:S02]  /*2d60*/  LDS R11, [R18+UR5] ;  /* 0x00000005120b7984 */ /* 0x000e240008000800 */
[----:B0-----:R-:W-:-:S05]  /*2d70*/  IMAD.IADD R23, R20, 0x1, R11 ;  /* 0x0000000114177824 */ /* 0x001fca00078e020b */
[----:B------:R-:W-:Y:S04]  /*2d80*/  STS [R18+UR5], R23 ;  /* 0x0000001712007988 */ /* 0x000fe80008000805 */
[----:B------:R-:W0:Y:S02]  /*2d90*/  LDS R24, [R22+UR5] ;  /* 0x0000000516187984 */ /* 0x000e240008000800 */
[----:B0-----:R-:W-:-:S05]  /*2da0*/  IMAD.IADD R11, R23, 0x1, R24 ;  /* 0x00000001170b7824 */ /* 0x001fca00078e0218 */
[----:B------:R2:W-:Y:S02]  /*2db0*/  STS [R22+UR5], R11 ;  /* 0x0000000b16007988 */ /* 0x0005e40008000805 */
.L_x_168:
[----:B------:R-:W-:-:S13]  /*2dc0*/  ISETP.NE.OR P0, PT, R10, RZ, P0 ;  /* 0x000000ff0a00720c */ /* 0x000fda0000705670 */
[----:B------:R-:W-:Y:S05]  /*2dd0*/  @!P0 BRA `(.L_x_169) ;  /* 0x0000000000508947 */ /* 0x000fea0003800000 */
.L_x_165:
[----:B0-----:R-:W1:Y:S01]  /*2de0*/  LDS R18, [R12+UR5] ;  /* 0x000000050c127984 */ /* 0x001e620008000800 */
[----:B------:R-:W-:Y:S01]  /*2df0*/  VIADD R21, R12, UR5 ;  /* 0x000000050c157c36 */ /* 0x000fe20008000000 */
[----:B------:R-:W-:Y:S01]  /*2e00*/  UIADD3 UR4, UPT, UPT, UR4, 0x4, URZ ;  /* 0x0000000404047890 */ /* 0x000fe2000fffe0ff */
[----:B------:R-:W-:Y:S02]  /*2e10*/  VIADD R10, R10, 0x4 ;  /* 0x000000040a0a7836 */ /* 0x000fe40000000000 */
[----:B------:R-:W-:-:S03]  /*2e20*/  VIADD R23, R21, UR5 ;  /* 0x0000000515177c36 */ /* 0x000fc60008000000 */
[----:B------:R-:W-:Y:S01]  /*2e30*/  ISETP.NE.AND P0, PT, R10, RZ, PT ;  /* 0x000000ff0a00720c */ /* 0x000fe20003f05270 */
[----:B--23--:R-:W-:Y:S02]  /*2e40*/  VIADD R22, R23, UR5 ;  /* 0x0000000517167c36 */ /* 0x00cfe40008000000 */
[----:B-1----:R-:W-:-:S05]  /*2e50*/  IMAD.IADD R19, R18, 0x1, R11 ;  /* 0x0000000112137824 */ /* 0x002fca00078e020b */
[----:B------:R0:W-:Y:S04]  /*2e60*/  STS [R12+UR5], R19 ;  /* 0x000000130c007988 */ /* 0x0001e80008000805 */
[----:B------:R-:W1:Y:S01]  /*2e70*/  LDS R18, [R21+UR5] ;  /* 0x0000000515127984 */ /* 0x000e620008000800 */
[----:B0-----:R-:W-:Y:S02]  /*2e80*/  IMAD R12, R13, 0x10, R12 ;  /* 0x000000100d0c7824 */ /* 0x001fe400078e020c */
[----:B-1----:R-:W-:-:S05]  /*2e90*/  IMAD.IADD R18, R19, 0x1, R18 ;  /* 0x0000000113127824 */ /* 0x002fca00078e0212 */
[----:B------:R-:W-:Y:S04]  /*2ea0*/  STS [R21+UR5], R18 ;  /* 0x0000001215007988 */ /* 0x000fe80008000805 */
[----:B------:R-:W0:Y:S02]  /*2eb0*/  LDS R11, [R23+UR5] ;  /* 0x00000005170b7984 */ /* 0x000e240008000800 */
[----:B0-----:R-:W-:-:S05]  /*2ec0*/  IADD3 R20, PT, PT, R18, R11, RZ ;  /* 0x0000000b12147210 */ /* 0x001fca0007ffe0ff */
[----:B------:R-:W-:Y:S04]  /*2ed0*/  STS [R23+UR5], R20 ;  /* 0x0000001417007988 */ /* 0x000fe80008000805 */
[----:B------:R-:W0:Y:S02]  /*2ee0*/  LDS R11, [R22+UR5] ;  /* 0x00000005160b7984 */ /* 0x000e240008000800 */
[----:B0-----:R-:W-:-:S05]  /*2ef0*/  IMAD.IADD R11, R20, 0x1, R11 ;  /* 0x00000001140b7824 */ /* 0x001fca00078e020b */
[----:B------:R3:W-:Y:S01]  /*2f00*/  STS [R22+UR5], R11 ;  /* 0x0000000b16007988 */ /* 0x0007e20008000805 */
[----:B------:R-:W-:Y:S05]  /*2f10*/  @P0 BRA `(.L_x_165) ;  /* 0xfffffffc00b00947 */ /* 0x000fea000383ffff */
.L_x_169:
[----:B------:R-:W-:-:S12]  /*2f20*/  UIADD3 UR4, UPT, UPT, UR4, 0x1, URZ ;  /* 0x0000000104047890 */ /* 0x000fd8000fffe0ff */
.L_x_164:
[----:B------:R-:W-:-:S13]  /*2f30*/  LOP3.LUT P0, RZ, R4, 0x3, RZ, 0xc0, !PT ;  /* 0x0000000304ff7812 */ /* 0x000fda000780c0ff */
[----:B------:R-:W-:Y:S05]  /*2f40*/  @!P0 BRA `(.L_x_163) ;  /* 0x00000000004c8947 */ /* 0x000fea0003800000 */
[----:B------:R-:W4:Y:S01]  /*2f50*/  S2UR UR6, SR_CgaCtaId ;  /* 0x00000000000679c3 */ /* 0x000f220000008800 */
[----:B------:R-:W-:Y:S01]  /*2f60*/  UMOV UR5, 0x400 ;  /* 0x0000040000057882 */ /* 0x000fe20000000000 */
[----:B0123--:R-:W-:Y:S01]  /*2f70*/  LOP3.LUT R11, R4, 0x3, RZ, 0xc0, !PT ;  /* 0x00000003040b7812 */ /* 0x00ffe200078ec0ff */
[----:B------:R-:W-:-:S04]  /*2f80*/  IMAD R21, R13, UR4, RZ ;  /* 0x000000040d157c24 */ /* 0x000fc8000f8e02ff */
[----:B------:R-:W-:Y:S01]  /*2f90*/  IMAD.MOV R11, RZ, RZ, -R11 ;  /* 0x000000ffff0b7224 */ /* 0x000fe200078e0a0b */
[----:B----4-:R-:W-:Y:S02]  /*2fa0*/  ULEA UR5, UR6, UR5, 0x18 ;  /* 0x0000000506057291 */ /* 0x010fe4000f8ec0ff */
[----:B------:R-:W-:-:S04]  /*2fb0*/  ULEA UR6, UR4, 0x4, 0x2 ;  /* 0x0000000404067891 */ /* 0x000fc8000f8e10ff */
[----:B------:R-:W-:-:S05]  /*2fc0*/  LEA R10, R2, UR5, 0x2 ;  /* 0x00000005020a7c11 */ /* 0x000fca000f8e10ff */
[----:B------:R-:W-:-:S07]  /*2fd0*/  VIADD R10, R10, 0xfffffc04 ;  /* 0xfffffc040a0a7836 */ /* 0x000fce0000000000 */
.L_x_170:
[--C-:B------:R-:W-:Y:S02]  /*2fe0*/  IMAD R12, R21, 0x4, R10.reuse ;  /* 0x00000004150c7824 */ /* 0x100fe400078e020a */
[--C-:B----4-:R-:W-:Y:S02]  /*2ff0*/  IMAD R18, R13, UR6, R10.reuse ;  /* 0x000000060d127c24 */ /* 0x110fe4000f8e020a */
[----:B------:R-:W-:Y:S02]  /*3000*/  VIADD R11, R11, 0x1 ;  /* 0x000000010b0b7836 */ /* 0x000fe40000000000 */
[----:B------:R-:W-:Y:S01]  /*3010*/  LDS R12, [R12] ;  /* 0x000000000c0c7984 */ /* 0x000fe20000000800 */
[----:B------:R-:W-:Y:S02]  /*3020*/  IMAD R10, R13, 0x4, R10 ;  /* 0x000000040d0a7824 */ /* 0x000fe400078e020a */
[----:B------:R-:W-:Y:S01]  /*3030*/  ISETP.NE.AND P0, PT, R11, RZ, PT ;  /* 0x000000ff0b00720c */ /* 0x000fe20003f05270 */
[----:B------:R-:W0:Y:S02]  /*3040*/  LDS R19, [R18] ;  /* 0x0000000012137984 */ /* 0x000e240000000800 */
[----:B0-----:R-:W-:-:S05]  /*3050*/  IMAD.IADD R19, R12, 0x1, R19 ;  /* 0x000000010c137824 */ /* 0x001fca00078e0213 */
[----:B------:R4:W-:Y:S05]  /*3060*/  STS [R18], R19 ;  /* 0x0000001312007388 */ /* 0x0009ea0000000800 */
[----:B------:R-:W-:Y:S05]  /*3070*/  @P0 BRA `(.L_x_170) ;  /* 0xfffffffc00d80947 */ /* 0x000fea000383ffff */
.L_x_163:
[----:B------:R-:W-:Y:S05]  /*3080*/  BSYNC.RECONVERGENT B0 ;  /* 0x0000000000007941 */ /* 0x000fea0003800200 */
.L_x_162:
[----:B------:R-:W-:Y:S01]  /*3090*/  BAR.SYNC.DEFER_BLOCKING 0x0 ;  /* 0x0000000000007b1d */ /* 0x000fe20000010000 */
[----:B------:R-:W-:-:S05]  /*30a0*/  ISETP.NE.AND P0, PT, R5, RZ, PT ;  /* 0x000000ff0500720c */ /* 0x000fca0003f05270 */
[----:B------:R-:W-:Y:S08]  /*30b0*/  BSSY.RECONVERGENT B0, `(.L_x_171) ;  /* 0x0000161000007945 */ /* 0x000ff00003800200 */
[----:B------:R-:W-:Y:S05]  /*30c0*/  @P0 BRA `(.L_x_172) ;  /* 0x00000014007c0947 */ /* 0x000fea0003800000 */
[----:B------:R-:W5:Y:S01]  /*30d0*/  S2UR UR5, SR_CgaCtaId ;  /* 0x00000000000579c3 */ /* 0x000f620000008800 */
[----:B------:R-:W-:Y:S02]  /*30e0*/  UMOV UR4, 0x400 ;  /* 0x0000040000047882 */ /* 0x000fe40000000000 */
[----:B-----5:R-:W-:-:S09]  /*30f0*/  ULEA UR5, UR5, UR4, 0x18 ;  /* 0x0000000405057291 */ /* 0x020fd2000f8ec0ff */
[----:B------:R-:W-:Y:S01]  /*3100*/  STS [UR5], RZ ;  /* 0x000000ffff007988 */ /* 0x000fe20008000805 */
[----:B------:R-:W-:Y:S05]  /*3110*/  @!P1 BRA `(.L_x_173) ;  /* 0x0000001400609947 */ /* 0x000fea0003800000 */
[----:B------:R-:W-:Y:S01]  /*3120*/  ISETP.GE.U32.AND P0, PT, R13, 0x8, PT ;  /* 0x000000080d00780c */ /* 0x000fe20003f06070 */
[----:B0-2-4-:R-:W-:Y:S02]  /*3130*/  HFMA2 R18, -RZ, RZ, 0, 5.9604644775390625e-08 ;  /* 0x00000001ff127431 */ /* 0x015fe400000001ff */
[----:B------:R-:W-:-:S10]  /*3140*/  IMAD.MOV.U32 R12, RZ, RZ, RZ ;  /* 0x000000ffff0c7224 */ /* 0x000fd400078e00ff */
[----:B------:R-:W-:Y:S05]  /*3150*/  @!P0 BRA `(.L_x_174) ;  /* 0x0000000800808947 */ /* 0x000fea0003800000 */
[----:B-1----:R-:W0:Y:S01]  /*3160*/  LDC R20, c[0x0][0x390] ;  /* 0x0000e400ff147b82 */ /* 0x002e220000000800 */
[----:B------:R-:W-:Y:S01]  /*3170*/  IMAD.MOV.U32 R18, RZ, RZ, RZ ;  /* 0x000000ffff127224 */ /* 0x000fe200078e00ff */
[----:B------:R-:W-:Y:S01]  /*3180*/  LOP3.LUT R13, R13, 0x7ffffff8, RZ, 0xc0, !PT ;  /* 0x7ffffff80d0d7812 */ /* 0x000fe200078ec0ff */
[----:B------:R-:W1:Y:S01]  /*3190*/  LDCU UR6, c[0x0][0x3a0] ;  /* 0x00007400ff0677ac */ /* 0x000e620008000800 */
[----:B------:R-:W-:Y:S01]  /*31a0*/  UIADD3 UR5, UPT, UPT, UR5, 0x10, URZ ;  /* 0x0000001005057890 */ /* 0x000fe2000fffe0ff */
[----:B------:R-:W-:Y:S01]  /*31b0*/  UMOV UR4, URZ ;  /* 0x000000ff00047c82 */ /* 0x000fe20008000000 */
[----:B0-----:R-:W-:-:S04]  /*31c0*/  IABS R10, R20 ;  /* 0x00000014000a7213 */ /* 0x001fc80000000000 */
[----:B------:R-:W0:Y:S08]  /*31d0*/  I2F.RP R12, R10 ;  /* 0x0000000a000c7306 */ /* 0x000e300000209400 */
[----:B0-----:R-:W0:Y:S02]  /*31e0*/  MUFU.RCP R12, R12 ;  /* 0x0000000c000c7308 */ /* 0x001e240000001000 */
[----:B0-----:R-:W-:-:S02]  /*31f0*/  VIADD R19, R12, 0xffffffe ;  /* 0x0ffffffe0c137836 */ /* 0x001fc40000000000 */
[----:B------:R-:W-:-:S04]  /*3200*/  IMAD.MOV.U32 R12, RZ, RZ, RZ ;  /* 0x000000ffff0c7224 */ /* 0x000fc800078e00ff */
[----:B------:R-:W3:Y:S02]  /*3210*/  F2I.FTZ.U32.TRUNC.NTZ R19, R19 ;  /* 0x0000001300137305 */ /* 0x000ee4000021f000 */
[----:B---3--:R-:W-:-:S04]  /*3220*/  IMAD.MOV R11, RZ, RZ, -R19 ;  /* 0x000000ffff0b7224 */ /* 0x008fc800078e0a13 */
[----:B------:R-:W-:-:S04]  /*3230*/  IMAD R11, R11, R10, RZ ;  /* 0x0000000a0b0b7224 */ /* 0x000fc800078e02ff */
[----:B------:R-:W-:Y:S01]  /*3240*/  IMAD.HI.U32 R11, R19, R11, R18 ;  /* 0x0000000b130b7227 */ /* 0x000fe200078e0012 */
[----:B------:R-:W-:-:S03]  /*3250*/  LEA R18, R4, 0xfffffc04, 0x2 ;  /* 0xfffffc0404127811 */ /* 0x000fc600078e10ff */
[----:B------:R-:W-:Y:S02]  /*3260*/  IMAD.MOV R4, RZ, RZ, -R13 ;  /* 0x000000ffff047224 */ /* 0x000fe400078e0a0d */
[----:B-1----:R-:W-:-:S07]  /*3270*/  VIADD R19, R20, 0xffffffff ;  /* 0xffffffff14137836 */ /* 0x002fce0000000000 */
.L_x_175:
[----:B------:R-:W-:Y:S01]  /*3280*/  IMAD.U32 R13, RZ, RZ, UR6 ;  /* 0x00000006ff0d7e24 */ /* 0x000fe2000f8e00ff */
[----:B0-----:R-:W0:Y:S01]  /*3290*/  LDC R22, c[0x0][0x390] ;  /* 0x0000e400ff167b82 */ /* 0x001e220000000800 */
[----:B------:R-:W-:Y:S01]  /*32a0*/  VIADD R4, R4, 0x8 ;  /* 0x0000000804047836 */ /* 0x000fe20000000000 */
[----:B------:R-:W-:Y:S01]  /*32b0*/  UIADD3 UR4, UPT, UPT, UR4, 0x8, URZ ;  /* 0x0000000804047890 */ /* 0x000fe2000fffe0ff */
[----:B------:R-:W-:-:S05]  /*32c0*/  IMAD R21, R18, R13, UR5 ;  /* 0x0000000512157e24 */ /* 0x000fca000f8e020d */
[----:B------:R-:W1:Y:S02]  /*32d0*/  LDS R20, [R21+-0xc] ;  /* 0xfffff40015147984 */ /* 0x000e640000000800 */
[----:B-1----:R-:W-:Y:S01]  /*32e0*/  IMAD.IADD R23, R20, 0x1, R19 ;  /* 0x0000000114177824 */ /* 0x002fe200078e0213 */
[----:B0-----:R-:W-:-:S04]  /*32f0*/  IABS R20, R22 ;  /* 0x0000001600147213 */ /* 0x001fc80000000000 */
[----:B------:R-:W-:Y:S02]  /*3300*/  IABS R24, R23 ;  /* 0x0000001700187213 */ /* 0x000fe40000000000 */
[----:B------:R-:W-:-:S03]  /*3310*/  ISETP.GE.AND P1, PT, R23, RZ, PT ;  /* 0x000000ff1700720c */ /* 0x000fc60003f26270 */
[----:B------:R-:W-:-:S04]  /*3320*/  IMAD.HI.U32 R11, R11, R24, RZ ;  /* 0x000000180b0b7227 */ /* 0x000fc800078e00ff */
[----:B------:R-:W-:-:S04]  /*3330*/  IMAD.MOV R11, RZ, RZ, -R11 ;  /* 0x000000ffff0b7224 */ /* 0x000fc800078e0a0b */
[----:B------:R-:W-:Y:S02]  /*3340*/  IMAD R11, R20, R11, R24 ;  /* 0x0000000b140b7224 */ /* 0x000fe400078e0218 */
[----:B------:R-:W0:Y:S03]  /*3350*/  I2F.RP R24, R20 ;  /* 0x0000001400187306 */ /* 0x000e260000209400 */
[----:B------:R-:W-:-:S05]  /*3360*/  ISETP.GT.U32.AND P0, PT, R10, R11, PT ;  /* 0x0000000b0a00720c */ /* 0x000fca0003f04070 */
[----:B0-----:R-:W0:Y:S08]  /*3370*/  MUFU.RCP R24, R24 ;  /* 0x0000001800187308 */ /* 0x001e300000001000 */
[----:B------:R-:W-:-:S04]  /*3380*/  @!P0 IADD3 R11, PT, PT, R11, -R20, RZ ;  /* 0x800000140b0b8210 */ /* 0x000fc80007ffe0ff */
[----:B------:R-:W-:Y:S01]  /*3390*/  ISETP.GT.U32.AND P0, PT, R10, R11, PT ;  /* 0x0000000b0a00720c */ /* 0x000fe20003f04070 */
[----:B0-----:R-:W-:-:S12]  /*33a0*/  VIADD R26, R24, 0xffffffe ;  /* 0x0ffffffe181a7836 */ /* 0x001fd80000000000 */
[----:B------:R-:W-:Y:S01]  /*33b0*/  @!P0 IMAD.IADD R11, R11, 0x1, -R20 ;  /* 0x000000010b0b8824 */ /* 0x000fe200078e0a14 */
[----:B------:R-:W-:Y:S02]  /*33c0*/  ISETP.NE.AND P0, PT, R22, RZ, PT ;  /* 0x000000ff1600720c */ /* 0x000fe40003f05270 */
[----:B------:R-:W-:Y:S01]  /*33d0*/  LOP3.LUT R22, RZ, R22, RZ, 0x33, !PT ;  /* 0x00000016ff167212 */ /* 0x000fe200078e33ff */
[----:B------:R-:W-:-:S05]  /*33e0*/  @!P1 IMAD.MOV R11, RZ, RZ, -R11 ;  /* 0x000000ffff0b9224 */ /* 0x000fca00078e0a0b */
[----:B------:R-:W-:-:S04]  /*33f0*/  SEL R11, R22, R11, !P0 ;  /* 0x0000000b160b7207 */ /* 0x000fc80004000000 */
[----:B------:R-:W-:Y:S02]  /*3400*/  IADD3 R12, PT, PT, R23, R12, -R11 ;  /* 0x0000000c170c7210 */ /* 0x000fe40007ffe80b */
[----:B------:R-:W0:Y:S03]  /*3410*/  F2I.FTZ.U32.TRUNC.NTZ R11, R26 ;  /* 0x0000001a000b7305 */ /* 0x000e26000021f000 */
[----:B------:R-:W-:Y:S04]  /*3420*/  STS [UR5+-0xc], R12 ;  /* 0xfffff40cff007988 */ /* 0x000fe80008000805 */
[----:B------:R-:W1:Y:S01]  /*3430*/  LDS R10, [R21+-0x8] ;  /* 0xfffff800150a7984 */ /* 0x000e620000000800 */
[----:B0-----:R-:W-:-:S04]  /*3440*/  IMAD.MOV R25, RZ, RZ, -R11 ;  /* 0x000000ffff197224 */ /* 0x001fc800078e0a0b */
[----:B------:R-:W-:Y:S02]  /*3450*/  IMAD R25, R25, R20, RZ ;  /* 0x0000001419197224 */ /* 0x000fe400078e02ff */
[----:B-1----:R-:W-:Y:S02]  /*3460*/  IMAD.IADD R23, R19, 0x1, R10 ;  /* 0x0000000113177824 */ /* 0x002fe400078e020a */
[----:B------:R-:W-:-:S03]  /*3470*/  IMAD.MOV.U32 R10, RZ, RZ, RZ ;  /* 0x000000ffff0a7224 */ /* 0x000fc600078e00ff */
[----:B------:R-:W-:Y:S01]  /*3480*/  ISETP.GE.AND P3, PT, R23, RZ, PT ;  /* 0x000000ff1700720c */ /* 0x000fe20003f66270 */
[----:B------:R-:W-:Y:S01]  /*3490*/  IMAD.HI.U32 R11, R11, R25, R10 ;  /* 0x000000190b0b7227 */ /* 0x000fe200078e000a */
[----:B------:R-:W-:-:S05]  /*34a0*/  IABS R25, R23 ;  /* 0x0000001700197213 */ /* 0x000fca0000000000 */
[----:B------:R-:W-:-:S04]  /*34b0*/  IMAD.HI.U32 R10, R11, R25, RZ ;  /* 0x000000190b0a7227 */ /* 0x000fc800078e00ff */
[----:B------:R-:W-:-:S04]  /*34c0*/  IMAD.MOV R10, RZ, RZ, -R10 ;  /* 0x000000ffff0a7224 */ /* 0x000fc800078e0a0a */
[----:B------:R-:W-:Y:S02]  /*34d0*/  IMAD R25, R20, R10, R25 ;  /* 0x0000000a14197224 */ /* 0x000fe400078e0219 */
[----:B------:R-:W-:-:S05]  /*34e0*/  IMAD.MOV.U32 R10, RZ, RZ, R20 ;  /* 0x000000ffff0a7224 */ /* 0x000fca00078e0014 */
[----:B------:R-:W-:-:S13]  /*34f0*/  ISETP.GT.U32.AND P1, PT, R10, R25, PT ;  /* 0x000000190a00720c */ /* 0x000fda0003f24070 */
[----:B------:R-:W-:-:S05]  /*3500*/  @!P1 IMAD.IADD R25, R25, 0x1, -R20 ;  /* 0x0000000119199824 */ /* 0x000fca00078e0a14 */
[----:B------:R-:W-:-:S13]  /*3510*/  ISETP.GT.U32.AND P1, PT, R10, R25, PT ;  /* 0x000000190a00720c */ /* 0x000fda0003f24070 */
[----:B------:R-:W-:-:S05]  /*3520*/  @!P1 IMAD.IADD R25, R25, 0x1, -R20 ;  /* 0x0000000119199824 */ /* 0x000fca00078e0a14 */
[----:B------:R-:W-:-:S04]  /*3530*/  @!P3 IADD3 R25, PT, PT, -R25, RZ, RZ ;  /* 0x000000ff1919b210 */ /* 0x000fc80007ffe1ff */
[----:B------:R-:W-:-:S04]  /*3540*/  SEL R25, R22, R25, !P0 ;  /* 0x0000001916197207 */ /* 0x000fc80004000000 */
[----:B------:R-:W-:-:S05]  /*3550*/  IADD3 R12, PT, PT, R23, R12, -R25 ;  /* 0x0000000c170c7210 */ /* 0x000fca0007ffe819 */
[----:B------:R-:W-:Y:S04]  /*3560*/  STS [UR5+-0x8], R12 ;  /* 0xfffff80cff007988 */ /* 0x000fe80008000805 */
[----:B------:R-:W0:Y:S02]  /*3570*/  LDS R24, [R21+-0x4] ;  /* 0xfffffc0015187984 */ /* 0x000e240000000800 */
[----:B0-----:R-:W-:-:S05]  /*3580*/  IMAD.IADD R23, R19, 0x1, R24 ;  /* 0x0000000113177824 */ /* 0x001fca00078e0218 */
[----:B------:R-:W-:Y:S02]  /*3590*/  IABS R25, R23 ;  /* 0x0000001700197213 */ /* 0x000fe40000000000 */
[----:B------:R-:W-:-:S03]  /*35a0*/  ISETP.GE.AND P3, PT, R23, RZ, PT ;  /* 0x000000ff1700720c */ /* 0x000fc60003f66270 */
[----:B------:R-:W-:-:S04]  /*35b0*/  IMAD.HI.U32 R24, R11, R25, RZ ;  /* 0x000000190b187227 */ /* 0x000fc800078e00ff */
[----:B------:R-:W-:-:S04]  /*35c0*/  IMAD.MOV R24, RZ, RZ, -R24 ;  /* 0x000000ffff187224 */ /* 0x000fc800078e0a18 */
[----:B------:R-:W-:-:S05]  /*35d0*/  IMAD R25, R20, R24, R25 ;  /* 0x0000001814197224 */ /* 0x000fca00078e0219 */
[----:B------:R-:W-:-:S13]  /*35e0*/  ISETP.GT.U32.AND P1, PT, R10, R25, PT ;  /* 0x000000190a00720c */ /* 0x000fda0003f24070 */
[----:B------:R-:W-:-:S05]  /*35f0*/  @!P1 IMAD.IADD R25, R25, 0x1, -R20 ;  /* 0x0000000119199824 */ /* 0x000fca00078e0a14 */
[----:B------:R-:W-:-:S13]  /*3600*/  ISETP.GT.U32.AND P1, PT, R10, R25, PT ;  /* 0x000000190a00720c */ /* 0x000fda0003f24070 */
[----:B------:R-:W-:-:S04]  /*3610*/  @!P1 IMAD.IADD R25, R25, 0x1, -R20 ;  /* 0x0000000119199824 */ /* 0x000fc800078e0a14 */
[----:B------:R-:W-:-:S05]  /*3620*/  @!P3 IMAD.MOV R25, RZ, RZ, -R25 ;  /* 0x000000ffff19b224 */ /* 0x000fca00078e0a19 */
[----:B------:R-:W-:-:S04]  /*3630*/  SEL R25, R22, R25, !P0 ;  /* 0x0000001916197207 */ /* 0x000fc80004000000 */
[----:B------:R-:W-:-:S05]  /*3640*/  IADD3 R12, PT, PT, R23, R12, -R25 ;  /* 0x0000000c170c7210 */ /* 0x000fca0007ffe819 */
[----:B------:R-:W-:Y:S04]  /*3650*/  STS [UR5+-0x4], R12 ;  /* 0xfffffc0cff007988 */ /* 0x000fe80008000805 */
[----:B------:R-:W0:Y:S02]  /*3660*/  LDS R24, [R21] ;  /* 0x0000000015187984 */ /* 0x000e240000000800 */
        /* <DEDUP_REMOVED lines=13> */
[----:B------:R-:W-:Y:S04]  /*3740*/  STS [UR5], R12 ;  /* 0x0000000cff007988 */ /* 0x000fe80008000805 */
[----:B------:R-:W0:Y:S02]  /*3750*/  LDS R24, [R21+0x4] ;  /* 0x0000040015187984 */ /* 0x000e240000000800 */
[----:B0-----:R-:W-:-:S04]  /*3760*/  IADD3 R23, PT, PT, R19, R24, RZ ;  /* 0x0000001813177210 */ /* 0x001fc80007ffe0ff */
        /* <DEDUP_REMOVED lines=12> */
[----:B------:R-:W-:Y:S04]  /*3830*/  STS [UR5+0x4], R12 ;  /* 0x0000040cff007988 */ /* 0x000fe80008000805 */
[----:B------:R-:W0:Y:S02]  /*3840*/  LDS R24, [R21+0x8] ;  /* 0x0000080015187984 */ /* 0x000e240000000800 */
        /* <DEDUP_REMOVED lines=18> */
[----:B------:R-:W-:-:S05]  /*3970*/  IMAD.HI.U32 R24, R11, R25, RZ ;  /* 0x000000190b187227 */ /* 0x000fca00078e00ff */
[----:B------:R-:W-:-:S05]  /*3980*/  IADD3 R24, PT, PT, -R24, RZ, RZ ;  /* 0x000000ff18187210 */ /* 0x000fca0007ffe1ff */
        /* <DEDUP_REMOVED lines=21> */
[----:B------:R-:W-:Y:S02]  /*3ae0*/  SEL R23, R22, R23, !P0 ;  /* 0x0000001716177207 */ /* 0x000fe40004000000 */
[----:B------:R-:W-:Y:S02]  /*3af0*/  ISETP.NE.AND P0, PT, R4, RZ, PT ;  /* 0x000000ff0400720c */ /* 0x000fe40003f05270 */
[----:B------:R-:W-:-:S05]  /*3b00*/  IADD3 R12, PT, PT, R25, R12, -R23 ;  /* 0x0000000c190c7210 */ /* 0x000fca0007ffe817 */
[----:B------:R0:W-:Y:S01]  /*3b10*/  STS [UR5+0x10], R12 ;  /* 0x0000100cff007988 */ /* 0x0001e20008000805 */
[----:B------:R-:W-:-:S05]  /*3b20*/  UIADD3 UR5, UPT, UPT, UR5, 0x20, URZ ;  /* 0x0000002005057890 */ /* 0x000fca000fffe0ff */
[----:B------:R-:W-:Y:S07]  /*3b30*/  @P0 BRA `(.L_x_175) ;  /* 0xfffffff400d00947 */ /* 0x000fee000383ffff */
[----:B------:R-:W-:-:S06]  /*3b40*/  UIADD3 UR4, UPT, UPT, UR4, 0x1, URZ ;  /* 0x0000000104047890 */ /* 0x000fcc000fffe0ff */
[----:B------:R-:W-:-:S07]  /*3b50*/  IMAD.U32 R18, RZ, RZ, UR4 ;  /* 0x00000004ff127e24 */ /* 0x000fce000f8e00ff */
.L_x_174:
[----:B-1----:R-:W-:Y:S01]  /*3b60*/  LOP3.LUT P0, R10, R13, 0x7, RZ, 0xc0, !PT ;  /* 0x000000070d0a7812 */ /* 0x002fe2000780c0ff */
[----:B------:R-:W-:-:S12]  /*3b70*/  BSSY.RECONVERGENT B1, `(.L_x_173) ;  /* 0x00000b2000017945 */ /* 0x000fd80003800200 */
[----:B------:R-:W-:Y:S05]  /*3b80*/  @!P0 BRA `(.L_x_176) ;  /* 0x0000000800c08947 */ /* 0x000fea0003800000 */
[----:B------:R-:W1:Y:S01]  /*3b90*/  LDC R4, c[0x0][0x390] ;  /* 0x0000e400ff047b82 */ /* 0x000e620000000800 */
[----:B------:R-:W-:Y:S01]  /*3ba0*/  ISETP.GE.U32.AND P0, PT, R10, 0x4, PT ;  /* 0x000000040a00780c */ /* 0x000fe20003f06070 */
[----:B------:R-:W-:Y:S01]  /*3bb0*/  BSSY.RECONVERGENT B2, `(.L_x_177) ;  /* 0x0000051000027945 */ /* 0x000fe20003800200 */
[----:B-1----:R-:W-:-:S11]  /*3bc0*/  IADD3 R19, PT, PT, R4, -0x1, RZ ;  /* 0xffffffff04137810 */ /* 0x002fd60007ffe0ff */
[----:B------:R-:W-:Y:S05]  /*3bd0*/  @!P0 BRA `(.L_x_178) ;  /* 0x0000000400388947 */ /* 0x000fea0003800000 */
[----:B------:R-:W-:Y:S01]  /*3be0*/  IABS R21, R4 ;  /* 0x0000000400157213 */ /* 0x000fe20000000000 */
[----:B------:R-:W-:Y:S01]  /*3bf0*/  IMAD R20, R8, R13, R18 ;  /* 0x0000000d08147224 */ /* 0x000fe200078e0212 */
[----:B------:R-:W1:Y:S01]  /*3c00*/  S2UR UR5, SR_CgaCtaId ;  /* 0x00000000000579c3 */ /* 0x000e620000008800 */
[----:B------:R-:W-:Y:S01]  /*3c10*/  UMOV UR4, 0x400 ;  /* 0x0000040000047882 */ /* 0x000fe20000000000 */
[----:B---3--:R-:W2:Y:S01]  /*3c20*/  I2F.RP R22, R21 ;  /* 0x0000001500167306 */ /* 0x008ea20000209400 */
[----:B------:R-:W-:-:S05]  /*3c30*/  IMAD R20, R20, 0x4, R9 ;  /* 0x0000000414147824 */ /* 0x000fca00078e0209 */
[----:B------:R-:W3:Y:S02]  /*3c40*/  LDS R10, [R20] ;  /* 0x00000000140a7984 */ /* 0x000ee40000000800 */
[----:B--2---:R-:W2:Y:S01]  /*3c50*/  MUFU.RCP R22, R22 ;  /* 0x0000001600167308 */ /* 0x004ea20000001000 */
[----:B-1----:R-:W-:Y:S01]  /*3c60*/  ULEA UR4, UR5, UR4, 0x18 ;  /* 0x0000000405047291 */ /* 0x002fe2000f8ec0ff */
[----:B--2---:R-:W-:-:S06]  /*3c70*/  VIADD R24, R22, 0xffffffe ;  /* 0x0ffffffe16187836 */ /* 0x004fcc0000000000 */
[----:B------:R-:W1:Y:S01]  /*3c80*/  F2I.FTZ.U32.TRUNC.NTZ R11, R24 ;  /* 0x00000018000b7305 */ /* 0x000e62000021f000 */
[----:B---3--:R-:W-:Y:S02]  /*3c90*/  IMAD.IADD R23, R19, 0x1, R10 ;  /* 0x0000000113177824 */ /* 0x008fe400078e020a */
[----:B------:R-:W-:Y:S02]  /*3ca0*/  IMAD.MOV.U32 R10, RZ, RZ, RZ ;  /* 0x000000ffff0a7224 */ /* 0x000fe400078e00ff */
[----:B-1----:R-:W-:Y:S01]  /*3cb0*/  IMAD.MOV R26, RZ, RZ, -R11 ;  /* 0x000000ffff1a7224 */ /* 0x002fe200078e0a0b */
[----:B------:R-:W-:Y:S02]  /*3cc0*/  IABS R22, R23 ;  /* 0x0000001700167213 */ /* 0x000fe40000000000 */
[----:B------:R-:W-:Y:S01]  /*3cd0*/  ISETP.GE.AND P1, PT, R23, RZ, PT ;  /* 0x000000ff1700720c */ /* 0x000fe20003f26270 */
[----:B------:R-:W-:-:S04]  /*3ce0*/  IMAD R25, R26, R21, RZ ;  /* 0x000000151a197224 */ /* 0x000fc800078e02ff */
[----:B------:R-:W-:-:S06]  /*3cf0*/  IMAD.HI.U32 R10, R11, R25, R10 ;  /* 0x000000190b0a7227 */ /* 0x000fcc00078e000a */
[----:B------:R-:W-:-:S04]  /*3d00*/  IMAD.HI.U32 R11, R10, R22, RZ ;  /* 0x000000160a0b7227 */ /* 0x000fc800078e00ff */
[----:B------:R-:W-:-:S04]  /*3d10*/  IMAD.MOV R11, RZ, RZ, -R11 ;  /* 0x000000ffff0b7224 */ /* 0x000fc800078e0a0b */
[----:B------:R-:W-:Y:S01]  /*3d20*/  IMAD R22, R21, R11, R22 ;  /* 0x0000000b15167224 */ /* 0x000fe200078e0216 */
[----:B------:R-:W-:-:S04]  /*3d30*/  LOP3.LUT R11, RZ, R4, RZ, 0x33, !PT ;  /* 0x00000004ff0b7212 */ /* 0x000fc800078e33ff */
[----:B------:R-:W-:-:S13]  /*3d40*/  ISETP.GT.U32.AND P0, PT, R21, R22, PT ;  /* 0x000000161500720c */ /* 0x000fda0003f04070 */
[----:B------:R-:W-:-:S05]  /*3d50*/  @!P0 IMAD.IADD R22, R22, 0x1, -R21 ;  /* 0x0000000116168824 */ /* 0x000fca00078e0a15 */
[----:B------:R-:W-:-:S13]  /*3d60*/  ISETP.GT.U32.AND P0, PT, R21, R22, PT ;  /* 0x000000161500720c */ /* 0x000fda0003f04070 */
[----:B------:R-:W-:Y:S01]  /*3d70*/  @!P0 IMAD.IADD R22, R22, 0x1, -R21 ;  /* 0x0000000116168824 */ /* 0x000fe200078e0a15 */
[----:B------:R-:W-:-:S03]  /*3d80*/  ISETP.NE.AND P0, PT, R4, RZ, PT ;  /* 0x000000ff0400720c */ /* 0x000fc60003f05270 */
[----:B------:R-:W-:-:S05]  /*3d90*/  @!P1 IMAD.MOV R22, RZ, RZ, -R22 ;  /* 0x000000ffff169224 */ /* 0x000fca00078e0a16 */
[----:B------:R-:W-:Y:S02]  /*3da0*/  SEL R24, R11, R22, !P0 ;  /* 0x000000160b187207 */ /* 0x000fe40004000000 */
[C---:B------:R-:W-:Y:S01]  /*3db0*/  LEA R22, R18.reuse, UR4, 0x2 ;  /* 0x0000000412167c11 */ /* 0x040fe2000f8e10ff */
[----:B------:R-:W-:Y:S01]  /*3dc0*/  VIADD R18, R18, 0x4 ;  /* 0x0000000412127836 */ /* 0x000fe20000000000 */
[----:B------:R-:W-:-:S05]  /*3dd0*/  IADD3 R23, PT, PT, R23, R12, -R24 ;  /* 0x0000000c17177210 */ /* 0x000fca0007ffe818 */
[----:B------:R-:W-:Y:S04]  /*3de0*/  STS [R22], R23 ;  /* 0x0000001716007388 */ /* 0x000fe80000000800 */
[----:B0-----:R-:W0:Y:S02]  /*3df0*/  LDS R12, [R20+0x4] ;  /* 0x00000400140c7984 */ /* 0x001e240000000800 */
        /* <DEDUP_REMOVED lines=13> */
[----:B------:R-:W-:Y:S04]  /*3ed0*/  STS [R22+0x4], R23 ;  /* 0x0000041716007388 */ /* 0x000fe80000000800 */
        /* <DEDUP_REMOVED lines=23> */
[----:B------:R-:W-:-:S04]  /*4050*/  @!P1 IADD3 R10, PT, PT, R10, -R21, RZ ;  /* 0x800000150a0a9210 */ /* 0x000fc80007ffe0ff */
[----:B------:R-:W-:-:S13]  /*4060*/  ISETP.GT.U32.AND P1, PT, R21, R10, PT ;  /* 0x0000000a1500720c */ /* 0x000fda0003f24070 */
[----:B------:R-:W-:-:S04]  /*4070*/  @!P1 IMAD.IADD R10, R10, 0x1, -R21 ;  /* 0x000000010a0a9824 */ /* 0x000fc800078e0a15 */
[----:B------:R-:W-:-:S05]  /*4080*/  @!P3 IMAD.MOV R10, RZ, RZ, -R10 ;  /* 0x000000ffff0ab224 */ /* 0x000fca00078e0a0a */
[----:B------:R-:W-:-:S04]  /*4090*/  SEL R10, R11, R10, !P0 ;  /* 0x0000000a0b0a7207 */ /* 0x000fc80004000000 */
[----:B------:R-:W-:-:S05]  /*40a0*/  IADD3 R23, PT, PT, R24, R23, -R10 ;  /* 0x0000001718177210 */ /* 0x000fca0007ffe80a */
[----:B------:R1:W-:Y:S02]  /*40b0*/  STS [R22+0xc], R23 ;  /* 0x00000c1716007388 */ /* 0x0003e40000000800 */
.L_x_178:
[----:B------:R-:W-:Y:S05]  /*40c0*/  BSYNC.RECONVERGENT B2 ;  /* 0x0000000000027941 */ /* 0x000fea0003800200 */
.L_x_177:
[----:B------:R-:W-:-:S13]  /*40d0*/  LOP3.LUT P0, R10, R13, 0x3, RZ, 0xc0, !PT ;  /* 0x000000030d0a7812 */ /* 0x000fda000780c0ff */
[----:B------:R-:W-:Y:S05]  /*40e0*/  @!P0 BRA `(.L_x_176) ;  /* 0x0000000400688947 */ /* 0x000fea0003800000 */
[----:B------:R-:W-:Y:S01]  /*40f0*/  ISETP.NE.AND P1, PT, R10, 0x1, PT ;  /* 0x000000010a00780c */ /* 0x000fe20003f25270 */
[----:B------:R-:W-:Y:S01]  /*4100*/  BSSY.RECONVERGENT B2, `(.L_x_179) ;  /* 0x0000036000027945 */ /* 0x000fe20003800200 */
[----:B---3--:R-:W-:-:S04]  /*4110*/  LOP3.LUT R11, R13, 0x1, RZ, 0xc0, !PT ;  /* 0x000000010d0b7812 */ /* 0x008fc800078ec0ff */
[----:B------:R-:W-:-:S07]  /*4120*/  ISETP.NE.U32.AND P0, PT, R11, 0x1, PT ;  /* 0x000000010b00780c */ /* 0x000fce0003f05070 */
[----:B------:R-:W-:Y:S06]  /*4130*/  @!P1 BRA `(.L_x_180) ;  /* 0x0000000000c89947 */ /* 0x000fec0003800000 */
[----:B------:R-:W-:Y:S01]  /*4140*/  IABS R20, R4 ;  /* 0x0000000400147213 */ /* 0x000fe20000000000 */
[----:B0-----:R-:W-:Y:S01]  /*4150*/  IMAD R12, R8, R13, R18 ;  /* 0x0000000d080c7224 */ /* 0x001fe200078e0212 */
[----:B------:R-:W0:Y:S01]  /*4160*/  S2UR UR5, SR_CgaCtaId ;  /* 0x00000000000579c3 */ /* 0x000e220000008800 */
[----:B------:R-:W-:Y:S01]  /*4170*/  UMOV UR4, 0x400 ;  /* 0x0000040000047882 */ /* 0x000fe20000000000 */
[----:B-1----:R-:W1:Y:S01]  /*4180*/  I2F.RP R22, R20 ;  /* 0x0000001400167306 */ /* 0x002e620000209400 */
[----:B------:R-:W-:Y:S01]  /*4190*/  IMAD R12, R12, 0x4, R9 ;  /* 0x000000040c0c7824 */ /* 0x000fe200078e0209 */
[----:B------:R-:W-:-:S04]  /*41a0*/  ISETP.NE.AND P4, PT, R4, RZ, PT ;  /* 0x000000ff0400720c */ /* 0x000fc80003f85270 */
[----:B------:R-:W2:Y:S02]  /*41b0*/  LDS R10, [R12] ;  /* 0x000000000c0a7984 */ /* 0x000ea40000000800 */
[----:B-1----:R-:W1:Y:S01]  /*41c0*/  MUFU.RCP R22, R22 ;  /* 0x0000001600167308 */ /* 0x002e620000001000 */
[----:B0-----:R-:W-:Y:S01]  /*41d0*/  ULEA UR4, UR5, UR4, 0x18 ;  /* 0x0000000405047291 */ /* 0x001fe2000f8ec0ff */
[----:B-1----:R-:W-:Y:S01]  /*41e0*/  VIADD R24, R22, 0xffffffe ;  /* 0x0ffffffe16187836 */ /* 0x002fe20000000000 */
[----:B------:R-:W-:-:S05]  /*41f0*/  LOP3.LUT R22, RZ, R4, RZ, 0x33, !PT ;  /* 0x00000004ff167212 */ /* 0x000fca00078e33ff */
[----:B------:R-:W0:Y:S01]  /*4200*/  F2I.FTZ.U32.TRUNC.NTZ R11, R24 ;  /* 0x00000018000b7305 */ /* 0x000e22000021f000 */
[----:B--2---:R-:W-:Y:S02]  /*4210*/  IMAD.IADD R21, R19, 0x1, R10 ;  /* 0x0000000113157824 */ /* 0x004fe400078e020a */
[----:B------:R-:W-:Y:S02]  /*4220*/  IMAD.MOV.U32 R10, RZ, RZ, RZ ;  /* 0x000000ffff0a7224 */ /* 0x000fe400078e00ff */
[----:B0-----:R-:W-:Y:S01]  /*4230*/  IMAD.MOV R23, RZ, RZ, -R11 ;  /* 0x000000ffff177224 */ /* 0x001fe200078e0a0b */
[----:B------:R-:W-:Y:S02]  /*4240*/  IABS R25, R21 ;  /* 0x0000001500197213 */ /* 0x000fe40000000000 */
[----:B------:R-:W-:Y:S01]  /*4250*/  ISETP.GE.AND P3, PT, R21, RZ, PT ;  /* 0x000000ff1500720c */ /* 0x000fe20003f66270 */
[----:B------:R-:W-:-:S04]  /*4260*/  IMAD R23, R23, R20, RZ ;  /* 0x0000001417177224 */ /* 0x000fc800078e02ff */
[----:B------:R-:W-:-:S04]  /*4270*/  IMAD.HI.U32 R11, R11, R23, R10 ;  /* 0x000000170b0b7227 */ /* 0x000fc800078e000a */
[----:B------:R-:W-:-:S04]  /*4280*/  IMAD.MOV.U32 R23, RZ, RZ, R25 ;  /* 0x000000ffff177224 */ /* 0x000fc800078e0019 */
[----:B------:R-:W-:-:S04]  /*4290*/  IMAD.HI.U32 R10, R11, R23, RZ ;  /* 0x000000170b0a7227 */ /* 0x000fc800078e00ff */
[----:B------:R-:W-:-:S04]  /*42a0*/  IMAD.MOV R10, RZ, RZ, -R10 ;  /* 0x000000ffff0a7224 */ /* 0x000fc800078e0a0a */
[----:B------:R-:W-:Y:S01]  /*42b0*/  IMAD R23, R20, R10, R23 ;  /* 0x0000000a14177224 */ /* 0x000fe200078e0217 */
[C---:B------:R-:W-:Y:S01]  /*42c0*/  LEA R10, R18.reuse, UR4, 0x2 ;  /* 0x00000004120a7c11 */ /* 0x040fe2000f8e10ff */
[----:B------:R-:W-:-:S03]  /*42d0*/  VIADD R18, R18, 0x2 ;  /* 0x0000000212127836 */ /* 0x000fc60000000000 */
[----:B------:R-:W-:Y:S01]  /*42e0*/  ISETP.GT.U32.AND P1, PT, R20, R23, PT ;  /* 0x000000171400720c */ /* 0x000fe20003f24070 */
[----:B------:R-:W0:-:S12]  /*42f0*/  LDS R25, [R10+-0x4] ;  /* 0xfffffc000a197984 */ /* 0x000e180000000800 */
[----:B------:R-:W-:-:S04]  /*4300*/  @!P1 IADD3 R23, PT, PT, R23, -R20, RZ ;  /* 0x8000001417179210 */ /* 0x000fc80007ffe0ff */
[----:B------:R-:W-:-:S13]  /*4310*/  ISETP.GT.U32.AND P1, PT, R20, R23, PT ;  /* 0x000000171400720c */ /* 0x000fda0003f24070 */
[----:B------:R-:W-:-:S04]  /*4320*/  @!P1 IMAD.IADD R23, R23, 0x1, -R20 ;  /* 0x0000000117179824 */ /* 0x000fc800078e0a14 */
[----:B------:R-:W-:-:S05]  /*4330*/  @!P3 IMAD.MOV R23, RZ, RZ, -R23 ;  /* 0x000000ffff17b224 */ /* 0x000fca00078e0a17 */
[----:B------:R-:W-:-:S04]  /*4340*/  SEL R24, R22, R23, !P4 ;  /* 0x0000001716187207 */ /* 0x000fc80006000000 */
[----:B0-----:R-:W-:-:S05]  /*4350*/  IADD3 R21, PT, PT, R21, R25, -R24 ;  /* 0x0000001915157210 */ /* 0x001fca0007ffe818 */
[----:B------:R-:W-:Y:S04]  /*4360*/  STS [R10], R21 ;  /* 0x000000150a007388 */ /* 0x000fe80000000800 */
        /* <DEDUP_REMOVED lines=14> */
[----:B------:R2:W-:Y:S02]  /*4450*/  STS [R10+0x4], R21 ;  /* 0x000004150a007388 */ /* 0x0005e40000000800 */
.L_x_180:
[----:B------:R-:W-:Y:S05]  /*4460*/  BSYNC.RECONVERGENT B2 ;  /* 0x0000000000027941 */ /* 0x000fea0003800200 */
.L_x_179:
[----:B------:R-:W-:Y:S05]  /*4470*/  @P0 BRA `(.L_x_176) ;  /* 0x0000000000840947 */ /* 0x000fea0003800000 */
[----:B0-----:R-:W-:Y:S01]  /*4480*/  IABS R12, R4 ;  /* 0x00000004000c7213 */ /* 0x001fe20000000000 */
[----:B--2---:R-:W-:Y:S01]  /*4490*/  IMAD R10, R8, R13, R18 ;  /* 0x0000000d080a7224 */ /* 0x004fe200078e0212 */
[----:B------:R-:W0:Y:S01]  /*44a0*/  S2UR UR5, SR_CgaCtaId ;  /* 0x00000000000579c3 */ /* 0x000e220000008800 */
[----:B------:R-:W-:Y:S01]  /*44b0*/  UMOV UR4, 0x400 ;  /* 0x0000040000047882 */ /* 0x000fe20000000000 */
[----:B------:R-:W2:Y:S01]  /*44c0*/  I2F.RP R20, R12 ;  /* 0x0000000c00147306 */ /* 0x000ea20000209400 */
[----:B------:R-:W-:Y:S01]  /*44d0*/  IMAD R13, R10, 0x4, R9 ;  /* 0x000000040a0d7824 */ /* 0x000fe200078e0209 */
[----:B------:R-:W-:Y:S01]  /*44e0*/  ISETP.NE.AND P3, PT, R4, RZ, PT ;  /* 0x000000ff0400720c */ /* 0x000fe20003f65270 */
[----:B------:R-:W-:-:S04]  /*44f0*/  IMAD.MOV.U32 R10, RZ, RZ, RZ ;  /* 0x000000ffff0a7224 */ /* 0x000fc800078e00ff */
[----:B------:R-:W3:Y:S01]  /*4500*/  LDS R13, [R13] ;  /* 0x000000000d0d7984 */ /* 0x000ee20000000800 */
[----:B--2---:R-:W2:Y:S01]  /*4510*/  MUFU.RCP R20, R20 ;  /* 0x0000001400147308 */ /* 0x004ea20000001000 */
[----:B0-----:R-:W-:-:S06]  /*4520*/  ULEA UR4, UR5, UR4, 0x18 ;  /* 0x0000000405047291 */ /* 0x001fcc000f8ec0ff */
[----:B------:R-:W-:Y:S01]  /*4530*/  LEA R18, R18, UR4, 0x2 ;  /* 0x0000000412127c11 */ /* 0x000fe2000f8e10ff */
[----:B--2---:R-:W-:-:S04]  /*4540*/  VIADD R21, R20, 0xffffffe ;  /* 0x0ffffffe14157836 */ /* 0x004fc80000000000 */
[----:B------:R-:W1:Y:S01]  /*4550*/  F2I.FTZ.U32.TRUNC.NTZ R11, R21 ;  /* 0x00000015000b7305 */ /* 0x000e62000021f000 */
[----:B---3--:R-:W-:Y:S02]  /*4560*/  IADD3 R19, PT, PT, R13, -0x1, R4 ;  /* 0xffffffff0d137810 */ /* 0x008fe40007ffe004 */
[----:B-1----:R-:W-:Y:S02]  /*4570*/  IADD3 R23, PT, PT, RZ, -R11, RZ ;  /* 0x8000000bff177210 */ /* 0x002fe40007ffe0ff */
[----:B------:R-:W-:Y:S02]  /*4580*/  IABS R22, R19 ;  /* 0x0000001300167213 */ /* 0x000fe40000000000 */
[----:B------:R-:W-:Y:S01]  /*4590*/  ISETP.GE.AND P1, PT, R19, RZ, PT ;  /* 0x000000ff1300720c */ /* 0x000fe20003f26270 */
[----:B------:R-:W-:-:S04]  /*45a0*/  IMAD R23, R23, R12, RZ ;  /* 0x0000000c17177224 */ /* 0x000fc800078e02ff */
[----:B------:R-:W-:-:S04]  /*45b0*/  IMAD.HI.U32 R10, R11, R23, R10 ;  /* 0x000000170b0a7227 */ /* 0x000fc800078e000a */
[----:B------:R-:W-:-:S04]  /*45c0*/  IMAD.MOV.U32 R11, RZ, RZ, R22 ;  /* 0x000000ffff0b7224 */ /* 0x000fc800078e0016 */
[----:B------:R-:W-:-:S04]  /*45d0*/  IMAD.HI.U32 R10, R10, R11, RZ ;  /* 0x0000000b0a0a7227 */ /* 0x000fc800078e00ff */
[----:B------:R-:W-:-:S04]  /*45e0*/  IMAD.MOV R10, RZ, RZ, -R10 ;  /* 0x000000ffff0a7224 */ /* 0x000fc800078e0a0a */
[C---:B------:R-:W-:Y:S02]  /*45f0*/  IMAD R11, R12.reuse, R10, R11 ;  /* 0x0000000a0c0b7224 */ /* 0x040fe400078e020b */
[----:B------:R-:W0:Y:S03]  /*4600*/  LDS R10, [R18+-0x4] ;  /* 0xfffffc00120a7984 */ /* 0x000e260000000800 */
[----:B------:R-:W-:-:S13]  /*4610*/  ISETP.GT.U32.AND P0, PT, R12, R11, PT ;  /* 0x0000000b0c00720c */ /* 0x000fda0003f04070 */
[----:B------:R-:W-:-:S05]  /*4620*/  @!P0 IMAD.IADD R11, R11, 0x1, -R12 ;  /* 0x000000010b0b8824 */ /* 0x000fca00078e0a0c */
[----:B------:R-:W-:-:S13]  /*4630*/  ISETP.GT.U32.AND P0, PT, R12, R11, PT ;  /* 0x0000000b0c00720c */ /* 0x000fda0003f04070 */
[----:B------:R-:W-:-:S04]  /*4640*/  @!P0 IMAD.IADD R11, R11, 0x1, -R12 ;  /* 0x000000010b0b8824 */ /* 0x000fc800078e0a0c */
[----:B------:R-:W-:Y:S01]  /*4650*/  @!P1 IMAD.MOV R11, RZ, RZ, -R11 ;  /* 0x000000ffff0b9224 */ /* 0x000fe200078e0a0b */
[----:B------:R-:W-:-:S04]  /*4660*/  @!P3 LOP3.LUT R11, RZ, R4, RZ, 0x33, !PT ;  /* 0x00000004ff0bb212 */ /* 0x000fc800078e33ff */
[----:B0-----:R-:W-:-:S05]  /*4670*/  IADD3 R11, PT, PT, R19, R10, -R11 ;  /* 0x0000000a130b7210 */ /* 0x001fca0007ffe80b */
[----:B------:R4:W-:Y:S02]  /*4680*/  STS [R18], R11 ;  /* 0x0000000b12007388 */ /* 0x0009e40000000800 */
.L_x_176:
[----:B------:R-:W-:Y:S05]  /*4690*/  BSYNC.RECONVERGENT B1 ;  /* 0x0000000000017941 */ /* 0x000fea0003800200 */
.L_x_173:
[----:B01234-:R-:W0:Y:S04]  /*46a0*/  LDS R11, [R9] ;  /* 0x00000000090b7984 */ /* 0x01fe280000000800 */
[----:B0-----:R0:W-:Y:S02]  /*46b0*/  STG.E desc[UR8][R14.64], R11 ;  /* 0x0000000b0e007986 */ /* 0x0011e4000c101908 */
.L_x_172:
[----:B------:R-:W-:Y:S05]  /*46c0*/  BSYNC.RECONVERGENT B0 ;  /* 0x0000000000007941 */ /* 0x000fea0003800200 */
.L_x_171:
[----:B------:R-:W5:Y:S01]  /*46d0*/  LDCU UR4, c[0x0][0x3b4] ;  /* 0x00007680ff0477ac */ /* 0x000f620008000800 */
[----:B------:R-:W-:Y:S01]  /*46e0*/  BSSY.RECONVERGENT B0, `(.L_x_181) ;  /* 0x00000b4000007945 */ /* 0x000fe20003800200 */
[----:B------:R-:W0:Y:S01]  /*46f0*/  LDCU UR6, c[0x0][0x390] ;  /* 0x00007200ff0677ac */ /* 0x000e220008000800 */
[----:B-----5:R-:W-:Y:S01]  /*4700*/  IMAD R0, R0, UR4, RZ ;  /* 0x0000000400007c24 */ /* 0x020fe2000f8e02ff */
[----:B------:R-:W-:Y:S06]  /*4710*/  BAR.SYNC.DEFER_BLOCKING 0x0 ;  /* 0x0000000000007b1d */ /* 0x000fec0000010000 */
[----:B0-----:R-:W-:Y:S05]  /*4720*/  @P2 BRA `(.L_x_182) ;  /* 0x0000000800bc2947 */ /* 0x001fea0003800000 */
[----:B------:R-:W0:Y:S01]  /*4730*/  S2UR UR5, SR_CgaCtaId ;  /* 0x00000000000579c3 */ /* 0x000e220000008800 */
[----:B------:R-:W-:Y:S02]  /*4740*/  UMOV UR4, 0x400 ;  /* 0x0000040000047882 */ /* 0x000fe40000000000 */
[----:B0-----:R-:W-:-:S06]  /*4750*/  ULEA UR4, UR5, UR4, 0x18 ;  /* 0x0000000405047291 */ /* 0x001fcc000f8ec0ff */
[----:B------:R-:W-:-:S05]  /*4760*/  LEA R4, R2, UR4, 0x2 ;  /* 0x0000000402047c11 */ /* 0x000fca000f8e10ff */
[----:B------:R-:W-:Y:S04]  /*4770*/  LDS R24, [R4+-0x400] ;  /* 0xfffc000004187984 */ /* 0x000fe80000000800 */
[----:B------:R-:W0:Y:S02]  /*4780*/  LDS R2, [R4+-0x3fc] ;  /* 0xfffc040004027984 */ /* 0x000e240000000800 */
[----:B0-----:R-:W-:-:S13]  /*4790*/  ISETP.GE.AND P0, PT, R24, R2, PT ;  /* 0x000000021800720c */ /* 0x001fda0003f06270 */
[----:B------:R-:W-:Y:S05]  /*47a0*/  @P0 BRA `(.L_x_182) ;  /* 0x00000008009c0947 */ /* 0x000fea0003800000 */
[----:B------:R-:W0:Y:S01]  /*47b0*/  LDCU UR4, c[0x0][0x390] ;  /* 0x00007200ff0477ac */ /* 0x000e220008000800 */
[----:B------:R-:W-:Y:S01]  /*47c0*/  BSSY.RECONVERGENT B1, `(.L_x_183) ;  /* 0x0000044000017945 */ /* 0x000fe20003800200 */
[----:B0-----:R-:W-:-:S04]  /*47d0*/  IMAD.U32 R15, RZ, RZ, UR4 ;  /* 0x00000004ff0f7e24 */ /* 0x001fc8000f8e00ff */
[----:B------:R-:W-:Y:S01]  /*47e0*/  IMAD.IADD R13, R24, 0x1, R15 ;  /* 0x00000001180d7824 */ /* 0x000fe200078e020f */
[----:B------:R-:W-:-:S04]  /*47f0*/  VIMNMX.U32 R4, PT, PT, R15, 0x1, !PT ;  /* 0x000000010f047848 */ /* 0x000fc80007fe0000 */
[----:B--2-4-:R-:W0:Y:S01]  /*4800*/  I2F.U32.RP R18, R4 ;  /* 0x0000000400127306 */ /* 0x014e220000209000 */
[----:B------:R-:W-:Y:S01]  /*4810*/  IMAD.MOV R19, RZ, RZ, -R4 ;  /* 0x000000ffff137224 */ /* 0x000fe200078e0a04 */
[----:B------:R-:W-:Y:S02]  /*4820*/  ISETP.GE.AND P0, PT, R13, R2, PT ;  /* 0x000000020d00720c */ /* 0x000fe40003f06270 */
[-C--:B------:R-:W-:Y:S02]  /*4830*/  VIMNMX R12, PT, PT, R2, R13.reuse, !PT ;  /* 0x0000000d020c7248 */ /* 0x080fe40007fe0100 */
[----:B------:R-:W-:Y:S02]  /*4840*/  SEL R14, RZ, 0x1, P0 ;  /* 0x00000001ff0e7807 */ /* 0x000fe40000000000 */
[----:B------:R-:W-:Y:S02]  /*4850*/  ISETP.NE.U32.AND P2, PT, R4, RZ, PT ;  /* 0x000000ff0400720c */ /* 0x000fe40003f45070 */
[----:B------:R-:W-:Y:S01]  /*4860*/  IADD3 R13, PT, PT, R12, -R13, -R14 ;  /* 0x8000000d0c0d7210 */ /* 0x000fe20007ffe80e */
[----:B0-----:R-:W1:Y:S02]  /*4870*/  MUFU.RCP R18, R18 ;  /* 0x0000001200127308 */ /* 0x001e640000001000 */
[----:B-1----:R-:W-:-:S06]  /*4880*/  VIADD R10, R18, 0xffffffe ;  /* 0x0ffffffe120a7836 */ /* 0x002fcc0000000000 */
[----:B---3--:R0:W1:Y:S02]  /*4890*/  F2I.FTZ.U32.TRUNC.NTZ R11, R10 ;  /* 0x0000000a000b7305 */ /* 0x008064000021f000 */
[----:B0-----:R-:W-:Y:S01]  /*48a0*/  MOV R10, RZ ;  /* 0x000000ff000a7202 */ /* 0x001fe20000000f00 */
        /* <DEDUP_REMOVED lines=16> */
[-C--:B------:R-:W-:Y:S01]  /*49b0*/  IABS R4, R15.reuse ;  /* 0x0000000f00047213 */ /* 0x080fe20000000000 */
[----:B------:R-:W0:Y:S01]  /*49c0*/  LDC.64 R10, c[0x0][0x3c0] ;  /* 0x0000f000ff0a7b82 */ /* 0x000e220000000a00 */
[----:B------:R-:W-:Y:S01]  /*49d0*/  VIADD R12, R12, 0x1 ;  /* 0x000000010c0c7836 */ /* 0x000fe20000000000 */
[----:B------:R-:W-:Y:S01]  /*49e0*/  ISETP.NE.AND P4, PT, R15, RZ, PT ;  /* 0x000000ff0f00720c */ /* 0x000fe20003f85270 */
[----:B------:R-:W1:Y:S01]  /*49f0*/  I2F.RP R14, R4 ;  /* 0x00000004000e7306 */ /* 0x000e620000209400 */
[----:B------:R-:W-:Y:S02]  /*4a00*/  LOP3.LUT R18, RZ, R15, RZ, 0x33, !PT ;  /* 0x0000000fff127212 */ /* 0x000fe400078e33ff */
[----:B------:R-:W-:Y:S01]  /*4a10*/  LOP3.LUT R19, R12, 0x3, RZ, 0xc0, !PT ;  /* 0x000000030c137812 */ /* 0x000fe200078ec0ff */
[----:B------:R-:W-:-:S04]  /*4a20*/  IMAD.MOV.U32 R12, RZ, RZ, RZ ;  /* 0x000000ffff0c7224 */ /* 0x000fc800078e00ff */
[----:B------:R-:W-:Y:S01]  /*4a30*/  IMAD.MOV R19, RZ, RZ, -R19 ;  /* 0x000000ffff137224 */ /* 0x000fe200078e0a13 */
[----:B-1----:R-:W1:Y:S02]  /*4a40*/  MUFU.RCP R14, R14 ;  /* 0x0000000e000e7308 */ /* 0x002e640000001000 */
[----:B-1----:R-:W-:-:S06]  /*4a50*/  VIADD R13, R14, 0xffffffe ;  /* 0x0ffffffe0e0d7836 */ /* 0x002fcc0000000000 */
[----:B------:R-:W1:Y:S02]  /*4a60*/  F2I.FTZ.U32.TRUNC.NTZ R13, R13 ;  /* 0x0000000d000d7305 */ /* 0x000e64000021f000 */
[----:B-1----:R-:W-:-:S04]  /*4a70*/  IMAD.MOV R21, RZ, RZ, -R13 ;  /* 0x000000ffff157224 */ /* 0x002fc800078e0a0d */
[----:B------:R-:W-:-:S04]  /*4a80*/  IMAD R21, R21, R4, RZ ;  /* 0x0000000415157224 */ /* 0x000fc800078e02ff */
[----:B0-----:R-:W-:-:S07]  /*4a90*/  IMAD.HI.U32 R14, R13, R21, R12 ;  /* 0x000000150d0e7227 */ /* 0x001fce00078e000c */
.L_x_185:
[----:B0-----:R-:W-:Y:S01]  /*4aa0*/  IABS R13, R24 ;  /* 0x00000018000d7213 */ /* 0x001fe20000000000 */
[----:B------:R-:W-:Y:S01]  /*4ab0*/  VIADD R19, R19, 0x1 ;  /* 0x0000000113137836 */ /* 0x000fe20000000000 */
[----:B------:R-:W-:-:S03]  /*4ac0*/  MOV R15, UR6 ;  /* 0x00000006000f7c02 */ /* 0x000fc60008000f00 */
        /* <DEDUP_REMOVED lines=8> */
[C---:B------:R-:W-:Y:S01]  /*4b50*/  LOP3.LUT R13, R24.reuse, R15, RZ, 0x3c, !PT ;  /* 0x0000000f180d7212 */ /* 0x040fe200078e3cff */
[----:B------:R-:W-:-:S03]  /*4b60*/  IMAD.IADD R24, R24, 0x1, R15 ;  /* 0x0000000118187824 */ /* 0x000fc600078e020f */
        /* <DEDUP_REMOVED lines=9> */
.L_x_184:
[----:B------:R-:W-:Y:S05]  /*4c00*/  BSYNC.RECONVERGENT B1 ;  /* 0x0000000000017941 */ /* 0x000fea0003800200 */
.L_x_183:
[----:B------:R-:W-:Y:S05]  /*4c10*/  @!P3 BRA `(.L_x_182) ;  /* 0x000000040080b947 */ /* 0x000fea0003800000 */
[----:B------:R-:W-:Y:S01]  /*4c20*/  IABS R4, R15 ;  /* 0x0000000f00047213 */ /* 0x000fe20000000000 */
[----:B------:R-:W1:Y:S03]  /*4c30*/  LDC R23, c[0x0][0x390] ;  /* 0x0000e400ff177b82 */ /* 0x000e660000000800 */
[----:B------:R-:W2:Y:S05]  /*4c40*/  I2F.RP R14, R4 ;  /* 0x00000004000e7306 */ /* 0x000eaa0000209400 */
[----:B------:R-:W3:Y:S03]  /*4c50*/  LDC.64 R10, c[0x0][0x3c0] ;  /* 0x0000f000ff0a7b82 */ /* 0x000ee60000000a00 */
[----:B--2---:R-:W0:Y:S02]  /*4c60*/  MUFU.RCP R14, R14 ;  /* 0x0000000e000e7308 */ /* 0x004e240000001000 */
[----:B0-----:R-:W-:-:S06]  /*4c70*/  VIADD R12, R14, 0xffffffe ;  /* 0x0ffffffe0e0c7836 */ /* 0x001fcc0000000000 */
[----:B------:R0:W2:Y:S02]  /*4c80*/  F2I.FTZ.U32.TRUNC.NTZ R13, R12 ;  /* 0x0000000c000d7305 */ /* 0x0000a4000021f000 */
[----:B0-----:R-:W-:Y:S02]  /*4c90*/  HFMA2 R12, -RZ, RZ, 0, 0 ;  /* 0x00000000ff0c7431 */ /* 0x001fe400000001ff */
[----:B--2---:R-:W-:-:S04]  /*4ca0*/  IMAD.MOV R15, RZ, RZ, -R13 ;  /* 0x000000ffff0f7224 */ /* 0x004fc800078e0a0d */
[----:B------:R-:W-:-:S04]  /*4cb0*/  IMAD R15, R15, R4, RZ ;  /* 0x000000040f0f7224 */ /* 0x000fc800078e02ff */
[----:B-1-3--:R-:W-:-:S07]  /*4cc0*/  IMAD.HI.U32 R22, R13, R15, R12 ;  /* 0x0000000f0d167227 */ /* 0x00afce00078e000c */
.L_x_186:
[----:B0-----:R-:W-:Y:S01]  /*4cd0*/  IABS R15, R23 ;  /* 0x00000017000f7213 */ /* 0x001fe20000000000 */
[----:B------:R-:W-:Y:S01]  /*4ce0*/  IMAD.IADD R18, R24, 0x1, R23 ;  /* 0x0000000118127824 */ /* 0x000fe200078e0217 */
[----:B------:R-:W-:Y:S02]  /*4cf0*/  IABS R19, R24 ;  /* 0x0000001800137213 */ /* 0x000fe40000000000 */
[----:B------:R-:W0:Y:S03]  /*4d00*/  I2F.RP R20, R15 ;  /* 0x0000000f00147306 */ /* 0x000e260000209400 */
[----:B------:R-:W-:-:S04]  /*4d10*/  IMAD.HI.U32 R14, R22, R19, RZ ;  /* 0x00000013160e7227 */ /* 0x000fc800078e00ff */
[----:B------:R-:W-:-:S04]  /*4d20*/  IMAD.MOV R12, RZ, RZ, -R14 ;  /* 0x000000ffff0c7224 */ /* 0x000fc800078e0a0e */
[----:B------:R-:W-:Y:S02]  /*4d30*/  IMAD R19, R15, R12, R19 ;  /* 0x0000000c0f137224 */ /* 0x000fe400078e0213 */
[----:B------:R-:W-:Y:S01]  /*4d40*/  IMAD.MOV.U32 R12, RZ, RZ, RZ ;  /* 0x000000ffff0c7224 */ /* 0x000fe200078e00ff */
[----:B0-----:R-:W0:Y:S02]  /*4d50*/  MUFU.RCP R20, R20 ;  /* 0x0000001400147308 */ /* 0x001e240000001000 */
[----:B------:R-:W-:-:S13]  /*4d60*/  ISETP.GT.U32.AND P4, PT, R4, R19, PT ;  /* 0x000000130400720c */ /* 0x000fda0003f84070 */
[--C-:B------:R-:W-:Y:S02]  /*4d70*/  @!P4 IMAD.IADD R19, R19, 0x1, -R15.reuse ;  /* 0x000000011313c824 */ /* 0x100fe400078e0a0f */
[----:B------:R-:W-:Y:S02]  /*4d80*/  @!P4 VIADD R14, R14, 0x1 ;  /* 0x000000010e0ec836 */ /* 0x000fe40000000000 */
[----:B0-----:R-:W-:Y:S01]  /*4d90*/  VIADD R13, R20, 0xffffffe ;  /* 0x0ffffffe140d7836 */ /* 0x001fe20000000000 */
[----:B------:R-:W-:Y:S02]  /*4da0*/  IABS R20, R18 ;  /* 0x0000001200147213 */ /* 0x000fe40000000000 */
[----:B------:R-:W-:Y:S01]  /*4db0*/  ISETP.GE.U32.AND P3, PT, R19, R4, PT ;  /* 0x000000041300720c */ /* 0x000fe20003f66070 */
[----:B------:R-:W-:Y:S02]  /*4dc0*/  IMAD.MOV.U32 R4, RZ, RZ, R15 ;  /* 0x000000ffff047224 */ /* 0x000fe400078e000f */
[----:B------:R-:W0:Y:S10]  /*4dd0*/  F2I.FTZ.U32.TRUNC.NTZ R13, R13 ;  /* 0x0000000d000d7305 */ /* 0x000e34000021f000 */
[----:B------:R-:W-:-:S02]  /*4de0*/  @P3 VIADD R14, R14, 0x1 ;  /* 0x000000010e0e3836 */ /* 0x000fc40000000000 */
[----:B0-----:R-:W-:-:S04]  /*4df0*/  IMAD.MOV R22, RZ, RZ, -R13 ;  /* 0x000000ffff167224 */ /* 0x001fc800078e0a0d */
[----:B------:R-:W-:-:S04]  /*4e00*/  IMAD R21, R22, R15, RZ ;  /* 0x0000000f16157224 */ /* 0x000fc800078e02ff */
[----:B------:R-:W-:-:S04]  /*4e10*/  IMAD.HI.U32 R22, R13, R21, R12 ;  /* 0x000000150d167227 */ /* 0x000fc800078e000c */
[----:B------:R-:W-:-:S04]  /*4e20*/  IMAD.MOV.U32 R13, RZ, RZ, R20 ;  /* 0x000000ffff0d7224 */ /* 0x000fc800078e0014 */
[----:B------:R-:W-:-:S04]  /*4e30*/  IMAD.HI.U32 R12, R22, R13, RZ ;  /* 0x0000000d160c7227 */ /* 0x000fc800078e00ff */
[----:B------:R-:W-:-:S04]  /*4e40*/  IMAD.MOV R20, RZ, RZ, -R12 ;  /* 0x000000ffff147224 */ /* 0x000fc800078e0a0c */
[----:B------:R-:W-:Y:S01]  /*4e50*/  IMAD R19, R15, R20, R13 ;  /* 0x000000140f137224 */ /* 0x000fe200078e020d */
[-C--:B------:R-:W-:Y:S01]  /*4e60*/  LOP3.LUT R13, R24, R23.reuse, RZ, 0x3c, !PT ;  /* 0x00000017180d7212 */ /* 0x080fe200078e3cff */
[C---:B------:R-:W-:Y:S01]  /*4e70*/  IMAD.IADD R20, R18.reuse, 0x1, R23 ;  /* 0x0000000112147824 */ /* 0x040fe200078e0217 */
[----:B------:R-:W-:Y:S02]  /*4e80*/  LOP3.LUT R18, R18, R23, RZ, 0x3c, !PT ;  /* 0x0000001712127212 */ /* 0x000fe400078e3cff */
[----:B------:R-:W-:Y:S02]  /*4e90*/  ISETP.GT.U32.AND P5, PT, R4, R19, PT ;  /* 0x000000130400720c */ /* 0x000fe40003fa4070 */
[----:B------:R-:W-:Y:S02]  /*4ea0*/  IABS R21, R20 ;  /* 0x0000001400157213 */ /* 0x000fe40000000000 */
[----:B------:R-:W-:Y:S02]  /*4eb0*/  IADD3 R24, PT, PT, R20, R23, RZ ;  /* 0x0000001714187210 */ /* 0x000fe40007ffe0ff */
[----:B------:R-:W-:Y:S01]  /*4ec0*/  ISETP.GE.AND P6, PT, R13, RZ, PT ;  /* 0x000000ff0d00720c */ /* 0x000fe20003fc6270 */
[----:B------:R-:W-:Y:S01]  /*4ed0*/  IMAD.HI.U32 R13, R22, R21, RZ ;  /* 0x00000015160d7227 */ /* 0x000fe200078e00ff */
[----:B------:R-:W-:-:S02]  /*4ee0*/  IABS R25, R24 ;  /* 0x0000001800197213 */ /* 0x000fc40000000000 */
[----:B------:R-:W-:Y:S01]  /*4ef0*/  LOP3.LUT R20, R20, R23, RZ, 0x3c, !PT ;  /* 0x0000001714147212 */ /* 0x000fe200078e3cff */
[----:B------:R-:W-:Y:S02]  /*4f00*/  IMAD.MOV R26, RZ, RZ, -R13 ;  /* 0x000000ffff1a7224 */ /* 0x000fe400078e0a0d */
[----:B------:R-:W-:Y:S02]  /*4f10*/  @!P5 IMAD.IADD R19, R19, 0x1, -R15 ;  /* 0x000000011313d824 */ /* 0x000fe400078e0a0f */
[----:B------:R-:W-:Y:S02]  /*4f20*/  IMAD R21, R15, R26, R21 ;  /* 0x0000001a0f157224 */ /* 0x000fe400078e0215 */
[----:B------:R-:W-:Y:S01]  /*4f30*/  @!P5 VIADD R12, R12, 0x1 ;  /* 0x000000010c0cd836 */ /* 0x000fe20000000000 */
[----:B------:R-:W-:Y:S01]  /*4f40*/  ISETP.GE.U32.AND P0, PT, R19, R4, PT ;  /* 0x000000041300720c */ /* 0x000fe20003f06070 */
[----:B------:R-:W-:Y:S01]  /*4f50*/  IMAD.HI.U32 R19, R22, R25, RZ ;  /* 0x0000001916137227 */ /* 0x000fe200078e00ff */
[----:B------:R-:W-:-:S02]  /*4f60*/  ISETP.GT.U32.AND P1, PT, R4, R21, PT ;  /* 0x000000150400720c */ /* 0x000fc40003f24070 */
[----:B------:R-:W-:Y:S01]  /*4f70*/  ISETP.GE.AND P5, PT, R20, RZ, PT ;  /* 0x000000ff1400720c */ /* 0x000fe20003fa6270 */
[----:B------:R-:W-:Y:S02]  /*4f80*/  IMAD.MOV R26, RZ, RZ, -R19 ;  /* 0x000000ffff1a7224 */ /* 0x000fe400078e0a13 */
[----:B------:R-:W-:Y:S01]  /*4f90*/  @!P6 IMAD.MOV R14, RZ, RZ, -R14 ;  /* 0x000000ffff0ee224 */ /* 0x000fe200078e0a0e */
[----:B------:R-:W-:Y:S01]  /*4fa0*/  ISETP.GE.AND P6, PT, R18, RZ, PT ;  /* 0x000000ff1200720c */ /* 0x000fe20003fc6270 */
[----:B------:R-:W-:-:S04]  /*4fb0*/  IMAD R25, R15, R26, R25 ;  /* 0x0000001a0f197224 */ /* 0x000fc800078e0219 */
[----:B------:R-:W-:Y:S01]  /*4fc0*/  @P0 VIADD R12, R12, 0x1 ;  /* 0x000000010c0c0836 */ /* 0x000fe20000000000 */
[----:B------:R-:W-:Y:S01]  /*4fd0*/  ISETP.GT.U32.AND P2, PT, R4, R25, PT ;  /* 0x000000190400720c */ /* 0x000fe20003f44070 */
[----:B------:R-:W-:Y:S01]  /*4fe0*/  @!P1 IMAD.IADD R21, R21, 0x1, -R15 ;  /* 0x0000000115159824 */ /* 0x000fe200078e0a0f */
[----:B------:R-:W-:Y:S02]  /*4ff0*/  @!P1 IADD3 R13, PT, PT, R13, 0x1, RZ ;  /* 0x000000010d0d9810 */ /* 0x000fe40007ffe0ff */
[----:B------:R-:W-:Y:S02]  /*5000*/  ISETP.NE.AND P1, PT, R23, RZ, PT ;  /* 0x000000ff1700720c */ /* 0x000fe40003f25270 */
[----:B------:R-:W-:Y:S01]  /*5010*/  ISETP.GE.U32.AND P3, PT, R21, R4, PT ;  /* 0x000000041500720c */ /* 0x000fe20003f66070 */
[----:B------:R-:W-:-:S06]  /*5020*/  @!P6 IMAD.MOV R12, RZ, RZ, -R12 ;  /* 0x000000ffff0ce224 */ /* 0x000fcc00078e0a0c */
[----:B------:R-:W-:Y:S01]  /*5030*/  @!P2 IMAD.IADD R25, R25, 0x1, -R15 ;  /* 0x000000011919a824 */ /* 0x000fe200078e0a0f */
[CC--:B------:R-:W-:Y:S01]  /*5040*/  LOP3.LUT R15, R24.reuse, R23.reuse, RZ, 0x3c, !PT ;  /* 0x00000017180f7212 */ /* 0x0c0fe200078e3cff */
[----:B------:R-:W-:Y:S02]  /*5050*/  @!P2 VIADD R19, R19, 0x1 ;  /* 0x000000011313a836 */ /* 0x000fe40000000000 */
[----:B------:R-:W-:Y:S01]  /*5060*/  IMAD.IADD R24, R24, 0x1, R23 ;  /* 0x0000000118187824 */ /* 0x000fe200078e0217 */
[----:B------:R-:W-:Y:S01]  /*5070*/  ISETP.GE.U32.AND P4, PT, R25, R4, PT ;  /* 0x000000041900720c */ /* 0x000fe20003f86070 */
[----:B------:R-:W-:Y:S01]  /*5080*/  @P3 VIADD R13, R13, 0x1 ;  /* 0x000000010d0d3836 */ /* 0x000fe20000000000 */
[----:B------:R-:W-:Y:S02]  /*5090*/  ISETP.GE.AND P0, PT, R15, RZ, PT ;  /* 0x000000ff0f00720c */ /* 0x000fe40003f06270 */
[----:B------:R-:W-:-:S04]  /*50a0*/  LOP3.LUT R25, RZ, R23, RZ, 0x33, !PT ;  /* 0x00000017ff197212 */ /* 0x000fc800078e33ff */
[C---:B------:R-:W-:Y:S01]  /*50b0*/  SEL R15, R25.reuse, R14, !P1 ;  /* 0x0000000e190f7207 */ /* 0x040fe20004800000 */
[----:B------:R-:W-:Y:S01]  /*50c0*/  IMAD.MOV.U32 R14, RZ, RZ, R13 ;  /* 0x000000ffff0e7224 */ /* 0x000fe200078e000d */
[----:B------:R-:W-:-:S03]  /*50d0*/  SEL R13, R25, R12, !P1 ;  /* 0x0000000c190d7207 */ /* 0x000fc60004800000 */
[----:B------:R-:W-:Y:S02]  /*50e0*/  @P4 VIADD R19, R19, 0x1 ;  /* 0x0000000113134836 */ /* 0x000fe40000000000 */
[----:B------:R-:W-:Y:S02]  /*50f0*/  @!P5 IMAD.MOV R14, RZ, RZ, -R14 ;  /* 0x000000ffff0ed224 */ /* 0x000fe400078e0a0e */
[----:B------:R-:W-:Y:S02]  /*5100*/  IMAD.MOV.U32 R18, RZ, RZ, R19 ;  /* 0x000000ffff127224 */ /* 0x000fe400078e0013 */
[----:B------:R-:W-:Y:S01]  /*5110*/  IMAD.IADD R15, R15, 0x1, R0 ;  /* 0x000000010f0f7824 */ /* 0x000fe200078e0200 */
[----:B------:R-:W-:Y:S01]  /*5120*/  SEL R19, R25, R14, !P1 ;  /* 0x0000000e19137207 */ /* 0x000fe20004800000 */
[----:B------:R-:W-:Y:S01]  /*5130*/  @!P0 IMAD.MOV R18, RZ, RZ, -R18 ;  /* 0x000000ffff128224 */ /* 0x000fe200078e0a12 */
[----:B------:R-:W-:Y:S01]  /*5140*/  ISETP.GE.AND P0, PT, R24, R2, PT ;  /* 0x000000021800720c */ /* 0x000fe20003f06270 */
[----:B------:R-:W-:Y:S01]  /*5150*/  IMAD.WIDE R20, R15, 0x4, R10 ;  /* 0x000000040f147825 */ /* 0x000fe200078e020a */
[----:B------:R-:W-:-:S02]  /*5160*/  IADD3 R15, PT, PT, R19, R0, RZ ;  /* 0x00000000130f7210 */ /* 0x000fc40007ffe0ff */
[----:B------:R-:W-:Y:S01]  /*5170*/  SEL R25, R25, R18, !P1 ;  /* 0x0000001219197207 */ /* 0x000fe20004800000 */
[----:B------:R-:W-:Y:S01]  /*5180*/  IMAD.IADD R13, R13, 0x1, R0 ;  /* 0x000000010d0d7824 */ /* 0x000fe200078e0200 */
[----:B------:R0:W-:Y:S01]  /*5190*/  STG.E desc[UR8][R20.64], R5 ;  /* 0x0000000514007986 */ /* 0x0001e2000c101908 */
[----:B------:R-:W-:-:S04]  /*51a0*/  IMAD.WIDE R14, R15, 0x4, R10 ;  /* 0x000000040f0e7825 */ /* 0x000fc800078e020a */
[----:B------:R-:W-:Y:S02]  /*51b0*/  IMAD.IADD R19, R25, 0x1, R0 ;  /* 0x0000000119137824 */ /* 0x000fe400078e0200 */
[----:B------:R-:W-:-:S04]  /*51c0*/  IMAD.WIDE R12, R13, 0x4, R10 ;  /* 0x000000040d0c7825 */ /* 0x000fc800078e020a */
[----:B------:R-:W-:Y:S01]  /*51d0*/  IMAD.WIDE R18, R19, 0x4, R10 ;  /* 0x0000000413127825 */ /* 0x000fe200078e020a */
[----:B------:R0:W-:Y:S04]  /*51e0*/  STG.E desc[UR8][R12.64], R5 ;  /* 0x000000050c007986 */ /* 0x0001e8000c101908 */
[----:B------:R0:W-:Y:S04]  /*51f0*/  STG.E desc[UR8][R14.64], R5 ;  /* 0x000000050e007986 */ /* 0x0001e8000c101908 */
[----:B------:R0:W-:Y:S01]  /*5200*/  STG.E desc[UR8][R18.64], R5 ;  /* 0x0000000512007986 */ /* 0x0001e2000c101908 */
[----:B------:R-:W-:Y:S05]  /*5210*/  @!P0 BRA `(.L_x_186) ;  /* 0xfffffff800ac8947 */ /* 0x000fea000383ffff */
.L_x_182:
[----:B------:R-:W-:Y:S05]  /*5220*/  BSYNC.RECONVERGENT B0 ;  /* 0x0000000000007941 */ /* 0x000fea0003800200 */
.L_x_181:
[----:B0-----:R-:W0:Y:S01]  /*5230*/  LDC R13, c[0x0][0x390] ;  /* 0x0000e400ff0d7b82 */ /* 0x001e220000000800 */
[----:B------:R-:W5:Y:S01]  /*5240*/  LDS R2, [R9] ;  /* 0x0000000009027984 */ /* 0x000f620000000800 */
[----:B------:R-:W1:Y:S01]  /*5250*/  LDCU UR5, c[0x0][0x3b4] ;  /* 0x00007680ff0577ac */ /* 0x000e620008000800 */
[----:B------:R-:W-:Y:S01]  /*5260*/  BSSY.RECONVERGENT B0, `(.L_x_187) ;  /* 0x000002f000007945 */ /* 0x000fe20003800200 */
[----:B------:R-:W4:Y:S01]  /*5270*/  LDCU.64 UR12, c[0x0][0x3a8] ;  /* 0x00007500ff0c77ac */ /* 0x000f220008000a00 */
[----:B-1----:R-:W-:Y:S01]  /*5280*/  USHF.R.S32.HI UR4, URZ, 0x1f, UR5 ;  /* 0x0000001fff047899 */ /* 0x002fe20008011405 */
[----:B0-----:R-:W-:-:S04]  /*5290*/  IABS R15, R13 ;  /* 0x0000000d000f7213 */ /* 0x001fc80000000000 */
[----:B------:R-:W0:Y:S01]  /*52a0*/  I2F.RP R4, R15 ;  /* 0x0000000f00047306 */ /* 0x000e220000209400 */
[----:B-----5:R-:W-:-:S07]  /*52b0*/  IABS R14, R2 ;  /* 0x00000002000e7213 */ /* 0x020fce0000000000 */
[----:B0-----:R-:W0:Y:S01]  /*52c0*/  MUFU.RCP R4, R4 ;  /* 0x0000000400047308 */ /* 0x001e220000001000 */
[----:B------:R-:W-:-:S04]  /*52d0*/  LOP3.LUT R2, R2, R13, RZ, 0x3c, !PT ;  /* 0x0000000d02027212 */ /* 0x000fc800078e3cff */
[----:B------:R-:W-:Y:S01]  /*52e0*/  ISETP.GE.AND P2, PT, R2, RZ, PT ;  /* 0x000000ff0200720c */ /* 0x000fe20003f46270 */
[----:B0-----:R-:W-:-:S04]  /*52f0*/  VIADD R12, R4, 0xffffffe ;  /* 0x0ffffffe040c7836 */ /* 0x001fc80000000000 */
[----:B--23--:R-:W0:Y:S02]  /*5300*/  F2I.FTZ.U32.TRUNC.NTZ R11, R12 ;  /* 0x0000000c000b7305 */ /* 0x00ce24000021f000 */
[----:B0-----:R-:W-:-:S04]  /*5310*/  IMAD.MOV R10, RZ, RZ, -R11 ;  /* 0x000000ffff0a7224 */ /* 0x001fc800078e0a0b */
[----:B----4-:R-:W-:Y:S02]  /*5320*/  IMAD R19, R10, R15, RZ ;  /* 0x0000000f0a137224 */ /* 0x010fe400078e02ff */
[----:B------:R-:W-:-:S04]  /*5330*/  IMAD.MOV.U32 R10, RZ, RZ, RZ ;  /* 0x000000ffff0a7224 */ /* 0x000fc800078e00ff */
[----:B------:R-:W-:-:S04]  /*5340*/  IMAD.HI.U32 R19, R11, R19, R10 ;  /* 0x000000130b137227 */ /* 0x000fc800078e000a */
[----:B------:R-:W-:-:S04]  /*5350*/  IMAD.MOV.U32 R10, RZ, RZ, R14 ;  /* 0x000000ffff0a7224 */ /* 0x000fc800078e000e */
[----:B------:R-:W-:-:S04]  /*5360*/  IMAD.HI.U32 R4, R19, R10, RZ ;  /* 0x0000000a13047227 */ /* 0x000fc800078e00ff */
[----:B------:R-:W-:-:S04]  /*5370*/  IMAD.MOV R11, RZ, RZ, -R4 ;  /* 0x000000ffff0b7224 */ /* 0x000fc800078e0a04 */
[----:B------:R-:W-:-:S05]  /*5380*/  IMAD R10, R15, R11, R10 ;  /* 0x0000000b0f0a7224 */ /* 0x000fca00078e020a */
[----:B------:R-:W-:-:S13]  /*5390*/  ISETP.GT.U32.AND P1, PT, R15, R10, PT ;  /* 0x0000000a0f00720c */ /* 0x000fda0003f24070 */
[----:B------:R-:W-:Y:S02]  /*53a0*/  @!P1 IMAD.IADD R10, R10, 0x1, -R15 ;  /* 0x000000010a0a9824 */ /* 0x000fe400078e0a0f */
[----:B------:R-:W-:Y:S01]  /*53b0*/  @!P1 VIADD R4, R4, 0x1 ;  /* 0x0000000104049836 */ /* 0x000fe20000000000 */
[----:B------:R-:W-:Y:S02]  /*53c0*/  ISETP.NE.AND P1, PT, R13, RZ, PT ;  /* 0x000000ff0d00720c */ /* 0x000fe40003f25270 */
[----:B------:R-:W-:-:S13]  /*53d0*/  ISETP.GE.U32.AND P0, PT, R10, R15, PT ;  /* 0x0000000f0a00720c */ /* 0x000fda0003f06070 */
[----:B------:R-:W-:-:S05]  /*53e0*/  @P0 VIADD R4, R4, 0x1 ;  /* 0x0000000104040836 */ /* 0x000fca0000000000 */
[----:B------:R-:W-:Y:S02]  /*53f0*/  @!P2 IADD3 R4, PT, PT, -R4, RZ, RZ ;  /* 0x000000ff0404a210 */ /* 0x000fe40007ffe1ff */
[----:B------:R-:W-:Y:S02]  /*5400*/  @!P1 LOP3.LUT R4, RZ, R13, RZ, 0x33, !PT ;  /* 0x0000000dff049212 */ /* 0x000fe400078e33ff */
[----:B------:R-:W-:Y:S02]  /*5410*/  ISETP.GE.U32.AND P1, PT, R7, UR12, PT ;  /* 0x0000000c07007c0c */ /* 0x000fe4000bf26070 */
[----:B------:R-:W-:Y:S02]  /*5420*/  SHF.R.S32.HI R11, RZ, 0x1f, R4 ;  /* 0x0000001fff0b7819 */ /* 0x000fe40000011404 */
[----:B------:R-:W-:Y:S02]  /*5430*/  IADD3 R15, P0, PT, R4, R7, RZ ;  /* 0x00000007040f7210 */ /* 0x000fe40007f1e0ff */
[----:B------:R-:W-:-:S03]  /*5440*/  ISETP.GE.U32.AND.EX P1, PT, R6, UR13, PT, P1 ;  /* 0x0000000d06007c0c */ /* 0x000fc6000bf26110 */
[----:B------:R-:W-:Y:S01]  /*5450*/  IMAD.X R19, R11, 0x1, R6, P0 ;  /* 0x000000010b137824 */ /* 0x000fe200000e0606 */
[----:B------:R-:W-:-:S04]  /*5460*/  ISETP.GE.U32.AND P0, PT, R15, UR5, PT ;  /* 0x000000050f007c0c */ /* 0x000fc8000bf06070 */
[----:B------:R-:W-:-:S13]  /*5470*/  ISETP.GE.U32.AND.EX P0, PT, R19, UR4, PT, P0 ;  /* 0x0000000413007c0c */ /* 0x000fda000bf06100 */
[----:B------:R-:W-:Y:S05]  /*5480*/  @P0 BRA `(.L_x_188) ;  /* 0x0000000000300947 */ /* 0x000fea0003800000 */
[----:B------:R-:W0:Y:S01]  /*5490*/  LDC.64 R10, c[0x0][0x3c0] ;  /* 0x0000f000ff0a7b82 */ /* 0x000e220000000a00 */
[----:B------:R-:W-:-:S07]  /*54a0*/  IMAD.MOV.U32 R21, RZ, RZ, -0x1 ;  /* 0xffffffffff157424 */ /* 0x000fce00078e00ff */
.L_x_189:
[-C--:B------:R-:W-:Y:S02]  /*54b0*/  IADD3 R2, P0, PT, R0, R15.reuse, RZ ;  /* 0x0000000f00027210 */ /* 0x080fe40007f1e0ff */
[----:B------:R-:W-:Y:S02]  /*54c0*/  IADD3 R15, P2, PT, R8, R15, RZ ;  /* 0x0000000f080f7210 */ /* 0x000fe40007f5e0ff */
[----:B------:R-:W-:Y:S02]  /*54d0*/  LEA.HI.X.SX32 R4, R0, R19, 0x1, P0 ;  /* 0x0000001300047211 */ /* 0x000fe400000f0eff */
[----:B0-----:R-:W-:Y:S01]  /*54e0*/  LEA R12, P0, R2, R10, 0x2 ;  /* 0x0000000a020c7211 */ /* 0x001fe200078010ff */
[----:B------:R-:W-:-:S03]  /*54f0*/  IMAD.X R19, RZ, RZ, R19, P2 ;  /* 0x000000ffff137224 */ /* 0x000fc600010e0613 */
[----:B------:R-:W-:Y:S02]  /*5500*/  LEA.HI.X R13, R2, R11, R4, 0x2, P0 ;  /* 0x0000000b020d7211 */ /* 0x000fe400000f1404 */
[----:B------:R-:W-:-:S03]  /*5510*/  ISETP.GE.U32.AND P0, PT, R15, UR5, PT ;  /* 0x000000050f007c0c */ /* 0x000fc6000bf06070 */
[----:B------:R1:W-:Y:S01]  /*5520*/  STG.E desc[UR8][R12.64], R21 ;  /* 0x000000150c007986 */ /* 0x0003e2000c101908 */
[----:B------:R-:W-:-:S13]  /*5530*/  ISETP.GE.U32.AND.EX P0, PT, R19, UR4, PT, P0 ;  /* 0x0000000413007c0c */ /* 0x000fda000bf06100 */
[----:B-1----:R-:W-:Y:S05]  /*5540*/  @!P0 BRA `(.L_x_189) ;  /* 0xfffffffc00d88947 */ /* 0x002fea000383ffff */
.L_x_188:
[----:B------:R-:W-:Y:S05]  /*5550*/  BSYNC.RECONVERGENT B0 ;  /* 0x0000000000007941 */ /* 0x000fea0003800200 */
.L_x_187:
[----:B------:R-:W-:Y:S05]  /*5560*/  @P1 EXIT ;  /* 0x000000000000194d */ /* 0x000fea0003800000 */
[----:B------:R-:W0:Y:S02]  /*5570*/  LDCU.64 UR4, c[0x0][0x3e8] ;  /* 0x00007d00ff0477ac */ /* 0x000e240008000a00 */
[----:B0-----:R-:W-:-:S04]  /*5580*/  UISETP.NE.U32.AND UP0, UPT, UR4, URZ, UPT ;  /* 0x000000ff0400728c */ /* 0x001fc8000bf05070 */
[----:B------:R-:W-:-:S09]  /*5590*/  UISETP.NE.AND.EX UP0, UPT, UR5, URZ, UPT, UP0 ;  /* 0x000000ff0500728c */ /* 0x000fd2000bf05300 */
[----:B------:R-:W-:Y:S05]  /*55a0*/  BRA.U UP0, `(.L_x_190) ;  /* 0x0000000500007547 */ /* 0x000fea000b800000 */
[----:B------:R-:W0:Y:S01]  /*55b0*/  LDCU.U8 UR4, c[0x0][0x3f0] ;  /* 0x00007e00ff0477ac */ /* 0x000e220008000000 */
[----:B------:R-:W1:Y:S01]  /*55c0*/  LDC.64 R10, c[0x0][0x3b8] ;  /* 0x0000ee00ff0a7b82 */ /* 0x000e620000000a00 */
[----:B------:R-:W2:Y:S01]  /*55d0*/  LDCU UR14, c[0x0][0x3a0] ;  /* 0x00007400ff0e77ac */ /* 0x000ea20008000800 */
[----:B------:R-:W3:Y:S01]  /*55e0*/  LDCU.64 UR6, c[0x0][0x380] ;  /* 0x00007000ff0677ac */ /* 0x000ee20008000a00 */
[----:B------:R-:W4:Y:S01]  /*55f0*/  LDCU.64 UR16, c[0x0][0x3a8] ;  /* 0x00007500ff1077ac */ /* 0x000f220008000a00 */
[----:B------:R-:W1:Y:S01]  /*5600*/  LDCU.64 UR10, c[0x0][0x398] ;  /* 0x00007300ff0a77ac */ /* 0x000e620008000a00 */
[----:B0-----:R-:W-:-:S04]  /*5610*/  UPRMT UR4, UR4, 0x8880, URZ ;  /* 0x0000888004047896 */ /* 0x001fc800080000ff */
[----:B------:R-:W-:-:S09]  /*5620*/  UISETP.NE.AND UP0, UPT, UR4, URZ, UPT ;  /* 0x000000ff0400728c */ /* 0x000fd2000bf05270 */
[----:B--234-:R-:W-:Y:S05]  /*5630*/  BRA.U !UP0, `(.L_x_191) ;  /* 0x0000000108787547 */ /* 0x01cfea000b800000 */
.L_x_194:
[----:B------:R-:W-:-:S04]  /*5640*/  LEA R12, P0, R7, UR6, 0x3 ;  /* 0x00000006070c7c11 */ /* 0x000fc8000f8018ff */
[----:B------:R-:W-:-:S05]  /*5650*/  LEA.HI.X R13, R7, UR7, R6, 0x3, P0 ;  /* 0x00000007070d7c11 */ /* 0x000fca00080f1c06 */
[----:B------:R-:W2:Y:S02]  /*5660*/  LDG.E.CONSTANT R12, desc[UR8][R12.64] ;  /* 0x000000080c0c7981 */ /* 0x000ea4000c1e9900 */
[----:B--2---:R-:W-:-:S04]  /*5670*/  SHF.R.S64 R14, RZ, 0x1e, R12 ;  /* 0x0000001eff0e7819 */ /* 0x004fc8000000100c */
[----:B-1----:R-:W-:-:S04]  /*5680*/  IADD3 R14, P0, PT, R14, UR10, RZ ;  /* 0x0000000a0e0e7c10 */ /* 0x002fc8000ff1e0ff */
[----:B------:R-:W-:-:S05]  /*5690*/  LEA.HI.X.SX32 R15, R12, UR11, 0x2, P0 ;  /* 0x0000000b0c0f7c11 */ /* 0x000fca00080f16ff */
[----:B------:R-:W2:Y:S01]  /*56a0*/  LDG.E.CONSTANT R14, desc[UR8][R14.64] ;  /* 0x000000080e0e7981 */ /* 0x000ea2000c1e9900 */
[----:B------:R-:W-:Y:S01]  /*56b0*/  BSSY.RECONVERGENT B0, `(.L_x_192) ;  /* 0x0000010000007945 */ /* 0x000fe20003800200 */
[----:B--2---:R-:W-:-:S13]  /*56c0*/  ISETP.NE.AND P0, PT, R14, -0x1, PT ;  /* 0xffffffff0e00780c */ /* 0x004fda0003f05270 */
[----:B------:R-:W-:Y:S05]  /*56d0*/  @!P0 BRA `(.L_x_193) ;  /* 0x0000000000348947 */ /* 0x000fea0003800000 */
[----:B------:R-:W0:Y:S01]  /*56e0*/  S2UR UR5, SR_CgaCtaId ;  /* 0x00000000000579c3 */ /* 0x000e220000008800 */
[----:B------:R-:W-:Y:S01]  /*56f0*/  UMOV UR4, 0x400 ;  /* 0x0000040000047882 */ /* 0x000fe20000000000 */
[----:B------:R-:W-:-:S04]  /*5700*/  IMAD R0, R5, UR14, R14 ;  /* 0x0000000e05007c24 */ /* 0x000fc8000f8e020e */
[----:B------:R-:W-:-:S05]  /*5710*/  IMAD R0, R0, 0x4, R9 ;  /* 0x0000000400007824 */ /* 0x000fca00078e0209 */
[----:B------:R-:W1:Y:S01]  /*5720*/  LDS R4, [R0+0x4] ;  /* 0x0000040000047984 */ /* 0x000e620000000800 */
[----:B0-----:R-:W-:-:S06]  /*5730*/  ULEA UR4, UR5, UR4, 0x18 ;  /* 0x0000000405047291 */ /* 0x001fcc000f8ec0ff */
[----:B------:R-:W-:-:S06]  /*5740*/  LEA R2, R14, UR4, 0x2 ;  /* 0x000000040e027c11 */ /* 0x000fcc000f8e10ff */
[----:B------:R-:W0:Y:S01]  /*5750*/  LDS R2, [R2] ;  /* 0x0000000002027984 */ /* 0x000e220000000800 */
[----:B-1----:R-:W-:-:S05]  /*5760*/  VIADD R15, R4, 0x1 ;  /* 0x00000001040f7836 */ /* 0x002fca0000000000 */
[----:B------:R1:W-:Y:S01]  /*5770*/  STS [R0+0x4], R15 ;  /* 0x0000040f00007388 */ /* 0x0003e20000000800 */
[----:B0-----:R-:W-:-:S05]  /*5780*/  IADD3 R13, PT, PT, R2, R4, R3 ;  /* 0x00000004020d7210 */ /* 0x001fca0007ffe003 */
[----:B------:R-:W-:-:S05]  /*5790*/  IMAD.WIDE R12, R13, 0x4, R10 ;  /* 0x000000040d0c7825 */ /* 0x000fca00078e020a */
[----:B------:R1:W-:Y:S02]  /*57a0*/  STG.E desc[UR8][R12.64], R7 ;  /* 0x000000070c007986 */ /* 0x0003e4000c101908 */
.L_x_193:
[----:B------:R-:W-:Y:S05]  /*57b0*/  BSYNC.RECONVERGENT B0 ;  /* 0x0000000000007941 */ /* 0x000fea0003800200 */
.L_x_192:
[----:B-1----:R-:W-:-:S05]  /*57c0*/  IADD3 R7, P0, PT, R8, R7, RZ ;  /* 0x0000000708077210 */ /* 0x002fca0007f1e0ff */
[----:B------:R-:W-:Y:S01]  /*57d0*/  IMAD.X R6, RZ, RZ, R6, P0 ;  /* 0x000000ffff067224 */ /* 0x000fe200000e0606 */
[----:B------:R-:W-:-:S04]  /*57e0*/  ISETP.GE.U32.AND P0, PT, R7, UR16, PT ;  /* 0x0000001007007c0c */ /* 0x000fc8000bf06070 */
[----:B------:R-:W-:-:S13]  /*57f0*/  ISETP.GE.U32.AND.EX P0, PT, R6, UR17, PT, P0 ;  /* 0x0000001106007c0c */ /* 0x000fda000bf06100 */
[----:B------:R-:W-:Y:S05]  /*5800*/  @!P0 BRA `(.L_x_194) ;  /* 0xfffffffc008c8947 */ /* 0x000fea000383ffff */
[----:B------:R-:W-:Y:S05]  /*5810*/  EXIT ;  /* 0x000000000000794d */ /* 0x000fea0003800000 */
.L_x_191:
[----:B------:R-:W0:Y:S01]  /*5820*/  S2UR UR5, SR_CgaCtaId ;  /* 0x00000000000579c3 */ /* 0x000e220000008800 */
[----:B------:R-:W-:Y:S01]  /*5830*/  UMOV UR4, 0x400 ;  /* 0x0000040000047882 */ /* 0x000fe20000000000 */
[----:B-1----:R-:W1:Y:S01]  /*5840*/  LDCU UR10, c[0x0][0x3a0] ;  /* 0x00007400ff0a77ac */ /* 0x002e620008000800 */
[----:B------:R-:W2:Y:S05]  /*5850*/  LDCU.64 UR6, c[0x0][0x380] ;  /* 0x00007000ff0677ac */ /* 0x000eaa0008000a00 */
[----:B------:R-:W3:Y:S01]  /*5860*/  LDC.64 R10, c[0x0][0x3b8] ;  /* 0x0000ee00ff0a7b82 */ /* 0x000ee20000000a00 */
[----:B012---:R-:W-:-:S12]  /*5870*/  ULEA UR4, UR5, UR4, 0x18 ;  /* 0x0000000405047291 */ /* 0x007fd8000f8ec0ff */
.L_x_195:
[----:B------:R-:W-:-:S04]  /*5880*/  LEA R14, P0, R7, UR6, 0x3 ;  /* 0x00000006070e7c11 */ /* 0x000fc8000f8018ff */
[----:B------:R-:W-:-:S05]  /*5890*/  LEA.HI.X R15, R7, UR7, R6, 0x3, P0 ;  /* 0x00000007070f7c11 */ /* 0x000fca00080f1c06 */
[----:B------:R-:W2:Y:S02]  /*58a0*/  LDG.E.CONSTANT R14, desc[UR8][R14.64] ;  /* 0x000000080e0e7981 */ /* 0x000ea4000c1e9900 */
[----:B--2---:R-:W-:Y:S01]  /*58b0*/  IMAD R0, R5, UR10, R14 ;  /* 0x0000000a05007c24 */ /* 0x004fe2000f8e020e */
[----:B------:R-:W-:-:S03]  /*58c0*/  LEA R2, R14, UR4, 0x2 ;  /* 0x000000040e027c11 */ /* 0x000fc6000f8e10ff */
[----:B------:R-:W-:-:S03]  /*58d0*/  IMAD R0, R0, 0x4, R9 ;  /* 0x0000000400007824 */ /* 0x000fc600078e0209 */
[----:B------:R-:W-:Y:S04]  /*58e0*/  LDS R2, [R2] ;  /* 0x0000000002027984 */ /* 0x000fe80000000800 */
[----:B------:R-:W0:Y:S02]  /*58f0*/  LDS R4, [R0+0x4] ;  /* 0x0000040000047984 */ /* 0x000e240000000800 */
[----:B0-----:R-:W-:Y:S01]  /*5900*/  IADD3 R13, PT, PT, R2, R4, R3 ;  /* 0x00000004020d7210 */ /* 0x001fe20007ffe003 */
[----:B------:R-:W-:-:S04]  /*5910*/  VIADD R17, R4, 0x1 ;  /* 0x0000000104117836 */ /* 0x000fc80000000000 */
[----:B---3--:R-:W-:Y:S01]  /*5920*/  IMAD.WIDE R12, R13, 0x4, R10 ;  /* 0x000000040d0c7825 */ /* 0x008fe200078e020a */
[----:B------:R-:W-:Y:S04]  /*5930*/  STS [R0+0x4], R17 ;  /* 0x0000041100007388 */ /* 0x000fe80000000800 */
[----:B------:R0:W-:Y:S02]  /*5940*/  STG.E desc[UR8][R12.64], R7 ;  /* 0x000000070c007986 */ /* 0x0001e4000c101908 */
[----:B0-----:R-:W-:-:S05]  /*5950*/  IADD3 R7, P0, PT, R8, R7, RZ ;  /* 0x0000000708077210 */ /* 0x001fca0007f1e0ff */
[----:B------:R-:W-:Y:S01]  /*5960*/  IMAD.X R6, RZ, RZ, R6, P0 ;  /* 0x000000ffff067224 */ /* 0x000fe200000e0606 */
[----:B------:R-:W-:-:S04]  /*5970*/  ISETP.GE.U32.AND P0, PT, R7, UR12, PT ;  /* 0x0000000c07007c0c */ /* 0x000fc8000bf06070 */
[----:B------:R-:W-:-:S13]  /*5980*/  ISETP.GE.U32.AND.EX P0, PT, R6, UR13, PT, P0 ;  /* 0x0000000d06007c0c */ /* 0x000fda000bf06100 */
[----:B------:R-:W-:Y:S05]  /*5990*/  @!P0 BRA `(.L_x_195) ;  /* 0xfffffffc00b88947 */ /* 0x000fea000383ffff */
[----:B------:R-:W-:Y:S05]  /*59a0*/  EXIT ;  /* 0x000000000000794d */ /* 0x000fea0003800000 */
.L_x_190:
[----:B------:R-:W0:Y:S01]  /*59b0*/  LDCU.U8 UR4, c[0x0][0x3f0] ;  /* 0x00007e00ff0477ac */ /* 0x000e220008000000 */
[----:B------:R-:W1:Y:S01]  /*59c0*/  LDC.64 R14, c[0x0][0x3b8] ;  /* 0x0000ee00ff0e7b82 */ /* 0x000e620000000a00 */
[----:B------:R-:W2:Y:S01]  /*59d0*/  LDCU UR11, c[0x0][0x3a0] ;  /* 0x00007400ff0b77ac */ /* 0x000ea20008000800 */
[----:B------:R-:W3:Y:S01]  /*59e0*/  LDCU UR6, c[0x0][0x3c8] ;  /* 0x00007900ff0677ac */ /* 0x000ee20008000800 */
[----:B------:R-:W4:Y:S01]  /*59f0*/  LDCU.64 UR12, c[0x0][0x380] ;  /* 0x00007000ff0c77ac */ /* 0x000f220008000a00 */
[----:B------:R-:W1:Y:S01]  /*5a00*/  LDCU.64 UR16, c[0x0][0x3a8] ;  /* 0x00007500ff1077ac */ /* 0x000e620008000a00 */
[----:B0-----:R-:W-:Y:S01]  /*5a10*/  UPRMT UR4, UR4, 0x8880, URZ ;  /* 0x0000888004047896 */ /* 0x001fe200080000ff */
[----:B------:R-:W0:Y:S03]  /*5a20*/  LDCU.64 UR14, c[0x0][0x398] ;  /* 0x00007300ff0e77ac */ /* 0x000e260008000a00 */
[----:B------:R-:W-:-:S09]  /*5a30*/  UISETP.NE.AND UP0, UPT, UR4, URZ, UPT ;  /* 0x000000ff0400728c */ /* 0x000fd2000bf05270 */
[----:B--234-:R-:W-:Y:S05]  /*5a40*/  BRA.U !UP0, `(.L_x_196) ;  /* 0x00000005080c7547 */ /* 0x01cfea000b800000 */
[----:B------:R-:W-:Y:S01]  /*5a50*/  BSSY.RECONVERGENT B0, `(.L_x_197) ;  /* 0x0000041000007945 */ /* 0x000fe20003800200 */
.L_x_203:
[----:B------:R-:W-:-:S04]  /*5a60*/  LEA R10, P0, R7, UR12, 0x3 ;  /* 0x0000000c070a7c11 */ /* 0x000fc8000f8018ff */
[----:B------:R-:W-:-:S05]  /*5a70*/  LEA.HI.X R11, R7, UR13, R6, 0x3, P0 ;  /* 0x0000000d070b7c11 */ /* 0x000fca00080f1c06 */
        /* <DEDUP_REMOVED lines=12> */
[----:B------:R-:W0:Y:S01]  /*5b40*/  I2F.U32.RP R4, UR6 ;  /* 0x0000000600047d06 */ /* 0x000e220008209000 */
[----:B------:R-:W-:Y:S01]  /*5b50*/  ISETP.NE.U32.AND P2, PT, RZ, UR6, PT ;  /* 0x00000006ff007c0c */ /* 0x000fe2000bf45070 */
[----:B------:R-:W-:-:S06]  /*5b60*/  IMAD.MOV.U32 R19, RZ, RZ, RZ ;  /* 0x000000ffff137224 */ /* 0x000fcc00078e00ff */
[----:B0-----:R-:W0:Y:S02]  /*5b70*/  MUFU.RCP R4, R4 ;  /* 0x0000000400047308 */ /* 0x001e240000001000 */
[----:B0-----:R-:W-:-:S06]  /*5b80*/  VIADD R10, R4, 0xffffffe ;  /* 0x0ffffffe040a7836 */ /* 0x001fcc0000000000 */
[----:B------:R0:W2:Y:S02]  /*5b90*/  F2I.FTZ.U32.TRUNC.NTZ R11, R10 ;  /* 0x0000000a000b7305 */ /* 0x0000a4000021f000 */
[----:B0-----:R-:W-:Y:S01]  /*5ba0*/  IMAD.MOV.U32 R10, RZ, RZ, RZ ;  /* 0x000000ffff0a7224 */ /* 0x001fe200078e00ff */
[----:B--2---:R-:W-:-:S05]  /*5bb0*/  IADD3 R13, PT, PT, RZ, -R11, RZ ;  /* 0x8000000bff0d7210 */ /* 0x004fca0007ffe0ff */
        /* <DEDUP_REMOVED lines=12> */
.L_x_201:
[----:B------:R-:W-:Y:S01]  /*5c80*/  IMAD.MOV.U32 R23, RZ, RZ, R7 ;  /* 0x000000ffff177224 */ /* 0x000fe200078e0007 */
[----:B------:R-:W-:Y:S01]  /*5c90*/  MOV R12, 0x5cd0 ;  /* 0x00005cd0000c7802 */ /* 0x000fe20000000f00 */
[----:B------:R-:W-:Y:S02]  /*5ca0*/  IMAD.MOV.U32 R22, RZ, RZ, R6 ;  /* 0x000000ffff167224 */ /* 0x000fe400078e0006 */
[----:B------:R-:W-:-:S07]  /*5cb0*/  IMAD.U32 R11, RZ, RZ, UR7 ;  /* 0x00000007ff0b7e24 */ /* 0x000fce000f8e00ff */
[----:B-1----:R-:W-:Y:S05]  /*5cc0*/  CALL.REL.NOINC `($__internal_2_$__cuda_sm20_div_u64) ;  /* 0x00000004006c7944 */ /* 0x002fea0003c00000 */
.L_x_202:
[----:B-1----:R-:W-:Y:S05]  /*5cd0*/  BSYNC.RECONVERGENT B2 ;  /* 0x0000000000027941 */ /* 0x002fea0003800200 */
.L_x_200:
[----:B------:R-:W-:-:S04]  /*5ce0*/  LEA R10, P0, R18, R16, 0x2 ;  /* 0x00000010120a7211 */ /* 0x000fc800078010ff */
[----:B------:R-:W-:-:S05]  /*5cf0*/  LEA.HI.X R11, R18, R17, R19, 0x2, P0 ;  /* 0x00000011120b7211 */ /* 0x000fca00000f1413 */
[----:B------:R-:W2:Y:S02]  /*5d00*/  LDG.E R10, desc[UR8][R10.64] ;  /* 0x000000080a0a7981 */ /* 0x000ea4000c1e1900 */
[----:B--2---:R-:W-:-:S13]  /*5d10*/  ISETP.NE.AND P0, PT, R10, RZ, PT ;  /* 0x000000ff0a00720c */ /* 0x004fda0003f05270 */
        /* <DEDUP_REMOVED lines=9> */
[----:B-1----:R-:W-:-:S05]  /*5db0*/  IADD3 R13, PT, PT, R4, 0x1, RZ ;  /* 0x00000001040d7810 */ /* 0x002fca0007ffe0ff */
[----:B------:R2:W-:Y:S01]  /*5dc0*/  STS [R2+0x4], R13 ;  /* 0x0000040d02007388 */ /* 0x0005e20000000800 */
[----:B0-----:R-:W-:-:S05]  /*5dd0*/  IADD3 R11, PT, PT, R0, R4, R3 ;  /* 0x00000004000b7210 */ /* 0x001fca0007ffe003 */
[----:B------:R-:W-:-:S05]  /*5de0*/  IMAD.WIDE R10, R11, 0x4, R14 ;  /* 0x000000040b0a7825 */ /* 0x000fca00078e020e */
[----:B------:R2:W-:Y:S02]  /*5df0*/  STG.E desc[UR8][R10.64], R7 ;  /* 0x000000070a007986 */ /* 0x0005e4000c101908 */
.L_x_199:
[----:B-1----:R-:W-:Y:S05]  /*5e00*/  BSYNC.RECONVERGENT B1 ;  /* 0x0000000000017941 */ /* 0x002fea0003800200 */
.L_x_198:
[----:B--2---:R-:W-:-:S05]  /*5e10*/  IADD3 R7, P0, PT, R8, R7, RZ ;  /* 0x0000000708077210 */ /* 0x004fca0007f1e0ff */
[----:B------:R-:W-:Y:S01]  /*5e20*/  IMAD.X R6, RZ, RZ, R6, P0 ;  /* 0x000000ffff067224 */ /* 0x000fe200000e0606 */
[----:B------:R-:W-:-:S04]  /*5e30*/  ISETP.GE.U32.AND P0, PT, R7, UR16, PT ;  /* 0x0000001007007c0c */ /* 0x000fc8000bf06070 */
[----:B------:R-:W-:-:S13]  /*5e40*/  ISETP.GE.U32.AND.EX P0, PT, R6, UR17, PT, P0 ;  /* 0x0000001106007c0c */ /* 0x000fda000bf06100 */
[----:B------:R-:W-:Y:S05]  /*5e50*/  @!P0 BRA `(.L_x_203) ;  /* 0xfffffffc00008947 */ /* 0x000fea000383ffff */
[----:B------:R-:W-:Y:S05]  /*5e60*/  BSYNC.RECONVERGENT B0 ;  /* 0x0000000000007941 */ /* 0x000fea0003800200 */
.L_x_197:
[----:B------:R-:W-:Y:S05]  /*5e70*/  EXIT ;  /* 0x000000000000794d */ /* 0x000fea0003800000 */
.L_x_196:
[----:B------:R-:W2:Y:S01]  /*5e80*/  S2UR UR5, SR_CgaCtaId ;  /* 0x00000000000579c3 */ /* 0x000ea20000008800 */
[----:B------:R-:W-:Y:S01]  /*5e90*/  UMOV UR4, 0x400 ;  /* 0x0000040000047882 */ /* 0x000fe20000000000 */
[----:B------:R-:W3:Y:S01]  /*5ea0*/  LDCU UR11, c[0x0][0x3a0] ;  /* 0x00007400ff0b77ac */ /* 0x000ee20008000800 */
[----:B------:R-:W4:Y:S05]  /*5eb0*/  LDCU UR6, c[0x0][0x3c8] ;  /* 0x00007900ff0677ac */ /* 0x000f2a0008000800 */
[----:B-1----:R-:W1:Y:S01]  /*5ec0*/  LDC.64 R14, c[0x0][0x3b8] ;  /* 0x0000ee00ff0e7b82 */ /* 0x002e620000000a00 */
[----:B------:R-:W1:Y:S01]  /*5ed0*/  LDCU.64 UR12, c[0x0][0x380] ;  /* 0x00007000ff0c77ac */ /* 0x000e620008000a00 */
[----:B0-----:R-:W0:Y:S01]  /*5ee0*/  LDCU.64 UR14, c[0x0][0x3a8] ;  /* 0x00007500ff0e77ac */ /* 0x001e220008000a00 */
[----:B--234-:R-:W-:-:S12]  /*5ef0*/  ULEA UR4, UR5, UR4, 0x18 ;  /* 0x0000000405047291 */ /* 0x01cfd8000f8ec0ff */
.L_x_209:
[----:B-1----:R-:W-:-:S04]  /*5f00*/  LEA R10, P0, R7, UR12, 0x3 ;  /* 0x0000000c070a7c11 */ /* 0x002fc8000f8018ff */
[----:B------:R-:W-:-:S05]  /*5f10*/  LEA.HI.X R11, R7, UR13, R6, 0x3, P0 ;  /* 0x0000000d070b7c11 */ /* 0x000fca00080f1c06 */
[----:B-----5:R1:W5:Y:S01]  /*5f20*/  LDG.E.CONSTANT R0, desc[UR8][R10.64] ;  /* 0x000000080a007981 */ /* 0x020362000c1e9900 */
[----:B------:R-:W-:Y:S01]  /*5f30*/  LOP3.LUT R2, R6, UR7, RZ, 0xfc, !PT ;  /* 0x0000000706027c12 */ /* 0x000fe2000f8efcff */
[----:B------:R-:W-:Y:S03]  /*5f40*/  BSSY.RECONVERGENT B0, `(.L_x_204) ;  /* 0x000001c000007945 */ /* 0x000fe60003800200 */
[----:B------:R-:W-:-:S13]  /*5f50*/  ISETP.NE.U32.AND P0, PT, R2, RZ, PT ;  /* 0x000000ff0200720c */ /* 0x000fda0003f05070 */
[----:B-1----:R-:W-:Y:S05]  /*5f60*/  @P0 BRA `(.L_x_205) ;  /* 0x0000000000500947 */ /* 0x002fea0003800000 */
[----:B------:R-:W1:Y:S01]  /*5f70*/  I2F.U32.RP R4, UR6 ;  /* 0x0000000600047d06 */ /* 0x000e620008209000 */
[----:B------:R-:W-:Y:S01]  /*5f80*/  ISETP.NE.U32.AND P2, PT, RZ, UR6, PT ;  /* 0x00000006ff007c0c */ /* 0x000fe2000bf45070 */
[----:B------:R-:W-:-:S06]  /*5f90*/  IMAD.MOV.U32 R19, RZ, RZ, RZ ;  /* 0x000000ffff137224 */ /* 0x000fcc00078e00ff */
[----:B-1----:R-:W1:Y:S02]  /*5fa0*/  MUFU.RCP R4, R4 ;  /* 0x0000000400047308 */ /* 0x002e640000001000 */
[----:B-1----:R-:W-:-:S06]  /*5fb0*/  VIADD R10, R4, 0xffffffe ;  /* 0x0ffffffe040a7836 */ /* 0x002fcc0000000000 */
[----:B------:R1:W2:Y:S02]  /*5fc0*/  F2I.FTZ.U32.TRUNC.NTZ R11, R10 ;  /* 0x0000000a000b7305 */ /* 0x0002a4000021f000 */
[----:B-1----:R-:W-:Y:S02]  /*5fd0*/  IMAD.MOV.U32 R10, RZ, RZ, RZ ;  /* 0x000000ffff0a7224 */ /* 0x002fe400078e00ff */
[----:B--2---:R-:W-:-:S04]  /*5fe0*/  IMAD.MOV R13, RZ, RZ, -R11 ;  /* 0x000000ffff0d7224 */ /* 0x004fc800078e0a0b */
        /* <DEDUP_REMOVED lines=12> */
.L_x_205:
[----:B------:R-:W-:Y:S01]  /*60b0*/  IMAD.MOV.U32 R23, RZ, RZ, R7 ;  /* 0x000000ffff177224 */ /* 0x000fe200078e0007 */
[----:B------:R-:W-:Y:S01]  /*60c0*/  MOV R22, R6 ;  /* 0x0000000600167202 */ /* 0x000fe20000000f00 */
[----:B------:R-:W-:Y:S01]  /*60d0*/  IMAD.U32 R11, RZ, RZ, UR7 ;  /* 0x00000007ff0b7e24 */ /* 0x000fe2000f8e00ff */
[----:B------:R-:W-:-:S07]  /*60e0*/  MOV R12, 0x6100 ;  /* 0x00006100000c7802 */ /* 0x000fce0000000f00 */
[----:B0----5:R-:W-:Y:S05]  /*60f0*/  CALL.REL.NOINC `($__internal_2_$__cuda_sm20_div_u64) ;  /* 0x0000000000607944 */ /* 0x021fea0003c00000 */
.L_x_206:
[----:B0-----:R-:W-:Y:S05]  /*6100*/  BSYNC.RECONVERGENT B0 ;  /* 0x0000000000007941 */ /* 0x001fea0003800200 */
.L_x_204:
[----:B------:R-:W-:-:S04]  /*6110*/  LEA R10, P0, R18, R16, 0x2 ;  /* 0x00000010120a7211 */ /* 0x000fc800078010ff */
[----:B------:R-:W-:-:S05]  /*6120*/  LEA.HI.X R11, R18, R17, R19, 0x2, P0 ;  /* 0x00000011120b7211 */ /* 0x000fca00000f1413 */
[----:B------:R-:W2:Y:S01]  /*6130*/  LDG.E R10, desc[UR8][R10.64] ;  /* 0x000000080a0a7981 */ /* 0x000ea2000c1e1900 */
[----:B------:R-:W-:Y:S01]  /*6140*/  BSSY.RECONVERGENT B0, `(.L_x_207) ;  /* 0x000000d000007945 */ /* 0x000fe20003800200 */
[----:B--2---:R-:W-:-:S13]  /*6150*/  ISETP.NE.AND P0, PT, R10, RZ, PT ;  /* 0x000000ff0a00720c */ /* 0x004fda0003f05270 */
[----:B------:R-:W-:Y:S05]  /*6160*/  @!P0 BRA `(.L_x_208) ;  /* 0x0000000000288947 */ /* 0x000fea0003800000 */
[----:B-----5:R-:W-:Y:S01]  /*6170*/  IMAD R2, R5, UR11, R0 ;  /* 0x0000000b05027c24 */ /* 0x020fe2000f8e0200 */
[----:B------:R-:W-:-:S03]  /*6180*/  LEA R0, R0, UR4, 0x2 ;  /* 0x0000000400007c11 */ /* 0x000fc6000f8e10ff */
[----:B------:R-:W-:-:S03]  /*6190*/  IMAD R2, R2, 0x4, R9 ;  /* 0x0000000402027824 */ /* 0x000fc600078e0209 */
[----:B------:R-:W-:Y:S04]  /*61a0*/  LDS R0, [R0] ;  /* 0x0000000000007984 */ /* 0x000fe80000000800 */
[----:B------:R-:W0:Y:S02]  /*61b0*/  LDS R4, [R2+0x4] ;  /* 0x0000040002047984 */ /* 0x000e240000000800 */
[----:B0-----:R-:W-:Y:S01]  /*61c0*/  IADD3 R11, PT, PT, R0, R4, R3 ;  /* 0x00000004000b7210 */ /* 0x001fe20007ffe003 */
[----:B------:R-:W-:-:S04]  /*61d0*/  VIADD R13, R4, 0x1 ;  /* 0x00000001040d7836 */ /* 0x000fc80000000000 */
[----:B------:R-:W-:Y:S01]  /*61e0*/  IMAD.WIDE R10, R11, 0x4, R14 ;  /* 0x000000040b0a7825 */ /* 0x000fe200078e020e */
[----:B------:R0:W-:Y:S04]  /*61f0*/  STS [R2+0x4], R13 ;  /* 0x0000040d02007388 */ /* 0x0001e80000000800 */
[----:B------:R0:W-:Y:S02]  /*6200*/  STG.E desc[UR8][R10.64], R7 ;  /* 0x000000070a007986 */ /* 0x0001e4000c101908 */
.L_x_208:
[----:B------:R-:W-:Y:S05]  /*6210*/  BSYNC.RECONVERGENT B0 ;  /* 0x0000000000007941 */ /* 0x000fea0003800200 */
.L_x_207:
[----:B0-----:R-:W-:-:S05]  /*6220*/  IADD3 R7, P0, PT, R8, R7, RZ ;  /* 0x0000000708077210 */ /* 0x001fca0007f1e0ff */
[----:B------:R-:W-:Y:S01]  /*6230*/  IMAD.X R6, RZ, RZ, R6, P0 ;  /* 0x000000ffff067224 */ /* 0x000fe200000e0606 */
[----:B------:R-:W-:-:S04]  /*6240*/  ISETP.GE.U32.AND P0, PT, R7, UR14, PT ;  /* 0x0000000e07007c0c */ /* 0x000fc8000bf06070 */
[----:B------:R-:W-:-:S13]  /*6250*/  ISETP.GE.U32.AND.EX P0, PT, R6, UR15, PT, P0 ;  /* 0x0000000f06007c0c */ /* 0x000fda000bf06100 */
[----:B------:R-:W-:Y:S05]  /*6260*/  @!P0 BRA `(.L_x_209) ;  /* 0xfffffffc00248947 */ /* 0x000fea000383ffff */
[----:B------:R-:W-:Y:S05]  /*6270*/  EXIT ;  /* 0x000000000000794d */ /* 0x000fea0003800000 */
        .weak           $__internal_2_$__cuda_sm20_div_u64
        .type           $__internal_2_$__cuda_sm20_div_u64,@function
        .size           $__internal_2_$__cuda_sm20_div_u64,(.L_x_1785 - $__internal_2_$__cuda_sm20_div_u64)
$__internal_2_$__cuda_sm20_div_u64:
[----:B------:R-:W-:Y:S02]  /*6280*/  IMAD.U32 R28, RZ, RZ, UR10 ;  /* 0x0000000aff1c7e24 */ /* 0x000fe4000f8e00ff */
[----:B------:R-:W-:-:S04]  /*6290*/  IMAD.MOV.U32 R29, RZ, RZ, R11 ;  /* 0x000000ffff1d7224 */ /* 0x000fc800078e000b */
[----:B------:R-:W0:Y:S08]  /*62a0*/  I2F.U64.RP R20, R28 ;  /* 0x0000001c00147312 */ /* 0x000e300000309000 */
[----:B0-----:R-:W0:Y:S02]  /*62b0*/  MUFU.RCP R18, R20 ;  /* 0x0000001400127308 */ /* 0x001e240000001000 */
[----:B0-----:R-:W-:-:S06]  /*62c0*/  VIADD R18, R18, 0x1ffffffe ;  /* 0x1ffffffe12127836 */ /* 0x001fcc0000000000 */
[----:B------:R-:W0:Y:S02]  /*62d0*/  F2I.U64.TRUNC R18, R18 ;  /* 0x0000001200127311 */ /* 0x000e24000020d800 */
[----:B0-----:R-:W-:-:S04]  /*62e0*/  IMAD.WIDE.U32 R24, R18, UR10, RZ ;  /* 0x0000000a12187c25 */ /* 0x001fc8000f8e00ff */
[C---:B------:R-:W-:Y:S01]  /*62f0*/  IMAD R13, R18.reuse, R11, R25 ;  /* 0x0000000b120d7224 */ /* 0x040fe200078e0219 */
[----:B------:R-:W-:Y:S01]  /*6300*/  IADD3 R25, P0, PT, RZ, -R24, RZ ;  /* 0x80000018ff197210 */ /* 0x000fe20007f1e0ff */
[----:B------:R-:W-:Y:S02]  /*6310*/  IMAD.MOV.U32 R27, RZ, RZ, R18 ;  /* 0x000000ffff1b7224 */ /* 0x000fe400078e0012 */
[----:B------:R-:W-:Y:S02]  /*6320*/  IMAD R13, R19, UR10, R13 ;  /* 0x0000000a130d7c24 */ /* 0x000fe4000f8e020d */
[----:B------:R-:W-:-:S04]  /*6330*/  IMAD.HI.U32 R26, R18, R25, RZ ;  /* 0x00000019121a7227 */ /* 0x000fc800078e00ff */
[----:B------:R-:W-:-:S04]  /*6340*/  IMAD.X R13, RZ, RZ, ~R13, P0 ;  /* 0x000000ffff0d7224 */ /* 0x000fc800000e0e0d */
[----:B------:R-:W-:-:S04]  /*6350*/  IMAD.WIDE.U32 R26, P0, R18, R13, R26 ;  /* 0x0000000d121a7225 */ /* 0x000fc8000780001a */
[C---:B------:R-:W-:Y:S02]  /*6360*/  IMAD R24, R19.reuse, R13, RZ ;  /* 0x0000000d13187224 */ /* 0x040fe400078e02ff */
[----:B------:R-:W-:-:S04]  /*6370*/  IMAD.HI.U32 R25, P2, R19, R25, R26 ;  /* 0x0000001913197227 */ /* 0x000fc8000784001a */
[----:B------:R-:W-:Y:S01]  /*6380*/  IMAD.HI.U32 R13, R19, R13, RZ ;  /* 0x0000000d130d7227 */ /* 0x000fe200078e00ff */
[----:B------:R-:W-:-:S03]  /*6390*/  IADD3 R25, P3, PT, R24, R25, RZ ;  /* 0x0000001918197210 */ /* 0x000fc60007f7e0ff */
[----:B------:R-:W-:Y:S02]  /*63a0*/  IMAD.X R13, R13, 0x1, R19, P0 ;  /* 0x000000010d0d7824 */ /* 0x000fe400000e0613 */
[----:B------:R-:W-:-:S03]  /*63b0*/  IMAD.WIDE.U32 R18, R25, UR10, RZ ;  /* 0x0000000a19127c25 */ /* 0x000fc6000f8e00ff */
[----:B------:R-:W-:Y:S01]  /*63c0*/  IADD3.X R13, PT, PT, RZ, RZ, R13, P3, P2 ;  /* 0x000000ffff0d7210 */ /* 0x000fe20001fe440d */
        /* <DEDUP_REMOVED lines=29> */
[----:B------:R-:W-:Y:S01]  /*65a0*/  ISETP.GE.U32.AND.EX P0, PT, R20, R11, PT, P0 ;  /* 0x0000000b1400720c */ /* 0x000fe20003f06100 */
[----:B------:R-:W-:-:S03]  /*65b0*/  IMAD.X R26, RZ, RZ, R13, P3 ;  /* 0x000000ffff1a7224 */ /* 0x000fc600018e060d */
[----:B------:R-:W-:Y:S01]  /*65c0*/  SEL R24, R25, R24, P0 ;  /* 0x0000001819187207 */ /* 0x000fe20000000000 */
[----:B------:R-:W-:Y:S01]  /*65d0*/  IMAD.X R25, R20, 0x1, ~R11, P2 ;  /* 0x0000000114197824 */ /* 0x000fe200010e0e0b */
[----:B------:R-:W-:Y:S02]  /*65e0*/  SEL R19, R19, R18, P0 ;  /* 0x0000001213137207 */ /* 0x000fe40000000000 */
[----:B------:R-:W-:Y:S02]  /*65f0*/  SEL R26, R26, R13, P0 ;  /* 0x0000000d1a1a7207 */ /* 0x000fe40000000000 */
[----:B------:R-:W-:Y:S02]  /*6600*/  IADD3 R18, P3, PT, R19, 0x1, RZ ;  /* 0x0000000113127810 */ /* 0x000fe40007f7e0ff */
[----:B------:R-:W-:Y:S02]  /*6610*/  SEL R20, R25, R20, P0 ;  /* 0x0000001419147207 */ /* 0x000fe40000000000 */
[----:B------:R-:W-:Y:S01]  /*6620*/  ISETP.GE.U32.AND P0, PT, R24, UR10, PT ;  /* 0x0000000a18007c0c */ /* 0x000fe2000bf06070 */
[----:B------:R-:W-:Y:S01]  /*6630*/  IMAD.X R13, RZ, RZ, R26, P3 ;  /* 0x000000ffff0d7224 */ /* 0x000fe200018e061a */
[----:B------:R-:W-:-:S02]  /*6640*/  ISETP.NE.U32.AND P2, PT, RZ, UR10, PT ;  /* 0x0000000aff007c0c */ /* 0x000fc4000bf45070 */
[----:B------:R-:W-:Y:S02]  /*6650*/  ISETP.GE.U32.AND.EX P0, PT, R20, R11, PT, P0 ;  /* 0x0000000b1400720c */ /* 0x000fe40003f06100 */
[----:B------:R-:W-:Y:S02]  /*6660*/  ISETP.NE.AND.EX P2, PT, R11, RZ, PT, P2 ;  /* 0x000000ff0b00720c */ /* 0x000fe40003f45320 */
[----:B------:R-:W-:Y:S02]  /*6670*/  SEL R13, R13, R26, P0 ;  /* 0x0000001a0d0d7207 */ /* 0x000fe40000000000 */
[----:B------:R-:W-:Y:S02]  /*6680*/  SEL R18, R18, R19, P0 ;  /* 0x0000001312127207 */ /* 0x000fe40000000000 */
[----:B------:R-:W-:Y:S01]  /*6690*/  SEL R19, R13, 0xffffffff, P2 ;  /* 0xffffffff0d137807 */ /* 0x000fe20001000000 */
[----:B------:R-:W-:Y:S01]  /*66a0*/  IMAD.MOV.U32 R13, RZ, RZ, 0x0 ;  /* 0x00000000ff0d7424 */ /* 0x000fe200078e00ff */
[----:B------:R-:W-:-:S03]  /*66b0*/  SEL R18, R18, 0xffffffff, P2 ;  /* 0xffffffff12127807 */ /* 0x000fc60001000000 */
[----:B------:R-:W-:Y:S05]  /*66c0*/  RET.REL.NODEC R12 `(_ZN4vllm3moe51moe_lora_align_block_size_small_batch_expert_kernelIlLi256EEEvPT_PilS4_iimiiS4_S4_iS4_S4_S4_S4_b) ;  /* 0xffffff980c4c7950 */ /* 0x000fea0003c3ffff */
.L_x_210:
        /* <DEDUP_REMOVED lines=11> */
.L_x_1785:


//--------------------- .text._ZN4vllm3moe40lora_count_and_sort_expert_tokens_kernelIiEEvPKT_PiS5_S5_miiiS5_S5_b --------------------------
	.section	.text._ZN4vllm3moe40lora_count_and_sort_expert_tokens_kernelIiEEvPKT_PiS5_S5_miiiS5_S5_b,"ax",@progbits
	.align	128
        .global         _ZN4vllm3moe40lora_count_and_sort_expert_tokens_kernelIiEEvPKT_PiS5_S5_miiiS5_S5_b
        .type           _ZN4vllm3moe40lora_count_and_sort_expert_tokens_kernelIiEEvPKT_PiS5_S5_miiiS5_S5_b,@function
        .size           _ZN4vllm3moe40lora_count_and_sort_expert_tokens_kernelIiEEvPKT_PiS5_S5_miiiS5_S5_b,(.L_x_1786 - _ZN4vllm3moe40lora_count_and_sort_expert_tokens_kernelIiEEvPKT_PiS5_S5_miiiS5_S5_b)
        .other          _ZN4vllm3moe40lora_count_and_sort_expert_tokens_kernelIiEEvPKT_PiS5_S5_miiiS5_S5_b,@"STO_CUDA_ENTRY STV_DEFAULT"
_ZN4vllm3moe40lora_count_and_sort_expert_tokens_kernelIiEEvPKT_PiS5_S5_miiiS5_S5_b:
.text._ZN4vllm3moe40lora_count_and_sort_expert_tokens_kernelIiEEvPKT_PiS5_S5_miiiS5_S5_b:
        /* <DEDUP_REMOVED lines=25> */
[----:B-1----:R-:W-:-:S05]  /*0190*/  IMAD.HI.U32 R3, R3, R6, RZ ;  /* 0x0000000603037227 */ /* 0x002fca00078e00ff */
[----:B------:R-:W-:-:S05]  /*01a0*/  IADD3 R5, PT, PT, -R3, RZ, RZ ;  /* 0x000000ff03057210 */ /* 0x000fca0007ffe1ff */
        /* <DEDUP_REMOVED lines=8> */
.L_x_211:
[----:B------:R-:W0:Y:S01]  /*0230*/  LDCU.64 UR4, c[0x0][0x3a0] ;  /* 0x00007400ff0477ac */ /* 0x000e220008000a00 */
[----:B------:R-:W-:Y:S02]  /*0240*/  MOV R7, UR9 ;  /* 0x0000000900077c02 */ /* 0x000fe40008000f00 */
[----:B------:R-:W-:Y:S01]  /*0250*/  MOV R6, 0x290 ;  /* 0x0000029000067802 */ /* 0x000fe20000000f00 */
[----:B0-----:R-:W-:Y:S02]  /*0260*/  IMAD.U32 R23, RZ, RZ, UR4 ;  /* 0x00000004ff177e24 */ /* 0x001fe4000f8e00ff */
[----:B------:R-:W-:-:S07]  /*0270*/  IMAD.U32 R22, RZ, RZ, UR5 ;  /* 0x00000005ff167e24 */ /* 0x000fce000f8e00ff */
[----:B------:R-:W-:Y:S05]  /*0280*/  CALL.REL.NOINC `($__internal_3_$__cuda_sm20_div_u64) ;  /* 0x0000000c00a07944 */ /* 0x000fea0003c00000 */
[----:B------:R-:W-:-:S07]  /*0290*/  IMAD.MOV.U32 R3, RZ, RZ, R18 ;  /* 0x000000ffff037224 */ /* 0x000fce00078e0012 */
.L_x_212:
        /* <DEDUP_REMOVED lines=13> */
[----:B------:R-:W-:-:S03]  /*0370*/  HFMA2 R22, -RZ, RZ, 0, 0 ;  /* 0x00000000ff167431 */ /* 0x000fc600000001ff */
        /* <DEDUP_REMOVED lines=18> */
[----:B------:R-:W0:Y:S05]  /*04a0*/  LDCU.64 UR8, c[0x0][0x380] ;  /* 0x00007000ff0877ac */ /* 0x000e2a0008000a00 */
[----:B------:R-:W0:Y:S01]  /*04b0*/  LDC.64 R14, c[0x0][0x398] ;  /* 0x0000e600ff0e7b82 */ /* 0x000e220000000a00 */
[----:B------:R-:W0:Y:S01]  /*04c0*/  LDCU.64 UR14, c[0x0][0x380] ;  /* 0x00007000ff0e77ac */ /* 0x000e220008000a00 */
[----:B--23--:R-:W-:Y:S05]  /*04d0*/  BRA.U !UP0, `(.L_x_214) ;  /* 0x00000001086c7547 */ /* 0x00cfea000b800000 */
[----:B------:R-:W-:Y:S01]  /*04e0*/  BSSY B0, `(.L_x_215) ;  /* 0x0000019000007945 */ /* 0x000fe20003800000 */
.L_x_218:
[----:B0---4-:R-:W-:-:S04]  /*04f0*/  LEA R6, P0, R23, UR8, 0x2 ;  /* 0x0000000817067c11 */ /* 0x011fc8000f8010ff */
[----:B------:R-:W-:-:S06]  /*0500*/  LEA.HI.X R7, R23, UR9, R22, 0x2, P0 ;  /* 0x0000000917077c11 */ /* 0x000fcc00080f1416 */
[----:B------:R-:W2:Y:S01]  /*0510*/  LDG.E.CONSTANT R7, desc[UR6][R6.64] ;  /* 0x0000000606077981 */ /* 0x000ea2000c1e9900 */
[----:B------:R-:W-:Y:S05]  /*0520*/  YIELD ;  /* 0x0000000000007946 */ /* 0x000fea0003800000 */
[----:B------:R-:W-:Y:S01]  /*0530*/  BSSY.RECONVERGENT B1, `(.L_x_216) ;  /* 0x000000e000017945 */ /* 0x000fe20003800200 */
[----:B--2---:R-:W-:-:S13]  /*0540*/  ISETP.GE.AND P0, PT, R7, UR10, PT ;  /* 0x0000000a07007c0c */ /* 0x004fda000bf06270 */
[----:B------:R-:W-:Y:S05]  /*0550*/  @P0 BRA `(.L_x_217) ;  /* 0x00000000002c0947 */ /* 0x000fea0003800000 */
[----:B------:R-:W-:-:S06]  /*0560*/  IMAD.WIDE R6, R7, 0x4, R14 ;  /* 0x0000000407067825 */ /* 0x000fcc00078e020e */
[----:B------:R-:W2:Y:S02]  /*0570*/  LDG.E.CONSTANT R6, desc[UR6][R6.64] ;  /* 0x0000000606067981 */ /* 0x000ea4000c1e9900 */
[----:B--2---:R-:W-:-:S13]  /*0580*/  ISETP.NE.AND P0, PT, R6, -0x1, PT ;  /* 0xffffffff0600780c */ /* 0x004fda0003f05270 */
[----:B------:R-:W-:Y:S05]  /*0590*/  @!P0 BRA `(.L_x_217) ;  /* 0x00000000001c8947 */ /* 0x000fea0003800000 */
[----:B------:R-:W-:Y:S02]  /*05a0*/  IMAD.IADD R7, R5, 0x1, R6 ;  /* 0x0000000105077824 */ /* 0x000fe400078e0206 */
[----:B------:R-:W-:Y:S02]  /*05b0*/  IMAD.MOV.U32 R3, RZ, RZ, 0x1 ;  /* 0x00000001ff037424 */ /* 0x000fe400078e00ff */
[----:B-1----:R-:W-:-:S06]  /*05c0*/  IMAD.WIDE R6, R7, 0x4, R10 ;  /* 0x0000000407067825 */ /* 0x002fcc00078e020a */
[----:B------:R-:W2:Y:S02]  /*05d0*/  ATOMG.E.ADD.STRONG.GPU PT, R7, desc[UR6][R6.64], R3 ;  /* 0x80000003060779a8 */ /* 0x000ea400081ef106 */
[----:B--2---:R-:W-:-:S04]  /*05e0*/  IMAD R9, R0, UR5, R7 ;  /* 0x0000000500097c24 */ /* 0x004fc8000f8e0207 */
[----:B------:R-:W-:-:S05]  /*05f0*/  IMAD.WIDE R8, R9, 0x4, R12 ;  /* 0x0000000409087825 */ /* 0x000fca00078e020c */
[----:B------:R0:W-:Y:S02]  /*0600*/  STG.E desc[UR6][R8.64], R23 ;  /* 0x0000001708007986 */ /* 0x0001e4000c101906 */
.L_x_217:
[----:B-1----:R-:W-:Y:S05]  /*0610*/  BSYNC.RECONVERGENT B1 ;  /* 0x0000000000017941 */ /* 0x002fea0003800200 */
.L_x_216:
[----:B0-----:R-:W-:-:S04]  /*0620*/  IADD3 R23, P0, PT, R2, R23, RZ ;  /* 0x0000001702177210 */ /* 0x001fc80007f1e0ff */
[----:B------:R-:W-:Y:S02]  /*0630*/  IADD3.X R22, PT, PT, RZ, R22, RZ, P0, !PT ;  /* 0x00000016ff167210 */ /* 0x000fe400007fe4ff */
[----:B------:R-:W-:-:S04]  /*0640*/  ISETP.GE.U32.AND P0, PT, R23, UR12, PT ;  /* 0x0000000c17007c0c */ /* 0x000fc8000bf06070 */
[----:B------:R-:W-:-:S13]  /*0650*/  ISETP.GE.U32.AND.EX P0, PT, R22, UR13, PT, P0 ;  /* 0x0000000d16007c0c */ /* 0x000fda000bf06100 */
[----:B------:R-:W-:Y:S05]  /*0660*/  @!P0 BRA `(.L_x_218) ;  /* 0xfffffffc00a08947 */ /* 0x000fea000383ffff */
[----:B------:R-:W-:Y:S05]  /*0670*/  BSYNC B0 ;  /* 0x0000000000007941 */ /* 0x000fea0003800000 */
.L_x_215:
[----:B------:R-:W-:Y:S05]  /*0680*/  EXIT ;  /* 0x000000000000794d */ /* 0x000fea0003800000 */
.L_x_214:
[----:B------:R-:W-:Y:S01]  /*0690*/  BSSY B0, `(.L_x_219) ;  /* 0x0000015000007945 */ /* 0x000fe20003800000 */
.L_x_222:
        /* <DEDUP_REMOVED lines=8> */
[----:B------:R-:W-:Y:S02]  /*0720*/  IMAD.MOV.U32 R3, RZ, RZ, 0x1 ;  /* 0x00000001ff037424 */ /* 0x000fe400078e00ff */
[----:B----4-:R-:W-:-:S06]  /*0730*/  IMAD.WIDE R10, R11, 0x4, R6 ;  /* 0x000000040b0a7825 */ /* 0x010fcc00078e0206 */
[----:B------:R-:W2:Y:S02]  /*0740*/  ATOMG.E.ADD.STRONG.GPU PT, R11, desc[UR6][R10.64], R3 ;  /* 0x800000030a0b79a8 */ /* 0x000ea400081ef106 */
[----:B--2---:R-:W-:-:S04]  /*0750*/  IMAD R13, R0, UR16, R11 ;  /* 0x00000010000d7c24 */ /* 0x004fc8000f8e020b */
[----:B------:R-:W-:-:S05]  /*0760*/  IMAD.WIDE R12, R13, 0x4, R8 ;  /* 0x000000040d0c7825 */ /* 0x000fca00078e0208 */
[----:B------:R0:W-:Y:S02]  /*0770*/  STG.E desc[UR6][R12.64], R23 ;  /* 0x000000170c007986 */ /* 0x0001e4000c101906 */
.L_x_221:
[----:B------:R-:W-:Y:S05]  /*0780*/  BSYNC.RECONVERGENT B1 ;  /* 0x0000000000017941 */ /* 0x000fea0003800200 */
.L_x_220:
[----:B0-----:R-:W-:-:S04]  /*0790*/  IADD3 R23, P0, PT, R2, R23, RZ ;  /* 0x0000001702177210 */ /* 0x001fc80007f1e0ff */
[----:B------:R-:W-:Y:S02]  /*07a0*/  IADD3.X R22, PT, PT, RZ, R22, RZ, P0, !PT ;  /* 0x00000016ff167210 */ /* 0x000fe400007fe4ff */
[----:B------:R-:W-:-:S04]  /*07b0*/  ISETP.GE.U32.AND P0, PT, R23, UR18, PT ;  /* 0x0000001217007c0c */ /* 0x000fc8000bf06070 */
[----:B------:R-:W-:-:S13]  /*07c0*/  ISETP.GE.U32.AND.EX P0, PT, R22, UR19, PT, P0 ;  /* 0x0000001316007c0c */ /* 0x000fda000bf06100 */
[----:B------:R-:W-:Y:S05]  /*07d0*/  @!P0 BRA `(.L_x_222) ;  /* 0xfffffffc00b08947 */ /* 0x000fea000383ffff */
[----:B------:R-:W-:Y:S05]  /*07e0*/  BSYNC B0 ;  /* 0x0000000000007941 */ /* 0x000fea0003800000 */
.L_x_219:
[----:B------:R-:W-:Y:S05]  /*07f0*/  EXIT ;  /* 0x000000000000794d */ /* 0x000fea0003800000 */
.L_x_213:
        /* <DEDUP_REMOVED lines=13> */
[----:B------:R-:W0:Y:S05]  /*08d0*/  LDCU.64 UR26, c[0x0][0x3a0] ;  /* 0x00007400ff1a77ac */ /* 0x000e2a0008000a00 */
[----:B------:R-:W0:Y:S01]  /*08e0*/  LDC.64 R16, c[0x0][0x398] ;  /* 0x0000e600ff107b82 */ /* 0x000e220000000a00 */
[----:B------:R-:W0:Y:S01]  /*08f0*/  LDCU.64 UR16, c[0x0][0x3a0] ;  /* 0x00007400ff1077ac */ /* 0x000e220008000a00 */
[----:B------:R-:W0:Y:S01]  /*0900*/  LDCU.64 UR10, c[0x0][0x380] ;  /* 0x00007000ff0a77ac */ /* 0x000e220008000a00 */
[----:B------:R-:W0:Y:S01]  /*0910*/  LDCU.64 UR18, c[0x0][0x380] ;  /* 0x00007000ff1277ac */ /* 0x000e220008000a00 */
[----:B------:R-:W0:Y:S01]  /*0920*/  LDCU.64 UR22, c[0x0][0x3b8] ;  /* 0x00007700ff1677ac */ /* 0x000e220008000a00 */
[----:B------:R-:W0:Y:S01]  /*0930*/  LDCU.64 UR14, c[0x0][0x3b8] ;  /* 0x00007700ff0e77ac */ /* 0x000e220008000a00 */
[----:B--23--:R-:W-:Y:S05]  /*0940*/  BRA.U !UP0, `(.L_x_223) ;  /* 0x0000000508007547 */ /* 0x00cfea000b800000 */
[----:B------:R-:W-:Y:S01]  /*0950*/  BSSY B0, `(.L_x_224) ;  /* 0x000003e000007945 */ /* 0x000fe20003800000 */
.L_x_230:
[----:B0-----:R-:W-:-:S04]  /*0960*/  LEA R6, P0, R23, UR10, 0x2 ;  /* 0x0000000a17067c11 */ /* 0x001fc8000f8010ff */
[----:B------:R-:W-:-:S06]  /*0970*/  LEA.HI.X R7, R23, UR11, R22, 0x2, P0 ;  /* 0x0000000b17077c11 */ /* 0x000fcc00080f1416 */
[----:B------:R-:W2:Y:S01]  /*0980*/  LDG.E.CONSTANT R7, desc[UR6][R6.64] ;  /* 0x0000000606077981 */ /* 0x000ea2000c1e9900 */
[----:B------:R-:W-:Y:S05]  /*0990*/  YIELD ;  /* 0x0000000000007946 */ /* 0x000fea0003800000 */
[----:B------:R-:W-:Y:S01]  /*09a0*/  BSSY.RECONVERGENT B1, `(.L_x_225) ;  /* 0x0000033000017945 */ /* 0x000fe20003800200 */
[----:B--2---:R-:W-:-:S13]  /*09b0*/  ISETP.GE.AND P0, PT, R7, UR5, PT ;  /* 0x0000000507007c0c */ /* 0x004fda000bf06270 */
[----:B------:R-:W-:Y:S05]  /*09c0*/  @P0 BRA `(.L_x_226) ;  /* 0x0000000000c00947 */ /* 0x000fea0003800000 */
[----:B----4-:R-:W-:-:S06]  /*09d0*/  IMAD.WIDE R10, R7, 0x4, R16 ;  /* 0x00000004070a7825 */ /* 0x010fcc00078e0210 */
        /* <DEDUP_REMOVED lines=20> */
[----:B------:R-:W-:Y:S01]  /*0b20*/  @P0 VIADD R7, R7, -UR12 ;  /* 0x8000000c07070c36 */ /* 0x000fe20008000000 */
[----:B------:R-:W-:-:S04]  /*0b30*/  @P0 IADD3 R6, PT, PT, R6, 0x1, RZ ;  /* 0x0000000106060810 */ /* 0x000fc80007ffe0ff */
[----:B------:R-:W-:Y:S01]  /*0b40*/  ISETP.GE.U32.AND P1, PT, R7, UR12, PT ;  /* 0x0000000c07007c0c */ /* 0x000fe2000bf26070 */
[----:B------:R-:W-:-:S12]  /*0b50*/  IMAD.MOV.U32 R7, RZ, RZ, RZ ;  /* 0x000000ffff077224 */ /* 0x000fd800078e00ff */
[----:B------:R-:W-:Y:S01]  /*0b60*/  @P1 VIADD R6, R6, 0x1 ;  /* 0x0000000106061836 */ /* 0x000fe20000000000 */
[----:B------:R-:W-:Y:S01]  /*0b70*/  @!P2 LOP3.LUT R6, RZ, UR12, RZ, 0x33, !PT ;  /* 0x0000000cff06ac12 */ /* 0x000fe2000f8e33ff */
[----:B------:R-:W-:Y:S06]  /*0b80*/  BRA `(.L_x_229) ;  /* 0x0000000000147947 */ /* 0x000fec0003800000 */
.L_x_228:
[----:B------:R-:W-:Y:S02]  /*0b90*/  MOV R7, UR9 ;  /* 0x0000000900077c02 */ /* 0x000fe40008000f00 */
[----:B------:R-:W-:-:S07]  /*0ba0*/  MOV R6, 0xbc0 ;  /* 0x00000bc000067802 */ /* 0x000fce0000000f00 */
[----:B-1----:R-:W-:Y:S05]  /*0bb0*/  CALL.REL.NOINC `($__internal_3_$__cuda_sm20_div_u64) ;  /* 0x0000000400547944 */ /* 0x002fea0003c00000 */
[----:B------:R-:W-:Y:S02]  /*0bc0*/  IMAD.MOV.U32 R6, RZ, RZ, R18 ;  /* 0x000000ffff067224 */ /* 0x000fe400078e0012 */
[----:B------:R-:W-:-:S07]  /*0bd0*/  IMAD.MOV.U32 R7, RZ, RZ, R19 ;  /* 0x000000ffff077224 */ /* 0x000fce00078e0013 */
.L_x_229:
[----:B-1----:R-:W-:Y:S05]  /*0be0*/  BSYNC.RECONVERGENT B2 ;  /* 0x0000000000027941 */ /* 0x002fea0003800200 */
.L_x_227:
        /* <DEDUP_REMOVED lines=14> */
.L_x_226:
[----:B-1----:R-:W-:Y:S05]  /*0cd0*/  BSYNC.RECONVERGENT B1 ;  /* 0x0000000000017941 */ /* 0x002fea0003800200 */
.L_x_225:
[----:B0-----:R-:W-:-:S04]  /*0ce0*/  IADD3 R23, P0, PT, R2, R23, RZ ;  /* 0x0000001702177210 */ /* 0x001fc80007f1e0ff */
[----:B------:R-:W-:Y:S02]  /*0cf0*/  IADD3.X R22, PT, PT, RZ, R22, RZ, P0, !PT ;  /* 0x00000016ff167210 */ /* 0x000fe400007fe4ff */
[----:B------:R-:W-:-:S04]  /*0d00*/  ISETP.GE.U32.AND P0, PT, R23, UR16, PT ;  /* 0x0000001017007c0c */ /* 0x000fc8000bf06070 */
[----:B------:R-:W-:-:S13]  /*0d10*/  ISETP.GE.U32.AND.EX P0, PT, R22, UR17, PT, P0 ;  /* 0x0000001116007c0c */ /* 0x000fda000bf06100 */
[----:B------:R-:W-:Y:S05]  /*0d20*/  @!P0 BRA `(.L_x_230) ;  /* 0xfffffffc000c8947 */ /* 0x000fea000383ffff */
[----:B------:R-:W-:Y:S05]  /*0d30*/  BSYNC B0 ;  /* 0x0000000000007941 */ /* 0x000fea0003800000 */
.L_x_224:
[----:B------:R-:W-:Y:S05]  /*0d40*/  EXIT ;  /* 0x000000000000794d */ /* 0x000fea0003800000 */
.L_x_223:
[----:B------:R-:W-:Y:S01]  /*0d50*/  BSSY B0, `(.L_x_231) ;  /* 0x000003a000007945 */ /* 0x000fe20003800000 */
.L_x_237:
        /* <DEDUP_REMOVED lines=12> */
[----:B------:R-:W-:Y:S01]  /*0e20*/  HFMA2 R6, -RZ, RZ, 0, 0 ;  /* 0x00000000ff067431 */ /* 0x000fe200000001ff */
        /* <DEDUP_REMOVED lines=18> */
.L_x_235:
[----:B------:R-:W-:Y:S02]  /*0f50*/  MOV R7, UR9 ;  /* 0x0000000900077c02 */ /* 0x000fe40008000f00 */
[----:B------:R-:W-:-:S07]  /*0f60*/  MOV R6, 0xf80 ;  /* 0x00000f8000067802 */ /* 0x000fce0000000f00 */
[----:B----4-:R-:W-:Y:S05]  /*0f70*/  CALL.REL.NOINC `($__internal_3_$__cuda_sm20_div_u64) ;  /* 0x0000000000647944 */ /* 0x010fea0003c00000 */
[----:B------:R-:W-:Y:S02]  /*0f80*/  IMAD.MOV.U32 R6, RZ, RZ, R18 ;  /* 0x000000ffff067224 */ /* 0x000fe400078e0012 */
[----:B------:R-:W-:-:S07]  /*0f90*/  IMAD.MOV.U32 R7, RZ, RZ, R19 ;  /* 0x000000ffff077224 */ /* 0x000fce00078e0013 */
.L_x_236:
[----:B------:R-:W-:Y:S05]  /*0fa0*/  BSYNC.RECONVERGENT B2 ;  /* 0x0000000000027941 */ /* 0x000fea0003800200 */
.L_x_234:
        /* <DEDUP_REMOVED lines=14> */
.L_x_233:
[----:B------:R-:W-:Y:S05]  /*1090*/  BSYNC.RECONVERGENT B1 ;  /* 0x0000000000017941 */ /* 0x000fea0003800200 */
.L_x_232:
[----:B0-----:R-:W-:-:S04]  /*10a0*/  IADD3 R23, P0, PT, R2, R23, RZ ;  /* 0x0000001702177210 */ /* 0x001fc80007f1e0ff */
[----:B------:R-:W-:Y:S02]  /*10b0*/  IADD3.X R22, PT, PT, RZ, R22, RZ, P0, !PT ;  /* 0x00000016ff167210 */ /* 0x000fe400007fe4ff */
[----:B------:R-:W-:-:S04]  /*10c0*/  ISETP.GE.U32.AND P0, PT, R23, UR26, PT ;  /* 0x0000001a17007c0c */ /* 0x000fc8000bf06070 */
[----:B------:R-:W-:-:S13]  /*10d0*/  ISETP.GE.U32.AND.EX P0, PT, R22, UR27, PT, P0 ;  /* 0x0000001b16007c0c */ /* 0x000fda000bf06100 */
[----:B------:R-:W-:Y:S05]  /*10e0*/  @!P0 BRA `(.L_x_237) ;  /* 0xfffffffc001c8947 */ /* 0x000fea000383ffff */
[----:B------:R-:W-:Y:S05]  /*10f0*/  BSYNC B0 ;  /* 0x0000000000007941 */ /* 0x000fea0003800000 */
.L_x_231:
[----:B------:R-:W-:Y:S05]  /*1100*/  EXIT ;  /* 0x000000000000794d */ /* 0x000fea0003800000 */
        .weak           $__internal_3_$__cuda_sm20_div_u64
        .type           $__internal_3_$__cuda_sm20_div_u64,@function
        .size           $__internal_3_$__cuda_sm20_div_u64,(.L_x_1786 - $__internal_3_$__cuda_sm20_div_u64)
$__internal_3_$__cuda_sm20_div_u64:
[----:B------:R-:W-:Y:S02]  /*1110*/  IMAD.U32 R28, RZ, RZ, UR8 ;  /* 0x00000008ff1c7e24 */ /* 0x000fe4000f8e00ff */
[----:B------:R-:W-:-:S04]  /*1120*/  IMAD.MOV.U32 R29, RZ, RZ, R7 ;  /* 0x000000ffff1d7224 */ /* 0x000fc800078e0007 */
[----:B------:R-:W0:Y:S08]  /*1130*/  I2F.U64.RP R24, R28 ;  /* 0x0000001c00187312 */ /* 0x000e300000309000 */
[----:B0-----:R-:W0:Y:S02]  /*1140*/  MUFU.RCP R24, R24 ;  /* 0x0000001800187308 */ /* 0x001e240000001000 */
[----:B0-----:R-:W-:-:S06]  /*1150*/  IADD3 R19, PT, PT, R24, 0x1ffffffe, RZ ;  /* 0x1ffffffe18137810 */ /* 0x001fcc0007ffe0ff */
        /* <DEDUP_REMOVED lines=8> */
[----:B------:R-:W-:-:S04]  /*11e0*/  IMAD.WIDE.U32 R20, P0, R18, R27, R20 ;  /* 0x0000001b12147225 */ /* 0x000fc80007800014 */
[C---:B------:R-:W-:Y:S02]  /*11f0*/  IMAD R18, R19.reuse, R27, RZ ;  /* 0x0000001b13127224 */ /* 0x040fe400078e02ff */
[----:B------:R-:W-:-:S04]  /*1200*/  IMAD.HI.U32 R21, P1, R19, R25, R20 ;  /* 0x0000001913157227 */ /* 0x000fc80007820014 */
[----:B------:R-:W-:Y:S01]  /*1210*/  IMAD.HI.U32 R27, R19, R27, RZ ;  /* 0x0000001b131b7227 */ /* 0x000fe200078e00ff */
[----:B------:R-:W-:-:S04]  /*1220*/  IADD3 R21, P2, PT, R18, R21, RZ ;  /* 0x0000001512157210 */ /* 0x000fc80007f5e0ff */
[----:B------:R-:W-:Y:S01]  /*1230*/  IADD3.X R18, PT, PT, R27, R19, RZ, P0, !PT ;  /* 0x000000131b127210 */ /* 0x000fe200007fe4ff */
[----:B------:R-:W-:-:S03]  /*1240*/  IMAD.WIDE.U32 R24, R21, UR8, RZ ;  /* 0x0000000815187c25 */ /* 0x000fc6000f8e00ff */
[----:B------:R-:W-:Y:S01]  /*1250*/  IADD3.X R18, PT, PT, RZ, RZ, R18, P2, P1 ;  /* 0x000000ffff127210 */ /* 0x000fe200017e2412 */
        /* <DEDUP_REMOVED lines=8> */
[----:B------:R-:W-:Y:S01]  /*12e0*/  IMAD.HI.U32 R21, R18, R19, RZ ;  /* 0x0000001312157227 */ /* 0x000fe200078e00ff */
[----:B------:R-:W-:Y:S02]  /*12f0*/  IADD3 R25, P2, PT, R24, R25, RZ ;  /* 0x0000001918197210 */ /* 0x000fe40007f5e0ff */
[----:B------:R-:W-:Y:S01]  /*1300*/  MOV R19, RZ ;  /* 0x000000ff00137202 */ /* 0x000fe20000000f00 */
        /* <DEDUP_REMOVED lines=14> */
[----:B------:R-:W-:Y:S01]  /*13f0*/  IMAD R19, R21, UR8, R24 ;  /* 0x0000000815137c24 */ /* 0x000fe2000f8e0218 */
[----:B------:R-:W-:-:S04]  /*1400*/  IADD3 R26, P2, PT, R25, -UR8, RZ ;  /* 0x80000008191a7c10 */ /* 0x000fc8000ff5e0ff */
[----:B------:R-:W-:Y:S02]  /*1410*/  IADD3.X R18, PT, PT, ~R19, R22, RZ, P1, !PT ;  /* 0x0000001613127210 */ /* 0x000fe40000ffe5ff */
[----:B------:R-:W-:Y:S02]  /*1420*/  IADD3 R27, P1, PT, R20, 0x1, RZ ;  /* 0x00000001141b7810 */ /* 0x000fe40007f3e0ff */
[C---:B------:R-:W-:Y:S01]  /*1430*/  ISETP.GE.U32.AND.EX P0, PT, R18.reuse, R7, PT, P0 ;  /* 0x000000071200720c */ /* 0x040fe20003f06100 */
[----:B------:R-:W-:Y:S02]  /*1440*/  IMAD.X R19, R18, 0x1, ~R7, P2 ;  /* 0x0000000112137824 */ /* 0x000fe400010e0e07 */
[----:B------:R-:W-:Y:S01]  /*1450*/  IMAD.X R24, RZ, RZ, R21, P1 ;  /* 0x000000ffff187224 */ /* 0x000fe200008e0615 */
[----:B------:R-:W-:Y:S02]  /*1460*/  SEL R25, R26, R25, P0 ;  /* 0x000000191a197207 */ /* 0x000fe40000000000 */
[----:B------:R-:W-:-:S02]  /*1470*/  SEL R20, R27, R20, P0 ;  /* 0x000000141b147207 */ /* 0x000fc40000000000 */
[----:B------:R-:W-:Y:S02]  /*1480*/  SEL R18, R19, R18, P0 ;  /* 0x0000001213127207 */ /* 0x000fe40000000000 */
[----:B------:R-:W-:Y:S02]  /*1490*/  SEL R24, R24, R21, P0 ;  /* 0x0000001518187207 */ /* 0x000fe40000000000 */
[----:B------:R-:W-:Y:S02]  /*14a0*/  ISETP.GE.U32.AND P0, PT, R25, UR8, PT ;  /* 0x0000000819007c0c */ /* 0x000fe4000bf06070 */
[----:B------:R-:W-:Y:S02]  /*14b0*/  IADD3 R19, P2, PT, R20, 0x1, RZ ;  /* 0x0000000114137810 */ /* 0x000fe40007f5e0ff */
[----:B------:R-:W-:Y:S02]  /*14c0*/  ISETP.NE.U32.AND P1, PT, RZ, UR8, PT ;  /* 0x00000008ff007c0c */ /* 0x000fe4000bf25070 */
[----:B------:R-:W-:-:S02]  /*14d0*/  ISETP.GE.U32.AND.EX P0, PT, R18, R7, PT, P0 ;  /* 0x000000071200720c */ /* 0x000fc40003f06100 */
[----:B------:R-:W-:Y:S02]  /*14e0*/  IADD3.X R21, PT, PT, RZ, R24, RZ, P2, !PT ;  /* 0x00000018ff157210 */ /* 0x000fe400017fe4ff */
[----:B------:R-:W-:Y:S01]  /*14f0*/  ISETP.NE.AND.EX P1, PT, R7, RZ, PT, P1 ;  /* 0x000000ff0700720c */ /* 0x000fe20003f25310 */
[----:B------:R-:W-:Y:S01]  /*1500*/  IMAD.MOV.U32 R7, RZ, RZ, 0x0 ;  /* 0x00000000ff077424 */ /* 0x000fe200078e00ff */
[----:B------:R-:W-:Y:S02]  /*1510*/  SEL R18, R19, R20, P0 ;  /* 0x0000001413127207 */ /* 0x000fe40000000000 */
[----:B------:R-:W-:Y:S02]  /*1520*/  SEL R19, R21, R24, P0 ;  /* 0x0000001815137207 */ /* 0x000fe40000000000 */
[----:B------:R-:W-:Y:S02]  /*1530*/  SEL R18, R18, 0xffffffff, P1 ;  /* 0xffffffff12127807 */ /* 0x000fe40000800000 */
[----:B------:R-:W-:Y:S01]  /*1540*/  SEL R19, R19, 0xffffffff, P1 ;  /* 0xffffffff13137807 */ /* 0x000fe20000800000 */
[----:B------:R-:W-:Y:S06]  /*1550*/  RET.REL.NODEC R6 `(_ZN4vllm3moe40lora_count_and_sort_expert_tokens_kernelIiEEvPKT_PiS5_S5_miiiS5_S5_b) ;  /* 0xffffffe806a87950 */ /* 0x000fec0003c3ffff */
.L_x_238:
        /* <DEDUP_REMOVED lines=10> */
.L_x_1786:


//--------------------- .text._ZN4vllm3moe32moe_lora_align_block_size_kernelIiEEvPT_PilS4_iimiiS4_S4_iS4_S4_S4_iiS4_S4_b --------------------------
	.section	.text._ZN4vllm3moe32moe_lora_align_block_size_kernelIiEEvPT_PilS4_iimiiS4_S4_iS4_S4_S4_iiS4_S4_b,"ax",@progbits
	.align	128
        .global         _ZN4vllm3moe32moe_lora_align_block_size_kernelIiEEvPT_PilS4_iimiiS4_S4_iS4_S4_S4_iiS4_S4_b
        .type           _ZN4vllm3moe32moe_lora_align_block_size_kernelIiEEvPT_PilS4_iimiiS4_S4_iS4_S4_S4_iiS4_S4_b,@function
        .size           _ZN4vllm3moe32moe_lora_align_block_size_kernelIiEEvPT_PilS4_iimiiS4_S4_iS4_S4_S4_iiS4_S4_b,(.L_x_1787 - _ZN4vllm3moe32moe_lora_align_block_size_kernelIiEEvPT_PilS4_iimiiS4_S4_iS4_S4_S4_iiS4_S4_b)
        .other          _ZN4vllm3moe32moe_lora_align_block_size_kernelIiEEvPT_PilS4_iimiiS4_S4_iS4_S4_S4_iiS4_S4_b,@"STO_CUDA_ENTRY STV_DEFAULT"
_ZN4vllm3moe32moe_lora_align_block_size_kernelIiEEvPT_PilS4_iimiiS4_S4_iS4_S4_S4_iiS4_S4_b:
.text._ZN4vllm3moe32moe_lora_align_block_size_kernelIiEEvPT_PilS4_iimiiS4_S4_iS4_S4_S4_iiS4_S4_b:
        /* <DEDUP_REMOVED lines=41> */
.L_x_239:
[----:B------:R-:W0:Y:S01]  /*0290*/  LDCU.64 UR4, c[0x0][0x3a8] ;  /* 0x00007500ff0477ac */ /* 0x000e220008000a00 */
[----:B------:R-:W-:Y:S01]  /*02a0*/  IMAD.U32 R11, RZ, RZ, UR7 ;  /* 0x00000007ff0b7e24 */ /* 0x000fe2000f8e00ff */
[----:B------:R-:W-:Y:S01]  /*02b0*/  MOV R14, 0x2f0 ;  /* 0x000002f0000e7802 */ /* 0x000fe20000000f00 */
[----:B0-----:R-:W-:Y:S02]  /*02c0*/  IMAD.U32 R7, RZ, RZ, UR4 ;  /* 0x00000004ff077e24 */ /* 0x001fe4000f8e00ff */
[----:B------:R-:W-:-:S07]  /*02d0*/  IMAD.U32 R6, RZ, RZ, UR5 ;  /* 0x00000005ff067e24 */ /* 0x000fce000f8e00ff */
[----:B------:R-:W-:Y:S05]  /*02e0*/  CALL.REL.NOINC `($__internal_4_$__cuda_sm20_div_u64) ;  /* 0x0000003c00387944 */ /* 0x000fea0003c00000 */
[----:B------:R-:W-:-:S07]  /*02f0*/  MOV R5, R12 ;  /* 0x0000000c00057202 */ /* 0x000fce0000000f00 */
.L_x_240:
        /* <DEDUP_REMOVED lines=12> */
[----:B------:R-:W-:Y:S02]  /*03c0*/  IMAD R4, R0, R5, RZ ;  /* 0x0000000500047224 */ /* 0x000fe400078e02ff */
[----:B0-----:R-:W-:Y:S01]  /*03d0*/  IMAD.MOV.U32 R7, RZ, RZ, RZ ;  /* 0x000000ffff077224 */ /* 0x001fe200078e00ff */
        /* <DEDUP_REMOVED lines=10> */
.L_x_245:
        /* <DEDUP_REMOVED lines=73> */
.L_x_244:
[----:B------:R-:W-:Y:S05]  /*0910*/  BSYNC.RECONVERGENT B1 ;  /* 0x0000000000017941 */ /* 0x000fea0003800200 */
.L_x_243:
        /* <DEDUP_REMOVED lines=17> */
[----:B------:R-:W-:Y:S01]  /*0a30*/  IADD3 R15, PT, PT, R4, R7, RZ ;  /* 0x00000007040f7210 */ /* 0x000fe20007ffe0ff */
[----:B------:R-:W-:-:S04]  /*0a40*/  VIADD R7, R7, 0x8 ;  /* 0x0000000807077836 */ /* 0x000fc80000000000 */
        /* <DEDUP_REMOVED lines=25> */
.L_x_247:
[----:B------:R-:W-:Y:S05]  /*0be0*/  BSYNC.RECONVERGENT B1 ;  /* 0x0000000000017941 */ /* 0x000fea0003800200 */
.L_x_246:
        /* <DEDUP_REMOVED lines=13> */
[----:B------:R-:W-:-:S02]  /*0cc0*/  IMAD.IADD R15, R4, 0x1, R7 ;  /* 0x00000001040f7824 */ /* 0x000fc400078e0207 */
[----:B------:R-:W-:Y:S02]  /*0cd0*/  VIADD R7, R7, 0x4 ;  /* 0x0000000407077836 */ /* 0x000fe40000000000 */
        /* <DEDUP_REMOVED lines=13> */
.L_x_249:
[----:B------:R-:W-:Y:S05]  /*0db0*/  BSYNC.RECONVERGENT B1 ;  /* 0x0000000000017941 */ /* 0x000fea0003800200 */
.L_x_248:
[----:B------:R-:W-:Y:S05]  /*0dc0*/  @!P1 BRA `(.L_x_242) ;  /* 0x0000000000489947 */ /* 0x000fea0003800000 */
[----:B-12---:R-:W1:Y:S01]  /*0dd0*/  LDC.64 R8, c[0x0][0x388] ;  /* 0x0000e200ff087b82 */ /* 0x006e620000000a00 */
[----:B------:R-:W-:-:S07]  /*0de0*/  IMAD.MOV R6, RZ, RZ, -R6 ;  /* 0x000000ffff067224 */ /* 0x000fce00078e0a06 */
[----:B------:R-:W2:Y:S01]  /*0df0*/  LDC.64 R12, c[0x0][0x3f8] ;  /* 0x0000fe00ff0c7b82 */ /* 0x000ea20000000a00 */
[----:B-1----:R-:W-:-:S04]  /*0e00*/  IMAD.WIDE.U32 R8, R7, 0x4, R8 ;  /* 0x0000000407087825 */ /* 0x002fc800078e0008 */
[----:B0-----:R-:W-:Y:S02]  /*0e10*/  IMAD.MOV.U32 R10, RZ, RZ, R8 ;  /* 0x000000ffff0a7224 */ /* 0x001fe400078e0008 */
[----:B------:R-:W-:-:S07]  /*0e20*/  IMAD.MOV.U32 R11, RZ, RZ, R9 ;  /* 0x000000ffff0b7224 */ /* 0x000fce00078e0009 */
.L_x_250:
[----:B---3--:R0:W3:Y:S01]  /*0e30*/  LDG.E.CONSTANT R9, desc[UR10][R10.64] ;  /* 0x0000000a0a097981 */ /* 0x0080e2000c1e9900 */
[----:B------:R-:W-:Y:S02]  /*0e40*/  IMAD.IADD R15, R4, 0x1, R7 ;  /* 0x00000001040f7824 */ /* 0x000fe400078e0207 */
[----:B------:R-:W-:Y:S02]  /*0e50*/  VIADD R6, R6, 0x1 ;  /* 0x0000000106067836 */ /* 0x000fe40000000000 */
[----:B------:R-:W-:Y:S01]  /*0e60*/  VIADD R7, R7, 0x1 ;  /* 0x0000000107077836 */ /* 0x000fe20000000000 */
[----:B0-----:R-:W-:-:S04]  /*0e70*/  IADD3 R10, P1, PT, R10, 0x4, RZ ;  /* 0x000000040a0a7810 */ /* 0x001fc80007f3e0ff */
[----:B------:R-:W-:Y:S02]  /*0e80*/  IADD3.X R11, PT, PT, RZ, R11, RZ, P1, !PT ;  /* 0x0000000bff0b7210 */ /* 0x000fe40000ffe4ff */
[----:B---3--:R-:W-:Y:S01]  /*0e90*/  ISETP.NE.AND P0, PT, R9, R0, PT ;  /* 0x000000000900720c */ /* 0x008fe20003f05270 */
[----:B--2---:R-:W-:-:S03]  /*0ea0*/  IMAD.WIDE R8, R15, 0x4, R12 ;  /* 0x000000040f087825 */ /* 0x004fc600078e020c */
[----:B------:R-:W-:Y:S02]  /*0eb0*/  SEL R15, RZ, 0x1, P0 ;  /* 0x00000001ff0f7807 */ /* 0x000fe40000000000 */
[----:B------:R-:W-:-:S03]  /*0ec0*/  ISETP.NE.AND P0, PT, R6, RZ, PT ;  /* 0x000000ff0600720c */ /* 0x000fc60003f05270 */
[----:B------:R3:W-:Y:S10]  /*0ed0*/  STG.E desc[UR10][R8.64], R15 ;  /* 0x0000000f08007986 */ /* 0x0007f4000c10190a */
[----:B------:R-:W-:Y:S05]  /*0ee0*/  @P0 BRA `(.L_x_250) ;  /* 0xfffffffc00d00947 */ /* 0x000fea000383ffff */
.L_x_242:
[----:B------:R-:W-:Y:S05]  /*0ef0*/  BSYNC.RECONVERGENT B0 ;  /* 0x0000000000007941 */ /* 0x000fea0003800200 */
.L_x_241:
[----:B------:R-:W-:Y:S01]  /*0f00*/  LOP3.LUT R3, R3, 0x1, RZ, 0xc0, !PT ;  /* 0x0000000103037812 */ /* 0x000fe200078ec0ff */
[----:B---3--:R-:W-:Y:S01]  /*0f10*/  IMAD R8, R0, R5, RZ ;  /* 0x0000000500087224 */ /* 0x008fe200078e02ff */
[----:B------:R-:W-:Y:S02]  /*0f20*/  BAR.SYNC.DEFER_BLOCKING 0x0 ;  /* 0x0000000000007b1d */ /* 0x000fe40000010000 */
[----:B------:R-:W-:Y:S02]  /*0f30*/  ISETP.NE.U32.AND P0, PT, R3, 0x1, PT ;  /* 0x000000010300780c */ /* 0x000fe40003f05070 */
[----:B-12---:R-:W-:-:S11]  /*0f40*/  SHF.R.S32.HI R9, RZ, 0x1f, R8 ;  /* 0x0000001fff097819 */ /* 0x006fd60000011408 */
[----:B------:R-:W-:Y:S05]  /*0f50*/  @P0 BRA `(.L_x_251) ;  /* 0x0000000000540947 */ /* 0x000fea0003800000 */
[----:B------:R-:W1:Y:S02]  /*0f60*/  LDCU UR6, c[0x0][0x3b0] ;  /* 0x00007600ff0677ac */ /* 0x000e640008000800 */
[----:B-1----:R-:W-:-:S13]  /*0f70*/  ISETP.GE.U32.AND P0, PT, R2, UR6, PT ;  /* 0x0000000602007c0c */ /* 0x002fda000bf06070 */
[----:B------:R-:W-:Y:S05]  /*0f80*/  @P0 EXIT ;  /* 0x000000000000094d */ /* 0x000fea0003800000 */
[----:B------:R-:W1:Y:S01]  /*0f90*/  LDC R9, c[0x0][0x3a8] ;  /* 0x0000ea00ff097b82 */ /* 0x000e620000000800 */
[----:B------:R-:W-:Y:S01]  /*0fa0*/  IMAD R0, R0, UR6, RZ ;  /* 0x0000000600007c24 */ /* 0x000fe2000f8e02ff */
[----:B------:R-:W2:Y:S01]  /*0fb0*/  LDCU UR4, c[0x0][0x360] ;  /* 0x00006c00ff0477ac */ /* 0x000ea20008000800 */
[----:B------:R-:W-:Y:S02]  /*0fc0*/  IMAD.MOV.U32 R5, RZ, RZ, R2 ;  /* 0x000000ffff057224 */ /* 0x000fe400078e0002 */
[----:B0-----:R-:W-:Y:S01]  /*0fd0*/  IMAD.MOV.U32 R7, RZ, RZ, RZ ;  /* 0x000000ffff077224 */ /* 0x001fe200078e00ff */
[----:B------:R-:W0:Y:S01]  /*0fe0*/  LDCU.64 UR8, c[0x0][0x3b8] ;  /* 0x00007700ff0877ac */ /* 0x000e220008000a00 */
[----:B------:R-:W-:-:S12]  /*0ff0*/  USHF.R.S32.HI UR5, URZ, 0x1f, UR6 ;  /* 0x0000001fff057899 */ /* 0x000fd80008011406 */
.L_x_252:
[C---:B------:R-:W-:Y:S02]  /*1000*/  IADD3 R3, P0, PT, R0.reuse, R5, RZ ;  /* 0x0000000500037210 */ /* 0x040fe40007f1e0ff */
[----:B--2---:R-:W-:Y:S02]  /*1010*/  IADD3 R5, P1, PT, R5, UR4, RZ ;  /* 0x0000000405057c10 */ /* 0x004fe4000ff3e0ff */
[----:B------:R-:W-:Y:S02]  /*1020*/  LEA.HI.X.SX32 R4, R0, R7, 0x1, P0 ;  /* 0x0000000700047211 */ /* 0x000fe400000f0eff */
[----:B0-----:R-:W-:Y:S01]  /*1030*/  LEA R2, P0, R3, UR8, 0x2 ;  /* 0x0000000803027c11 */ /* 0x001fe2000f8010ff */
[----:B------:R-:W-:-:S03]  /*1040*/  IMAD.X R7, RZ, RZ, R7, P1 ;  /* 0x000000ffff077224 */ /* 0x000fc600008e0607 */
[----:B------:R-:W-:Y:S02]  /*1050*/  LEA.HI.X R3, R3, UR9, R4, 0x2, P0 ;  /* 0x0000000903037c11 */ /* 0x000fe400080f1404 */
[----:B------:R-:W-:-:S03]  /*1060*/  ISETP.GE.U32.AND P0, PT, R5, UR6, PT ;  /* 0x0000000605007c0c */ /* 0x000fc6000bf06070 */
[----:B-1----:R3:W-:Y:S01]  /*1070*/  STG.E desc[UR10][R2.64], R9 ;  /* 0x0000000902007986 */ /* 0x0027e2000c10190a */
[----:B------:R-:W-:-:S13]  /*1080*/  ISETP.GE.U32.AND.EX P0, PT, R7, UR5, PT, P0 ;  /* 0x0000000507007c0c */ /* 0x000fda000bf06100 */
[----:B---3--:R-:W-:Y:S05]  /*1090*/  @!P0 BRA `(.L_x_252) ;  /* 0xfffffffc00d88947 */ /* 0x008fea000383ffff */
[----:B------:R-:W-:Y:S05]  /*10a0*/  EXIT ;  /* 0x000000000000794d */ /* 0x000fea0003800000 */
.L_x_251:
[----:B------:R-:W1:Y:S01]  /*10b0*/  LDCU UR6, c[0x0][0x3e8] ;  /* 0x00007d00ff0677ac */ /* 0x000e620008000800 */
[----:B------:R-:W-:Y:S01]  /*10c0*/  SHF.R.U32.HI R3, RZ, 0x5, R2 ;  /* 0x00000005ff037819 */ /* 0x000fe20000011602 */
[----:B-1----:R-:W-:-:S09]  /*10d0*/  UISETP.GE.AND UP0, UPT, UR6, 0x1, UPT ;  /* 0x000000010600788c */ /* 0x002fd2000bf06270 */
[----:B------:R-:W-:Y:S05]  /*10e0*/  BRA.U !UP0, `(.L_x_253) ;  /* 0x0000000508787547 */ /* 0x000fea000b800000 */
[----:B------:R-:W-:Y:S01]  /*10f0*/  UISETP.GE.U32.AND UP0, UPT, UR6, 0x8, UPT ;  /* 0x000000080600788c */ /* 0x000fe2000bf06070 */
[----:B------:R-:W-:Y:S01]  /*1100*/  IMAD.MOV.U32 R4, RZ, RZ, RZ ;  /* 0x000000ffff047224 */ /* 0x000fe200078e00ff */
[----:B------:R-:W-:-:S04]  /*1110*/  ULOP3.LUT UR13, UR6, 0x7, URZ, 0xc0, !UPT ;  /* 0x00000007060d7892 */ /* 0x000fc8000f8ec0ff */
[----:B------:R-:W-:-:S03]  /*1120*/  UISETP.NE.AND UP1, UPT, UR13, URZ, UPT ;  /* 0x000000ff0d00728c */ /* 0x000fc6000bf25270 */
[----:B------:R-:W-:Y:S08]  /*1130*/  BRA.U !UP0, `(.L_x_254) ;  /* 0x0000000108947547 */ /* 0x000ff0000b800000 */
[----:B------:R-:W1:Y:S01]  /*1140*/  S2UR UR5, SR_CgaCtaId ;  /* 0x00000000000579c3 */ /* 0x000e620000008800 */
[----:B------:R-:W-:Y:S01]  /*1150*/  ULOP3.LUT UR6, UR6, 0x7ffffff8, URZ, 0xc0, !UPT ;  /* 0x7ffffff806067892 */ /* 0x000fe2000f8ec0ff */
[----:B------:R-:W-:Y:S01]  /*1160*/  IMAD.MOV.U32 R5, RZ, RZ, RZ ;  /* 0x000000ffff057224 */ /* 0x000fe200078e00ff */
[----:B------:R-:W-:Y:S01]  /*1170*/  UMOV UR4, 0x400 ;  /* 0x0000040000047882 */ /* 0x000fe20000000000 */
[----:B------:R-:W2:Y:S03]  /*1180*/  LDCU.64 UR8, c[0x0][0x3e8] ;  /* 0x00007d00ff0877ac */ /* 0x000ea60008000a00 */
[----:B------:R-:W-:Y:S01]  /*1190*/  IMAD.U32 R4, RZ, RZ, UR6 ;  /* 0x00000006ff047e24 */ /* 0x000fe2000f8e00ff */
[----:B------:R-:W-:-:S04]  /*11a0*/  UIADD3 UR4, UPT, UPT, UR4, 0x10a0, URZ ;  /* 0x000010a004047890 */ /* 0x000fc8000fffe0ff */
[----:B-12---:R-:W-:-:S12]  /*11b0*/  ULEA UR4, UR5, UR4, 0x18 ;  /* 0x0000000405047291 */ /* 0x006fd8000f8ec0ff */
.L_x_255:
[----:B------:R-:W-:Y:S02]  /*11c0*/  UMOV UR6, UR8 ;  /* 0x0000000800067c82 */ /* 0x000fe40008000000 */
[----:B0-----:R-:W-:Y:S02]  /*11d0*/  IMAD R6, R3, UR6, R5 ;  /* 0x0000000603067c24 */ /* 0x001fe4000f8e0205 */
[----:B------:R-:W-:Y:S02]  /*11e0*/  VIADD R5, R5, 0x8 ;  /* 0x0000000805057836 */ /* 0x000fe40000000000 */
[C---:B------:R-:W-:Y:S01]  /*11f0*/  VIADD R7, R6.reuse, 0x1 ;  /* 0x0000000106077836 */ /* 0x040fe20000000000 */
[C---:B------:R-:W-:Y:S01]  /*1200*/  ISETP.GE.AND P6, PT, R6.reuse, UR9, PT ;  /* 0x0000000906007c0c */ /* 0x040fe2000bfc6270 */
[C---:B------:R-:W-:Y:S02]  /*1210*/  VIADD R10, R6.reuse, 0x2 ;  /* 0x00000002060a7836 */ /* 0x040fe40000000000 */
[C---:B------:R-:W-:Y:S01]  /*1220*/  VIADD R11, R6.reuse, 0x3 ;  /* 0x00000003060b7836 */ /* 0x040fe20000000000 */
[----:B------:R-:W-:Y:S01]  /*1230*/  ISETP.GE.AND P5, PT, R7, UR9, PT ;  /* 0x0000000907007c0c */ /* 0x000fe2000bfa6270 */
[----:B------:R-:W-:Y:S01]  /*1240*/  VIADD R12, R6, 0x6 ;  /* 0x00000006060c7836 */ /* 0x000fe20000000000 */
[----:B------:R-:W-:-:S02]  /*1250*/  ISETP.GE.AND P4, PT, R10, UR9, PT ;  /* 0x000000090a007c0c */ /* 0x000fc4000bf86270 */
[----:B------:R-:W-:Y:S01]  /*1260*/  ISETP.GE.AND P3, PT, R11, UR9, PT ;  /* 0x000000090b007c0c */ /* 0x000fe2000bf66270 */
[C---:B------:R-:W-:Y:S01]  /*1270*/  VIADD R11, R6.reuse, 0x5 ;  /* 0x00000005060b7836 */ /* 0x040fe20000000000 */
[C---:B------:R-:W-:Y:S02]  /*1280*/  IADD3 R10, PT, PT, R6.reuse, 0x4, RZ ;  /* 0x00000004060a7810 */ /* 0x040fe40007ffe0ff */
[C---:B------:R-:W-:Y:S01]  /*1290*/  LEA R7, R6.reuse, UR4, 0x2 ;  /* 0x0000000406077c11 */ /* 0x040fe2000f8e10ff */
[----:B------:R-:W-:Y:S01]  /*12a0*/  VIADD R6, R6, 0x7 ;  /* 0x0000000706067836 */ /* 0x000fe20000000000 */
[----:B------:R-:W-:Y:S02]  /*12b0*/  ISETP.GE.AND P2, PT, R10, UR9, PT ;  /* 0x000000090a007c0c */ /* 0x000fe4000bf46270 */
[----:B------:R-:W-:Y:S01]  /*12c0*/  ISETP.GE.AND P1, PT, R11, UR9, PT ;  /* 0x000000090b007c0c */ /* 0x000fe2000bf26270 */
[----:B------:R1:W-:Y:S01]  /*12d0*/  @!P6 STS [R7], RZ ;  /* 0x000000ff0700e388 */ /* 0x0003e20000000800 */
[----:B------:R-:W-:-:S02]  /*12e0*/  ISETP.GE.AND P6, PT, R6, UR9, PT ;  /* 0x0000000906007c0c */ /* 0x000fc4000bfc6270 */
        /* <DEDUP_REMOVED lines=9> */
[----:B-1----:R-:W-:Y:S05]  /*1380*/  @P0 BRA `(.L_x_255) ;  /* 0xfffffffc008c0947 */ /* 0x002fea000383ffff */
.L_x_254:
[----:B------:R-:W-:Y:S05]  /*1390*/  BRA.U !UP1, `(.L_x_253) ;  /* 0x0000000109cc7547 */ /* 0x000fea000b800000 */
[----:B------:R-:W-:Y:S02]  /*13a0*/  UISETP.GE.U32.AND UP0, UPT, UR13, 0x4, UPT ;  /* 0x000000040d00788c */ /* 0x000fe4000bf06070 */
[----:B------:R-:W-:-:S04]  /*13b0*/  ULOP3.LUT UR8, UR6, 0x3, URZ, 0xc0, !UPT ;  /* 0x0000000306087892 */ /* 0x000fc8000f8ec0ff */
[----:B------:R-:W-:-:S03]  /*13c0*/  UISETP.NE.AND UP1, UPT, UR8, URZ, UPT ;  /* 0x000000ff0800728c */ /* 0x000fc6000bf25270 */
[----:B------:R-:W-:Y:S08]  /*13d0*/  BRA.U !UP0, `(.L_x_256) ;  /* 0x00000001084c7547 */ /* 0x000ff0000b800000 */
[----:B------:R-:W1:Y:S01]  /*13e0*/  LDCU UR9, c[0x0][0x3ec] ;  /* 0x00007d80ff0977ac */ /* 0x000e620008000800 */
[----:B------:R-:W2:Y:S01]  /*13f0*/  S2UR UR5, SR_CgaCtaId ;  /* 0x00000000000579c3 */ /* 0x000ea20000008800 */
[----:B------:R-:W-:Y:S01]  /*1400*/  IMAD R5, R3, UR6, R4 ;  /* 0x0000000603057c24 */ /* 0x000fe2000f8e0204 */
[----:B------:R-:W-:Y:S01]  /*1410*/  UMOV UR4, 0x400 ;  /* 0x0000040000047882 */ /* 0x000fe20000000000 */
[----:B------:R-:W-:Y:S01]  /*1420*/  VIADD R4, R4, 0x4 ;  /* 0x0000000404047836 */ /* 0x000fe20000000000 */
[----:B------:R-:W-:Y:S01]  /*1430*/  UIADD3 UR4, UPT, UPT, UR4, 0x10a0, URZ ;  /* 0x000010a004047890 */ /* 0x000fe2000fffe0ff */
[C---:B0-----:R-:W-:Y:S02]  /*1440*/  VIADD R6, R5.reuse, 0x1 ;  /* 0x0000000105067836 */ /* 0x041fe40000000000 */
[----:B------:R-:W-:-:S03]  /*1450*/  VIADD R7, R5, 0x3 ;  /* 0x0000000305077836 */ /* 0x000fc60000000000 */
[----:B-1----:R-:W-:Y:S01]  /*1460*/  ISETP.GE.AND P1, PT, R6, UR9, PT ;  /* 0x0000000906007c0c */ /* 0x002fe2000bf26270 */
[C---:B------:R-:W-:Y:S01]  /*1470*/  VIADD R6, R5.reuse, 0x2 ;  /* 0x0000000205067836 */ /* 0x040fe20000000000 */
[----:B------:R-:W-:Y:S02]  /*1480*/  ISETP.GE.AND P0, PT, R5, UR9, PT ;  /* 0x0000000905007c0c */ /* 0x000fe4000bf06270 */
[----:B------:R-:W-:Y:S02]  /*1490*/  ISETP.GE.AND P3, PT, R7, UR9, PT ;  /* 0x0000000907007c0c */ /* 0x000fe4000bf66270 */
[----:B------:R-:W-:Y:S01]  /*14a0*/  ISETP.GE.AND P2, PT, R6, UR9, PT ;  /* 0x0000000906007c0c */ /* 0x000fe2000bf46270 */
[----:B--2---:R-:W-:-:S06]  /*14b0*/  ULEA UR4, UR5, UR4, 0x18 ;  /* 0x0000000405047291 */ /* 0x004fcc000f8ec0ff */
[----:B------:R-:W-:-:S05]  /*14c0*/  LEA R5, R5, UR4, 0x2 ;  /* 0x0000000405057c11 */ /* 0x000fca000f8e10ff */
[----:B------:R1:W-:Y:S04]  /*14d0*/  @!P0 STS [R5], RZ ;  /* 0x000000ff05008388 */ /* 0x0003e80000000800 */
[----:B------:R1:W-:Y:S04]  /*14e0*/  @!P1 STS [R5+0x4], RZ ;  /* 0x000004ff05009388 */ /* 0x0003e80000000800 */
[----:B------:R1:W-:Y:S04]  /*14f0*/  @!P2 STS [R5+0x8], RZ ;  /* 0x000008ff0500a388 */ /* 0x0003e80000000800 */
[----:B------:R1:W-:Y:S02]  /*1500*/  @!P3 STS [R5+0xc], RZ ;  /* 0x00000cff0500b388 */ /* 0x0003e40000000800 */
.L_x_256:
[----:B------:R-:W-:Y:S05]  /*1510*/  BRA.U !UP1, `(.L_x_253) ;  /* 0x00000001096c7547 */ /* 0x000fea000b800000 */
[----:B------:R-:W-:Y:S02]  /*1520*/  UISETP.NE.AND UP0, UPT, UR8, 0x1, UPT ;  /* 0x000000010800788c */ /* 0x000fe4000bf05270 */
[----:B------:R-:W-:-:S04]  /*1530*/  ULOP3.LUT UR4, UR6, 0x1, URZ, 0xc0, !UPT ;  /* 0x0000000106047892 */ /* 0x000fc8000f8ec0ff */
[----:B------:R-:W-:-:S03]  /*1540*/  UISETP.NE.U32.AND UP1, UPT, UR4, 0x1, UPT ;  /* 0x000000010400788c */ /* 0x000fc6000bf25070 */
[----:B------:R-:W-:Y:S08]  /*1550*/  BRA.U !UP0, `(.L_x_257) ;  /* 0x0000000108347547 */ /* 0x000ff0000b800000 */
[----:B------:R-:W2:Y:S01]  /*1560*/  S2UR UR5, SR_CgaCtaId ;  /* 0x00000000000579c3 */ /* 0x000ea20000008800 */
[----:B------:R-:W3:Y:S01]  /*1570*/  LDCU UR8, c[0x0][0x3ec] ;  /* 0x00007d80ff0877ac */ /* 0x000ee20008000800 */
[----:B-1----:R-:W-:Y:S01]  /*1580*/  IMAD R5, R3, UR6, R4 ;  /* 0x0000000603057c24 */ /* 0x002fe2000f8e0204 */
[----:B------:R-:W-:Y:S01]  /*1590*/  IADD3 R4, PT, PT, R4, 0x2, RZ ;  /* 0x0000000204047810 */ /* 0x000fe20007ffe0ff */
[----:B------:R-:W-:Y:S02]  /*15a0*/  UMOV UR4, 0x400 ;  /* 0x0000040000047882 */ /* 0x000fe40000000000 */
[C---:B0-----:R-:W-:Y:S01]  /*15b0*/  VIADD R6, R5.reuse, 0x1 ;  /* 0x0000000105067836 */ /* 0x041fe20000000000 */
[----:B------:R-:W-:Y:S01]  /*15c0*/  UIADD3 UR4, UPT, UPT, UR4, 0x10a0, URZ ;  /* 0x000010a004047890 */ /* 0x000fe2000fffe0ff */
[----:B---3--:R-:W-:-:S03]  /*15d0*/  ISETP.GE.AND P0, PT, R5, UR8, PT ;  /* 0x0000000805007c0c */ /* 0x008fc6000bf06270 */
[----:B------:R-:W-:Y:S01]  /*15e0*/  ISETP.GE.AND P1, PT, R6, UR8, PT ;  /* 0x0000000806007c0c */ /* 0x000fe2000bf26270 */
[----:B--2---:R-:W-:-:S06]  /*15f0*/  ULEA UR4, UR5, UR4, 0x18 ;  /* 0x0000000405047291 */ /* 0x004fcc000f8ec0ff */
[----:B------:R-:W-:-:S05]  /*1600*/  LEA R5, R5, UR4, 0x2 ;  /* 0x0000000405057c11 */ /* 0x000fca000f8e10ff */
[----:B------:R2:W-:Y:S04]  /*1610*/  @!P0 STS [R5], RZ ;  /* 0x000000ff05008388 */ /* 0x0005e80000000800 */
[----:B------:R2:W-:Y:S02]  /*1620*/  @!P1 STS [R5+0x4], RZ ;  /* 0x000004ff05009388 */ /* 0x0005e40000000800 */
.L_x_257:
[----:B------:R-:W-:Y:S05]  /*1630*/  BRA.U UP1, `(.L_x_253) ;  /* 0x0000000101247547 */ /* 0x000fea000b800000 */
[----:B------:R-:W3:Y:S01]  /*1640*/  LDCU UR4, c[0x0][0x3ec] ;  /* 0x00007d80ff0477ac */ /* 0x000ee20008000800 */
[----:B------:R-:W-:-:S05]  /*1650*/  IMAD R4, R3, UR6, R4 ;  /* 0x0000000603047c24 */ /* 0x000fca000f8e0204 */
[----:B---3--:R-:W-:-:S13]  /*1660*/  ISETP.GE.AND P0, PT, R4, UR4, PT ;  /* 0x0000000404007c0c */ /* 0x008fda000bf06270 */
[----:B0-----:R-:W0:Y:S01]  /*1670*/  @!P0 S2R R6, SR_CgaCtaId ;  /* 0x0000000000068919 */ /* 0x001e220000008800 */
[----:B-12---:R-:W-:-:S05]  /*1680*/  @!P0 MOV R5, 0x400 ;  /* 0x0000040000058802 */ /* 0x006fca0000000f00 */
[----:B------:R-:W-:-:S05]  /*1690*/  @!P0 VIADD R5, R5, 0x10a0 ;  /* 0x000010a005058836 */ /* 0x000fca0000000000 */
[----:B0-----:R-:W-:-:S05]  /*16a0*/  @!P0 LEA R5, R6, R5, 0x18 ;  /* 0x0000000506058211 */ /* 0x001fca00078ec0ff */
[----:B------:R-:W-:-:S05]  /*16b0*/  @!P0 IMAD R4, R4, 0x4, R5 ;  /* 0x0000000404048824 */ /* 0x000fca00078e0205 */
[----:B------:R3:W-:Y:S02]  /*16c0*/  @!P0 STS [R4], RZ ;  /* 0x000000ff04008388 */ /* 0x0007e40000000800 */
.L_x_253:
[----:B------:R-:W4:Y:S01]  /*16d0*/  LDCU.64 UR4, c[0x0][0x3a8] ;  /* 0x00007500ff0477ac */ /* 0x000f220008000a00 */
[----:B------:R-:W0:Y:S01]  /*16e0*/  LDCU UR6, c[0x0][0x360] ;  /* 0x00006c00ff0677ac */ /* 0x000e220008000800 */
[----:B------:R-:W0:Y:S01]  /*16f0*/  LDCU UR13, c[0x0][0x3a0] ;  /* 0x00007400ff0d77ac */ /* 0x000e220008000800 */
[----:B------:R-:W0:Y:S01]  /*1700*/  LDCU UR32, c[0x0][0x3a0] ;  /* 0x00007400ff2077ac */ /* 0x000e220008000800 */
[----:B------:R-:W0:Y:S01]  /*1710*/  LDCU UR33, c[0x0][0x3a0] ;  /* 0x00007400ff2177ac */ /* 0x000e220008000800 */
[----:B----4-:R-:W-:Y:S01]  /*1720*/  ISETP.GE.U32.AND P0, PT, R2, UR4, PT ;  /* 0x0000000402007c0c */ /* 0x010fe2000bf06070 */
[----:B------:R-:W4:Y:S03]  /*1730*/  LDCU UR35, c[0x0][0x3a0] ;  /* 0x00007400ff2377ac */ /* 0x000f260008000800 */
        /* <DEDUP_REMOVED lines=17> */
[----:B------:R-:W-:Y:S01]  /*1850*/  IMAD.MOV.U32 R6, RZ, RZ, RZ ;  /* 0x000000ffff067224 */ /* 0x000fe200078e00ff */
[----:B-----5:R-:W-:-:S04]  /*1860*/  UISETP.NE.U32.AND UP0, UPT, UR4, URZ, UPT ;  /* 0x000000ff0400728c */ /* 0x020fc8000bf05070 */
[----:B------:R-:W-:-:S09]  /*1870*/  UISETP.NE.AND.EX UP0, UPT, UR5, URZ, UPT, UP0 ;  /* 0x000000ff0500728c */ /* 0x000fd2000bf05300 */
[----:B------:R-:W-:Y:S05]  /*1880*/  BRA.U UP0, `(.L_x_259) ;  /* 0x0000000100c47547 */ /* 0x000fea000b800000 */
[----:B------:R-:W0:Y:S01]  /*1890*/  LDCU.U8 UR4, c[0x0][0x400] ;  /* 0x00008000ff0477ac */ /* 0x000e220008000000 */
[----:B------:R-:W1:Y:S01]  /*18a0*/  LDC.64 R8, c[0x0][0x398] ;  /* 0x0000e600ff087b82 */ /* 0x000e620000000a00 */
[----:B0-----:R-:W-:-:S04]  /*18b0*/  UPRMT UR4, UR4, 0x8880, URZ ;  /* 0x0000888004047896 */ /* 0x001fc800080000ff */
[----:B------:R-:W-:-:S09]  /*18c0*/  UISETP.NE.AND UP0, UPT, UR4, URZ, UPT ;  /* 0x000000ff0400728c */ /* 0x000fd2000bf05270 */
[----:B------:R-:W-:Y:S05]  /*18d0*/  BRA.U !UP0, `(.L_x_260) ;  /* 0x0000000108607547 */ /* 0x000fea000b800000 */
.L_x_263:
[----:B0--3--:R-:W-:-:S04]  /*18e0*/  LEA R4, P0, R7, UR20, 0x2 ;  /* 0x0000001407047c11 */ /* 0x009fc8000f8010ff */
[----:B-12---:R-:W-:-:S06]  /*18f0*/  LEA.HI.X R5, R7, UR21, R6, 0x2, P0 ;  /* 0x0000001507057c11 */ /* 0x006fcc00080f1406 */
[----:B------:R-:W2:Y:S01]  /*1900*/  LDG.E.CONSTANT R5, desc[UR10][R4.64] ;  /* 0x0000000a04057981 */ /* 0x000ea2000c1e9900 */
[----:B------:R-:W-:Y:S01]  /*1910*/  IADD3 R7, P0, PT, R7, UR6, RZ ;  /* 0x0000000607077c10 */ /* 0x000fe2000ff1e0ff */
[----:B------:R-:W-:Y:S05]  /*1920*/  YIELD ;  /* 0x0000000000007946 */ /* 0x000fea0003800000 */
[----:B------:R-:W-:Y:S01]  /*1930*/  IMAD.X R6, RZ, RZ, R6, P0 ;  /* 0x000000ffff067224 */ /* 0x000fe200000e0606 */
[----:B------:R-:W-:Y:S01]  /*1940*/  ISETP.GE.U32.AND P0, PT, R7, UR14, PT ;  /* 0x0000000e07007c0c */ /* 0x000fe2000bf06070 */
[----:B------:R-:W-:Y:S03]  /*1950*/  BSSY.RECONVERGENT B0, `(.L_x_261) ;  /* 0x000000e000007945 */ /* 0x000fe60003800200 */
[----:B------:R-:W-:-:S02]  /*1960*/  ISETP.GE.U32.AND.EX P0, PT, R6, UR15, PT, P0 ;  /* 0x0000000f06007c0c */ /* 0x000fc4000bf06100 */
[----:B--2---:R-:W-:-:S13]  /*1970*/  ISETP.GE.AND P1, PT, R5, UR13, PT ;  /* 0x0000000d05007c0c */ /* 0x004fda000bf26270 */
[----:B------:R-:W-:Y:S05]  /*1980*/  @P1 BRA `(.L_x_262) ;  /* 0x0000000000281947 */ /* 0x000fea0003800000 */
[----:B------:R-:W-:-:S06]  /*1990*/  IMAD.WIDE R4, R5, 0x4, R8 ;  /* 0x0000000405047825 */ /* 0x000fcc00078e0208 */
[----:B------:R-:W2:Y:S02]  /*19a0*/  LDG.E.CONSTANT R4, desc[UR10][R4.64] ;  /* 0x0000000a04047981 */ /* 0x000ea4000c1e9900 */
[----:B--2---:R-:W-:-:S13]  /*19b0*/  ISETP.NE.AND P1, PT, R4, -0x1, PT ;  /* 0xffffffff0400780c */ /* 0x004fda0003f25270 */
[----:B------:R-:W-:Y:S05]  /*19c0*/  @!P1 BRA `(.L_x_262) ;  /* 0x0000000000189947 */ /* 0x000fea0003800000 */
[----:B------:R-:W0:Y:S01]  /*19d0*/  S2UR UR5, SR_CgaCtaId ;  /* 0x00000000000579c3 */ /* 0x000e220000008800 */
[----:B------:R-:W-:Y:S02]  /*19e0*/  UMOV UR4, 0x400 ;  /* 0x0000040000047882 */ /* 0x000fe40000000000 */
[----:B------:R-:W-:-:S04]  /*19f0*/  UIADD3 UR4, UPT, UPT, UR4, 0x10a0, URZ ;  /* 0x000010a004047890 */ /* 0x000fc8000fffe0ff */
[----:B0-----:R-:W-:-:S06]  /*1a00*/  ULEA UR4, UR5, UR4, 0x18 ;  /* 0x0000000405047291 */ /* 0x001fcc000f8ec0ff */
[----:B------:R-:W-:-:S05]  /*1a10*/  LEA R4, R4, UR4, 0x2 ;  /* 0x0000000404047c11 */ /* 0x000fca000f8e10ff */
[----:B------:R0:W-:Y:S02]  /*1a20*/  ATOMS.POPC.INC.32 RZ, [R4+URZ] ;  /* 0x0000000004ff7f8c */ /* 0x0001e4000d8000ff */
.L_x_262:
[----:B----4-:R-:W-:Y:S05]  /*1a30*/  BSYNC.RECONVERGENT B0 ;  /* 0x0000000000007941 */ /* 0x010fea0003800200 */
.L_x_261:
[----:B------:R-:W-:Y:S05]  /*1a40*/  @!P0 BRA `(.L_x_263) ;  /* 0xfffffffc00a48947 */ /* 0x000fea000383ffff */
[----:B------:R-:W-:Y:S05]  /*1a50*/  BRA `(.L_x_258) ;  /* 0x0000000800207947 */ /* 0x000fea0003800000 */
.L_x_260:
[----:B-12---:R-:W0:Y:S01]  /*1a60*/  S2R R5, SR_CgaCtaId ;  /* 0x0000000000057919 */ /* 0x006e220000008800 */
[----:B---3--:R-:W-:-:S05]  /*1a70*/  MOV R4, 0x400 ;  /* 0x0000040000047802 */ /* 0x008fca0000000f00 */
[----:B------:R-:W-:-:S05]  /*1a80*/  VIADD R4, R4, 0x10a0 ;  /* 0x000010a004047836 */ /* 0x000fca0000000000 */
[----:B0-----:R-:W-:-:S07]  /*1a90*/  LEA R9, R5, R4, 0x18 ;  /* 0x0000000405097211 */ /* 0x001fce00078ec0ff */
.L_x_266:
[----:B0-----:R-:W-:-:S04]  /*1aa0*/  LEA R4, P0, R7, UR22, 0x2 ;  /* 0x0000001607047c11 */ /* 0x001fc8000f8010ff */
[----:B------:R-:W-:-:S05]  /*1ab0*/  LEA.HI.X R5, R7, UR23, R6, 0x2, P0 ;  /* 0x0000001707057c11 */ /* 0x000fca00080f1406 */
        /* <DEDUP_REMOVED lines=9> */
[----:B------:R-:W-:-:S05]  /*1b50*/  IMAD R4, R4, 0x4, R9 ;  /* 0x0000000404047824 */ /* 0x000fca00078e0209 */
[----:B------:R0:W-:Y:S02]  /*1b60*/  ATOMS.POPC.INC.32 RZ, [R4+URZ] ;  /* 0x0000000004ff7f8c */ /* 0x0001e4000d8000ff */
.L_x_265:
[----:B----4-:R-:W-:Y:S05]  /*1b70*/  BSYNC.RECONVERGENT B0 ;  /* 0x0000000000007941 */ /* 0x010fea0003800200 */
.L_x_264:
[----:B------:R-:W-:Y:S05]  /*1b80*/  @!P0 BRA `(.L_x_266) ;  /* 0xfffffffc00c48947 */ /* 0x000fea000383ffff */
[----:B------:R-:W-:Y:S05]  /*1b90*/  BRA `(.L_x_258) ;  /* 0x0000000400d07947 */ /* 0x000fea0003800000 */
.L_x_259:
[----:B------:R-:W0:Y:S01]  /*1ba0*/  LDCU.U8 UR4, c[0x0][0x400] ;  /* 0x00008000ff0477ac */ /* 0x000e220008000000 */
[----:B-123--:R-:W1:Y:S01]  /*1bb0*/  LDC.64 R4, c[0x0][0x398] ;  /* 0x0000e600ff047b82 */ /* 0x00ee620000000a00 */
[----:B0-----:R-:W-:-:S04]  /*1bc0*/  UPRMT UR4, UR4, 0x8880, URZ ;  /* 0x0000888004047896 */ /* 0x001fc800080000ff */
[----:B------:R-:W-:-:S09]  /*1bd0*/  UISETP.NE.AND UP0, UPT, UR4, URZ, UPT ;  /* 0x000000ff0400728c */ /* 0x000fd2000bf05270 */
[----:B------:R-:W-:Y:S05]  /*1be0*/  BRA.U !UP0, `(.L_x_267) ;  /* 0x0000000108e47547 */ /* 0x000fea000b800000 */
.L_x_273:
[----:B------:R-:W-:-:S04]  /*1bf0*/  LEA R10, P0, R7, UR24, 0x2 ;  /* 0x00000018070a7c11 */ /* 0x000fc8000f8010ff */
[----:B0-----:R-:W-:-:S06]  /*1c00*/  LEA.HI.X R11, R7, UR25, R6, 0x2, P0 ;  /* 0x00000019070b7c11 */ /* 0x001fcc00080f1406 */
[----:B------:R-:W2:Y:S01]  /*1c10*/  LDG.E.CONSTANT R11, desc[UR10][R10.64] ;  /* 0x0000000a0a0b7981 */ /* 0x000ea2000c1e9900 */
[----:B------:R-:W-:Y:S05]  /*1c20*/  YIELD ;  /* 0x0000000000007946 */ /* 0x000fea0003800000 */
[----:B------:R-:W-:Y:S01]  /*1c30*/  BSSY.RECONVERGENT B0, `(.L_x_268) ;  /* 0x000002e000007945 */ /* 0x000fe20003800200 */
[----:B--2---:R-:W-:-:S13]  /*1c40*/  ISETP.GE.AND P0, PT, R11, UR33, PT ;  /* 0x000000210b007c0c */ /* 0x004fda000bf06270 */
[----:B------:R-:W-:Y:S05]  /*1c50*/  @P0 BRA `(.L_x_269) ;  /* 0x0000000000ac0947 */ /* 0x000fea0003800000 */
[----:B-1----:R-:W-:-:S06]  /*1c60*/  IMAD.WIDE R10, R11, 0x4, R4 ;  /* 0x000000040b0a7825 */ /* 0x002fcc00078e0204 */
        /* <DEDUP_REMOVED lines=13> */
[----:B0-----:R-:W-:-:S05]  /*1d40*/  IADD3 R11, PT, PT, RZ, -R13, RZ ;  /* 0x8000000dff0b7210 */ /* 0x001fca0007ffe0ff */
        /* <DEDUP_REMOVED lines=13> */
.L_x_271:
[----:B------:R-:W-:Y:S01]  /*1e20*/  IMAD.U32 R11, RZ, RZ, UR7 ;  /* 0x00000007ff0b7e24 */ /* 0x000fe2000f8e00ff */
[----:B------:R-:W-:-:S07]  /*1e30*/  MOV R14, 0x1e50 ;  /* 0x00001e50000e7802 */ /* 0x000fce0000000f00 */
[----:B----4-:R-:W-:Y:S05]  /*1e40*/  CALL.REL.NOINC `($__internal_4_$__cuda_sm20_div_u64) ;  /* 0x0000002000607944 */ /* 0x010fea0003c00000 */
.L_x_272:
[----:B----4-:R-:W-:Y:S05]  /*1e50*/  BSYNC.RECONVERGENT B1 ;  /* 0x0000000000017941 */ /* 0x010fea0003800200 */
.L_x_270:
        /* <DEDUP_REMOVED lines=11> */
.L_x_269:
[----:B----4-:R-:W-:Y:S05]  /*1f10*/  BSYNC.RECONVERGENT B0 ;  /* 0x0000000000007941 */ /* 0x010fea0003800200 */
.L_x_268:
[----:B------:R-:W-:-:S05]  /*1f20*/  IADD3 R7, P0, PT, R7, UR6, RZ ;  /* 0x0000000607077c10 */ /* 0x000fca000ff1e0ff */
[----:B------:R-:W-:Y:S01]  /*1f30*/  IMAD.X R6, RZ, RZ, R6, P0 ;  /* 0x000000ffff067224 */ /* 0x000fe200000e0606 */
[----:B------:R-:W-:-:S04]  /*1f40*/  ISETP.GE.U32.AND P0, PT, R7, UR16, PT ;  /* 0x0000001007007c0c */ /* 0x000fc8000bf06070 */
[----:B------:R-:W-:-:S13]  /*1f50*/  ISETP.GE.U32.AND.EX P0, PT, R6, UR17, PT, P0 ;  /* 0x0000001106007c0c */ /* 0x000fda000bf06100 */
[----:B------:R-:W-:Y:S05]  /*1f60*/  @!P0 BRA `(.L_x_273) ;  /* 0xfffffffc00208947 */ /* 0x000fea000383ffff */
[----:B------:R-:W-:Y:S05]  /*1f70*/  BRA `(.L_x_258) ;  /* 0x0000000000d87947 */ /* 0x000fea0003800000 */
.L_x_267:
[----:B-1----:R-:W0:Y:S01]  /*1f80*/  S2R R5, SR_CgaCtaId ;  /* 0x0000000000057919 */ /* 0x002e220000008800 */
[----:B------:R-:W-:-:S04]  /*1f90*/  MOV R4, 0x400 ;  /* 0x0000040000047802 */ /* 0x000fc80000000f00 */
[----:B------:R-:W-:-:S04]  /*1fa0*/  IADD3 R4, PT, PT, R4, 0x10a0, RZ ;  /* 0x000010a004047810 */ /* 0x000fc80007ffe0ff */
[----:B0-----:R-:W-:-:S07]  /*1fb0*/  LEA R4, R5, R4, 0x18 ;  /* 0x0000000405047211 */ /* 0x001fce00078ec0ff */
.L_x_279:
[----:B0-----:R-:W-:-:S04]  /*1fc0*/  LEA R10, P0, R7, UR26, 0x2 ;  /* 0x0000001a070a7c11 */ /* 0x001fc8000f8010ff */
[----:B------:R-:W-:-:S05]  /*1fd0*/  LEA.HI.X R11, R7, UR27, R6, 0x2, P0 ;  /* 0x0000001b070b7c11 */ /* 0x000fca00080f1406 */
[----:B------:R-:W4:Y:S01]  /*1fe0*/  LDG.E.CONSTANT R5, desc[UR10][R10.64] ;  /* 0x0000000a0a057981 */ /* 0x000f22000c1e9900 */
[----:B------:R-:W-:Y:S05]  /*1ff0*/  YIELD ;  /* 0x0000000000007946 */ /* 0x000fea0003800000 */
[----:B------:R-:W-:Y:S01]  /*2000*/  BSSY.RECONVERGENT B0, `(.L_x_274) ;  /* 0x0000028000007945 */ /* 0x000fe20003800200 */
[----:B----4-:R-:W-:-:S13]  /*2010*/  ISETP.GE.AND P0, PT, R5, UR35, PT ;  /* 0x0000002305007c0c */ /* 0x010fda000bf06270 */
        /* <DEDUP_REMOVED lines=25> */
.L_x_277:
[----:B------:R-:W-:Y:S01]  /*21b0*/  IMAD.U32 R11, RZ, RZ, UR7 ;  /* 0x00000007ff0b7e24 */ /* 0x000fe2000f8e00ff */
[----:B------:R-:W-:-:S07]  /*21c0*/  MOV R14, 0x21e0 ;  /* 0x000021e0000e7802 */ /* 0x000fce0000000f00 */
[----:B------:R-:W-:Y:S05]  /*21d0*/  CALL.REL.NOINC `($__internal_4_$__cuda_sm20_div_u64) ;  /* 0x0000001c007c7944 */ /* 0x000fea0003c00000 */
[----:B------:R-:W-:Y:S01]  /*21e0*/  MOV R10, R12 ;  /* 0x0000000c000a7202 */ /* 0x000fe20000000f00 */
[----:B------:R-:W-:-:S07]  /*21f0*/  IMAD.MOV.U32 R11, RZ, RZ, R13 ;  /* 0x000000ffff0b7224 */ /* 0x000fce00078e000d */
.L_x_278:
[----:B------:R-:W-:Y:S05]  /*2200*/  BSYNC.RECONVERGENT B1 ;  /* 0x0000000000017941 */ /* 0x000fea0003800200 */
.L_x_276:
[----:B------:R-:W-:-:S05]  /*2210*/  IADD3 R12, P0, PT, R8, R10, RZ ;  /* 0x0000000a080c7210 */ /* 0x000fca0007f1e0ff */
[----:B------:R-:W-:Y:S01]  /*2220*/  IMAD.X R11, R9, 0x1, R11, P0 ;  /* 0x00000001090b7824 */ /* 0x000fe200000e060b */
[----:B------:R-:W-:-:S04]  /*2230*/  LEA R10, P0, R12, UR28, 0x2 ;  /* 0x0000001c0c0a7c11 */ /* 0x000fc8000f8010ff */
[----:B------:R-:W-:-:S05]  /*2240*/  LEA.HI.X R11, R12, UR29, R11, 0x2, P0 ;  /* 0x0000001d0c0b7c11 */ /* 0x000fca00080f140b */
[----:B------:R-:W2:Y:S01]  /*2250*/  LDG.E R10, desc[UR10][R10.64] ;  /* 0x0000000a0a0a7981 */ /* 0x000ea2000c1e1900 */
[----:B------:R-:W-:-:S05]  /*2260*/  IMAD R5, R5, 0x4, R4 ;  /* 0x0000000405057824 */ /* 0x000fca00078e0204 */
[----:B--2---:R0:W-:Y:S02]  /*2270*/  ATOMS.ADD RZ, [R5], R10 ;  /* 0x0000000a05ff738c */ /* 0x0041e40000000000 */
.L_x_275:
[----:B------:R-:W-:Y:S05]  /*2280*/  BSYNC.RECONVERGENT B0 ;  /* 0x0000000000007941 */ /* 0x000fea0003800200 */
.L_x_274:
[----:B------:R-:W-:-:S05]  /*2290*/  IADD3 R7, P0, PT, R7, UR6, RZ ;  /* 0x0000000607077c10 */ /* 0x000fca000ff1e0ff */
[----:B------:R-:W-:Y:S01]  /*22a0*/  IMAD.X R6, RZ, RZ, R6, P0 ;  /* 0x000000ffff067224 */ /* 0x000fe200000e0606 */
[----:B------:R-:W-:-:S04]  /*22b0*/  ISETP.GE.U32.AND P0, PT, R7, UR8, PT ;  /* 0x0000000807007c0c */ /* 0x000fc8000bf06070 */
[----:B------:R-:W-:-:S13]  /*22c0*/  ISETP.GE.U32.AND.EX P0, PT, R6, UR9, PT, P0 ;  /* 0x0000000906007c0c */ /* 0x000fda000bf06100 */
[----:B------:R-:W-:Y:S05]  /*22d0*/  @!P0 BRA `(.L_x_279) ;  /* 0xfffffffc00388947 */ /* 0x000fea000383ffff */
.L_x_258:
[----:B0-----:R-:W0:Y:S01]  /*22e0*/  S2R R6, SR_CgaCtaId ;  /* 0x0000000000067919 */ /* 0x001e220000008800 */
[----:B------:R-:W-:Y:S05]  /*22f0*/  WARPSYNC.ALL ;  /* 0x0000000000007948 */ /* 0x000fea0003800000 */
[----:B------:R-:W5:Y:S01]  /*2300*/  LDCU UR4, c[0x0][0x3a0] ;  /* 0x00007400ff0477ac */ /* 0x000f620008000800 */
[----:B------:R-:W-:Y:S01]  /*2310*/  MOV R9, 0x400 ;  /* 0x0000040000097802 */ /* 0x000fe20000000f00 */
[----:B-1-3--:R-:W-:Y:S01]  /*2320*/  IMAD.IADD R4, R3, 0x1, R2 ;  /* 0x0000000103047824 */ /* 0x00afe200078e0202 */
        /* <DEDUP_REMOVED lines=18> */
[----:B--2---:R0:W2:Y:S02]  /*2450*/  F2I.FTZ.U32.TRUNC.NTZ R5, R4 ;  /* 0x0000000400057305 */ /* 0x0040a4000021f000 */
[----:B0-----:R-:W-:Y:S02]  /*2460*/  HFMA2 R4, -RZ, RZ, 0, 0 ;  /* 0x00000000ff047431 */ /* 0x001fe400000001ff */
        /* <DEDUP_REMOVED lines=13> */
[----:B------:R-:W-:-:S04]  /*2540*/  @!P1 IMAD.IADD R3, R3, 0x1, -R12 ;  /* 0x0000000103039824 */ /* 0x000fc800078e0a0c */
[----:B------:R-:W-:Y:S01]  /*2550*/  @!P2 IMAD.MOV R3, RZ, RZ, -R3 ;  /* 0x000000ffff03a224 */ /* 0x000fe200078e0a03 */
[----:B------:R-:W-:-:S05]  /*2560*/  @!P0 LOP3.LUT R3, RZ, R10, RZ, 0x33, !PT ;  /* 0x0000000aff038212 */ /* 0x000fca00078e33ff */
[----:B------:R-:W-:-:S07]  /*2570*/  IMAD.IADD R3, R6, 0x1, -R3 ;  /* 0x0000000106037824 */ /* 0x000fce00078e0a03 */
.L_x_281:
[----:B----4-:R-:W-:Y:S05]  /*2580*/  BSYNC.RECONVERGENT B0 ;  /* 0x0000000000007941 */ /* 0x010fea0003800200 */
.L_x_280:
        /* <DEDUP_REMOVED lines=13> */
[----:B------:R-:W3:Y:S04]  /*2660*/  LDS R29, [R3+0x28] ;  /* 0x00002800031d7984 */ /* 0x000ee80000000800 */
[----:B------:R-:W-:Y:S04]  /*2670*/  LDS R32, [R3+0x2c] ;  /* 0x00002c0003207984 */ /* 0x000fe80000000800 */
[----:B------:R-:W4:Y:S04]  /*2680*/  LDS R27, [R3+0x30] ;  /* 0x00003000031b7984 */ /* 0x000f280000000800 */
[----:B------:R-:W-:Y:S04]  /*2690*/  LDS R30, [R3+0x34] ;  /* 0x00003400031e7984 */ /* 0x000fe80000000800 */
[----:B------:R-:W5:Y:S04]  /*26a0*/  LDS R25, [R3+0x38] ;  /* 0x0000380003197984 */ /* 0x000f680000000800 */
[----:B------:R-:W-:Y:S04]  /*26b0*/  LDS R23, [R3+0x3c] ;  /* 0x00003c0003177984 */ /* 0x000fe80000000800 */
[----:B------:R-:W2:Y:S01]  /*26c0*/  LDS R22, [R3+0x40] ;  /* 0x0000400003167984 */ /* 0x000ea20000000800 */
[----:B0-----:R-:W-:-:S03]  /*26d0*/  IADD3 R6, PT, PT, R35, R26, R37 ;  /* 0x0000001a23067210 */ /* 0x001fc60007ffe025 */
[----:B------:R-:W-:Y:S04]  /*26e0*/  LDS R15, [R3+0x44] ;  /* 0x00004400030f7984 */ /* 0x000fe80000000800 */
[----:B------:R-:W0:Y:S01]  /*26f0*/  LDS R14, [R3+0x48] ;  /* 0x00004800030e7984 */ /* 0x000e220000000800 */
[----:B-1----:R-:W-:-:S03]  /*2700*/  IADD3 R6, PT, PT, R31, R6, R33 ;  /* 0x000000061f067210 */ /* 0x002fc60007ffe021 */
[----:B------:R-:W-:Y:S04]  /*2710*/  LDS R2, [R3+0x4c] ;  /* 0x00004c0003027984 */ /* 0x000fe80000000800 */
[----:B------:R-:W1:Y:S01]  /*2720*/  LDS R13, [R3+0x50] ;  /* 0x00005000030d7984 */ /* 0x000e620000000800 */
        /* <DEDUP_REMOVED lines=9> */
[----:B--2---:R-:W-:-:S03]  /*27c0*/  IADD3 R24, PT, PT, R22, R8, R23 ;  /* 0x0000000816187210 */ /* 0x004fc60007ffe017 */
        /* <DEDUP_REMOVED lines=12> */
[----:B------:R-:W4:Y:S01]  /*2890*/  LDS R8, [R3+0x8c] ;  /* 0x00008c0003087984 */ /* 0x000f220000000800 */
[----:B-----5:R-:W-:-:S04]  /*28a0*/  IADD3 R24, PT, PT, R18, R24, R21 ;  /* 0x0000001812187210 */ /* 0x020fc80007ffe015 */
[----:B--2---:R-:W-:-:S04]  /*28b0*/  IADD3 R24, PT, PT, R16, R24, R19 ;  /* 0x0000001810187210 */ /* 0x004fc80007ffe013 */
[----:B0-----:R-:W-:-:S04]  /*28c0*/  IADD3 R24, PT, PT, R12, R24, R17 ;  /* 0x000000180c187210 */ /* 0x001fc80007ffe011 */
[----:B-1----:R-:W-:-:S04]  /*28d0*/  IADD3 R24, PT, PT, R7, R24, R10 ;  /* 0x0000001807187210 */ /* 0x002fc80007ffe00a */
        /* <DEDUP_REMOVED lines=10> */
[----:B0-----:R-:W-:-:S05]  /*2980*/  @P0 IADD3 R28, PT, PT, R41, R28, RZ ;  /* 0x0000001c291c0210 */ /* 0x001fca0007ffe0ff */
[----:B------:R0:W1:Y:S02]  /*2990*/  SHFL.UP P0, R43, R28, 0x10, RZ ;  /* 0x060000001c2b7989 */ /* 0x00006400000000ff */
.L_x_296:
[----:B-1----:R-:W-:-:S04]  /*29a0*/  @P0 IMAD.IADD R43, R28, 0x1, R43 ;  /* 0x000000011c2b0824 */ /* 0x002fc800078e022b */
[----:B------:R-:W-:-:S04]  /*29b0*/  IMAD.IADD R8, R43, 0x1, -R8 ;  /* 0x000000012b087824 */ /* 0x000fc800078e0a08 */
        /* <DEDUP_REMOVED lines=60> */
[----:B0-----:R-:W-:Y:S01]  /*2d80*/  IMAD.IADD R2, R5, 0x1, R6 ;  /* 0x0000000105027824 */ /* 0x001fe200078e0206 */
[----:B------:R1:W-:Y:S04]  /*2d90*/  STS [R3+0x88], R6 ;  /* 0x0000880603007388 */ /* 0x0003e80000000800 */
[----:B------:R1:W-:Y:S02]  /*2da0*/  STS [R3+0x8c], R2 ;  /* 0x00008c0203007388 */ /* 0x0003e40000000800 */
.L_x_282:
[----:B-1----:R-:W2:Y:S01]  /*2db0*/  S2R R3, SR_CgaCtaId ;  /* 0x0000000000037919 */ /* 0x002ea20000008800 */
[----:B------:R-:W0:Y:S01]  /*2dc0*/  LDC R13, c[0x0][0x3a0] ;  /* 0x0000e800ff0d7b82 */ /* 0x000e220000000800 */
[----:B------:R-:W-:Y:S01]  /*2dd0*/  MOV R2, 0x400 ;  /* 0x0000040000027802 */ /* 0x000fe20000000f00 */
[----:B------:R-:W-:Y:S05]  /*2de0*/  WARPSYNC.ALL ;  /* 0x0000000000007948 */ /* 0x000fea0003800000 */
[----:B--2---:R-:W-:Y:S01]  /*2df0*/  LEA R5, R3, R2, 0x18 ;  /* 0x0000000203057211 */ /* 0x004fe200078ec0ff */
        /* <DEDUP_REMOVED lines=66> */
[----:B------:R-:W-:Y:S01]  /*3220*/  VIADD R9, R9, 0x1 ;  /* 0x0000000109097836 */ /* 0x000fe20000000000 */
[----:B------:R-:W-:Y:S01]  /*3230*/  ISETP.NE.AND P4, PT, R8, RZ, PT ;  /* 0x000000ff0800720c */ /* 0x000fe20003f85270 */
[----:B------:R-:W1:Y:S03]  /*3240*/  I2F.RP R12, R14 ;  /* 0x0000000e000c7306 */ /* 0x000e660000209400 */
[----:B------:R-:W-:-:S05]  /*3250*/  LOP3.LUT R9, R9, 0x3, RZ, 0xc0, !PT ;  /* 0x0000000309097812 */ /* 0x000fca00078ec0ff */
[----:B------:R-:W-:Y:S01]  /*3260*/  IMAD.MOV R9, RZ, RZ, -R9 ;  /* 0x000000ffff097224 */ /* 0x000fe200078e0a09 */
[----:B-1----:R-:W1:Y:S02]  /*3270*/  MUFU.RCP R12, R12 ;  /* 0x0000000c000c7308 */ /* 0x002e640000001000 */
[----:B-1----:R-:W-:-:S06]  /*3280*/  VIADD R10, R12, 0xffffffe ;  /* 0x0ffffffe0c0a7836 */ /* 0x002fcc0000000000 */
[----:B------:R1:W2:Y:S02]  /*3290*/  F2I.FTZ.U32.TRUNC.NTZ R11, R10 ;  /* 0x0000000a000b7305 */ /* 0x0002a4000021f000 */
[----:B-1----:R-:W-:Y:S01]  /*32a0*/  IMAD.MOV.U32 R10, RZ, RZ, RZ ;  /* 0x000000ffff0a7224 */ /* 0x002fe200078e00ff */
[----:B--2---:R-:W-:-:S05]  /*32b0*/  IADD3 R13, PT, PT, RZ, -R11, RZ ;  /* 0x8000000bff0d7210 */ /* 0x004fca0007ffe0ff */
[----:B------:R-:W-:-:S04]  /*32c0*/  IMAD R13, R13, R14, RZ ;  /* 0x0000000e0d0d7224 */ /* 0x000fc800078e02ff */
[----:B------:R-:W-:Y:S01]  /*32d0*/  IMAD.HI.U32 R16, R11, R13, R10 ;  /* 0x0000000d0b107227 */ /* 0x000fe200078e000a */
[----:B0-----:R-:W-:-:S07]  /*32e0*/  LOP3.LUT R13, RZ, R8, RZ, 0x33, !PT ;  /* 0x00000008ff0d7212 */ /* 0x001fce00078e33ff */
.L_x_288:
        /* <DEDUP_REMOVED lines=17> */
[----:B------:R-:W-:-:S04]  /*3400*/  SEL R11, R13, R10, !P4 ;  /* 0x0000000a0d0b7207 */ /* 0x000fc80006000000 */
[----:B------:R-:W-:-:S05]  /*3410*/  IADD3 R11, PT, PT, R11, R0, RZ ;  /* 0x000000000b0b7210 */ /* 0x000fca0007ffe0ff */
[----:B------:R-:W-:-:S05]  /*3420*/  IMAD.WIDE R10, R11, 0x4, R6 ;  /* 0x000000040b0a7825 */ /* 0x000fca00078e0206 */
[----:B------:R0:W-:Y:S01]  /*3430*/  STG.E desc[UR10][R10.64], R2 ;  /* 0x000000020a007986 */ /* 0x0001e2000c10190a */
[----:B------:R-:W-:Y:S05]  /*3440*/  @P0 BRA `(.L_x_288) ;  /* 0xfffffffc00a80947 */ /* 0x000fea000383ffff */
.L_x_287:
[----:B------:R-:W-:Y:S05]  /*3450*/  BSYNC.RECONVERGENT B1 ;  /* 0x0000000000017941 */ /* 0x000fea0003800200 */
.L_x_286:
        /* <DEDUP_REMOVED lines=12> */
.L_x_289:
[-C--:B------:R-:W-:Y:S01]  /*3520*/  IABS R24, R10.reuse ;  /* 0x0000000a00187213 */ /* 0x080fe20000000000 */
[C---:B------:R-:W-:Y:S01]  /*3530*/  IMAD.IADD R21, R5.reuse, 0x1, R10 ;  /* 0x0000000105157824 */ /* 0x040fe200078e020a */
[----:B------:R-:W-:Y:S02]  /*3540*/  IABS R12, R5 ;  /* 0x00000005000c7213 */ /* 0x000fe40000000000 */
[----:B------:R-:W0:Y:S01]  /*3550*/  I2F.RP R11, R24 ;  /* 0x00000018000b7306 */ /* 0x000e220000209400 */
[----:B------:R-:W-:Y:S02]  /*3560*/  LOP3.LUT R5, R5, R10, RZ, 0x3c, !PT ;  /* 0x0000000a05057212 */ /* 0x000fe400078e3cff */
[----:B------:R-:W-:Y:S01]  /*3570*/  IMAD.HI.U32 R14, R9, R12, RZ ;  /* 0x0000000c090e7227 */ /* 0x000fe200078e00ff */
[----:B------:R-:W-:Y:S02]  /*3580*/  IADD3 R23, PT, PT, R21, R10, RZ ;  /* 0x0000000a15177210 */ /* 0x000fe40007ffe0ff */
[----:B------:R-:W-:Y:S01]  /*3590*/  IABS R18, R21 ;  /* 0x0000001500127213 */ /* 0x000fe20000000000 */
[----:B------:R-:W-:Y:S01]  /*35a0*/  IMAD.MOV R15, RZ, RZ, -R14 ;  /* 0x000000ffff0f7224 */ /* 0x000fe200078e0a0e */
[----:B------:R-:W-:-:S02]  /*35b0*/  IABS R20, R23 ;  /* 0x0000001700147213 */ /* 0x000fc40000000000 */
[----:B------:R-:W-:Y:S01]  /*35c0*/  ISETP.GE.AND P3, PT, R5, RZ, PT ;  /* 0x000000ff0500720c */ /* 0x000fe20003f66270 */
[----:B------:R-:W-:Y:S01]  /*35d0*/  IMAD R15, R24, R15, R12 ;  /* 0x0000000f180f7224 */ /* 0x000fe200078e020c */
[----:B------:R-:W-:Y:S01]  /*35e0*/  LOP3.LUT R5, R21, R10, RZ, 0x3c, !PT ;  /* 0x0000000a15057212 */ /* 0x000fe200078e3cff */
[----:B------:R-:W-:Y:S01]  /*35f0*/  IMAD.MOV.U32 R12, RZ, RZ, RZ ;  /* 0x000000ffff0c7224 */ /* 0x000fe200078e00ff */
[----:B0-----:R-:W0:Y:S02]  /*3600*/  MUFU.RCP R11, R11 ;  /* 0x0000000b000b7308 */ /* 0x001e240000001000 */
[----:B------:R-:W-:-:S13]  /*3610*/  ISETP.GT.U32.AND P2, PT, R8, R15, PT ;  /* 0x0000000f0800720c */ /* 0x000fda0003f44070 */
[----:B------:R-:W-:Y:S01]  /*3620*/  @!P2 IMAD.IADD R15, R15, 0x1, -R24 ;  /* 0x000000010f0fa824 */ /* 0x000fe200078e0a18 */
[----:B------:R-:W-:Y:S01]  /*3630*/  @!P2 IADD3 R14, PT, PT, R14, 0x1, RZ ;  /* 0x000000010e0ea810 */ /* 0x000fe20007ffe0ff */
[----:B0-----:R-:W-:Y:S02]  /*3640*/  VIADD R13, R11, 0xffffffe ;  /* 0x0ffffffe0b0d7836 */ /* 0x001fe40000000000 */
[----:B------:R-:W-:Y:S01]  /*3650*/  IMAD.IADD R11, R23, 0x1, R10 ;  /* 0x00000001170b7824 */ /* 0x000fe200078e020a */
[----:B------:R-:W-:Y:S01]  /*3660*/  ISETP.GE.U32.AND P0, PT, R15, R8, PT ;  /* 0x000000080f00720c */ /* 0x000fe20003f06070 */
[----:B------:R-:W-:Y:S02]  /*3670*/  IMAD.MOV.U32 R8, RZ, RZ, R24 ;  /* 0x000000ffff087224 */ /* 0x000fe400078e0018 */
[----:B------:R-:W0:Y:S01]  /*3680*/  F2I.FTZ.U32.TRUNC.NTZ R13, R13 ;  /* 0x0000000d000d7305 */ /* 0x000e22000021f000 */
[----:B------:R-:W-:-:S09]  /*3690*/  IABS R22, R11 ;  /* 0x0000000b00167213 */ /* 0x000fd20000000000 */
[----:B------:R-:W-:Y:S02]  /*36a0*/  @P0 VIADD R14, R14, 0x1 ;  /* 0x000000010e0e0836 */ /* 0x000fe40000000000 */
[----:B0-----:R-:W-:-:S03]  /*36b0*/  IMAD.MOV R9, RZ, RZ, -R13 ;  /* 0x000000ffff097224 */ /* 0x001fc600078e0a0d */
[----:B------:R-:W-:Y:S01]  /*36c0*/  @!P3 IADD3 R14, PT, PT, -R14, RZ, RZ ;  /* 0x000000ff0e0eb210 */ /* 0x000fe20007ffe1ff */
        /* <DEDUP_REMOVED lines=21> */
[----:B------:R-:W-:Y:S02]  /*3820*/  @!P5 IMAD.IADD R15, R15, 0x1, -R24 ;  /* 0x000000010f0fd824 */ /* 0x000fe400078e0a18 */
[----:B------:R-:W-:Y:S01]  /*3830*/  @!P5 VIADD R16, R16, 0x1 ;  /* 0x000000011010d836 */ /* 0x000fe20000000000 */
[-C--:B------:R-:W-:Y:S01]  /*3840*/  ISETP.GE.U32.AND P0, PT, R19, R8.reuse, PT ;  /* 0x000000081300720c */ /* 0x080fe20003f06070 */
[----:B------:R-:W-:Y:S01]  /*3850*/  @!P1 VIADD R17, R17, 0x1 ;  /* 0x0000000111119836 */ /* 0x000fe20000000000 */
        /* <DEDUP_REMOVED lines=16> */
[----:B------:R-:W-:Y:S01]  /*3960*/  SEL R19, R19, R15, !P1 ;  /* 0x0000000f13137207 */ /* 0x000fe20004800000 */
[--C-:B------:R-:W-:Y:S02]  /*3970*/  IMAD.IADD R15, R13, 0x1, R0.reuse ;  /* 0x000000010d0f7824 */ /* 0x100fe400078e0200 */
        /* <DEDUP_REMOVED lines=13> */
.L_x_285:
[----:B------:R-:W-:Y:S05]  /*3a50*/  BSYNC.RECONVERGENT B0 ;  /* 0x0000000000007941 */ /* 0x000fea0003800200 */
.L_x_284:
        /* <DEDUP_REMOVED lines=12> */
[----:B0-----:R-:W-:-:S06]  /*3b20*/  IADD3 R7, PT, PT, R10, 0xffffffe, RZ ;  /* 0x0ffffffe0a077810 */ /* 0x001fcc0007ffe0ff */
        /* <DEDUP_REMOVED lines=15> */
[----:B------:R-:W-:-:S04]  /*3c20*/  @P0 VIADD R3, R3, 0x1 ;  /* 0x0000000103030836 */ /* 0x000fc80000000000 */
[----:B------:R-:W-:Y:S01]  /*3c30*/  @!P2 IMAD.MOV R3, RZ, RZ, -R3 ;  /* 0x000000ffff03a224 */ /* 0x000fe200078e0a03 */
[----:B------:R-:W-:-:S05]  /*3c40*/  @!P1 LOP3.LUT R3, RZ, R9, RZ, 0x33, !PT ;  /* 0x00000009ff039212 */ /* 0x000fca00078e33ff */
[----:B------:R-:W-:-:S05]  /*3c50*/  IMAD.IADD R2, R3, 0x1, R2 ;  /* 0x0000000103027824 */ /* 0x000fca00078e0202 */
[----:B------:R-:W-:-:S04]  /*3c60*/  ISETP.GE.U32.AND P0, PT, R2, UR8, PT ;  /* 0x0000000802007c0c */ /* 0x000fc8000bf06070 */
[----:B------:R-:W-:-:S13]  /*3c70*/  ISETP.GE.U32.AND.EX P0, PT, RZ, UR5, PT, P0 ;  /* 0x00000005ff007c0c */ /* 0x000fda000bf06100 */
[----:B------:R-:W-:Y:S05]  /*3c80*/  @P0 EXIT ;  /* 0x000000000000094d */ /* 0x000fea0003800000 */
[----:B------:R-:W-:Y:S02]  /*3c90*/  HFMA2 R7, -RZ, RZ, 0, 0 ;  /* 0x00000000ff077431 */ /* 0x000fe400000001ff */
[----:B------:R-:W-:Y:S01]  /*3ca0*/  IMAD.MOV.U32 R5, RZ, RZ, R2 ;  /* 0x000000ffff057224 */ /* 0x000fe200078e0002 */
[----:B------:R-:W0:Y:S01]  /*3cb0*/  LDCU UR4, c[0x0][0x360] ;  /* 0x00006c00ff0477ac */ /* 0x000e220008000800 */
[----:B------:R-:W-:Y:S01]  /*3cc0*/  IMAD.MOV.U32 R9, RZ, RZ, -0x1 ;  /* 0xffffffffff097424 */ /* 0x000fe200078e00ff */
[----:B------:R-:W1:Y:S06]  /*3cd0*/  LDCU.64 UR6, c[0x0][0x3c0] ;  /* 0x00007800ff0677ac */ /* 0x000e6c0008000a00 */
.L_x_290:
        /* <DEDUP_REMOVED lines=11> */
.L_x_283:
[----:B------:R-:W-:Y:S02]  /*3d90*/  IMAD.MOV.U32 R45, RZ, RZ, R8 ;  /* 0x000000ffff2d7224 */ /* 0x000fe400078e0008 */
[----:B------:R-:W-:Y:S02]  /*3da0*/  IMAD.MOV.U32 R38, RZ, RZ, 0x1 ;  /* 0x00000001ff267424 */ /* 0x000fe400078e00ff */
[----:B------:R-:W-:Y:S02]  /*3db0*/  IMAD.MOV.U32 R40, RZ, RZ, RZ ;  /* 0x000000ffff287224 */ /* 0x000fe400078e00ff */
[----:B------:R-:W-:-:S07]  /*3dc0*/  IMAD.MOV.U32 R36, RZ, RZ, -0x1 ;  /* 0xffffffffff247424 */ /* 0x000fce00078e00ff */
[----:B------:R-:W-:Y:S05]  /*3dd0*/  WARPSYNC.COLLECTIVE R36, `(.L_x_291) ;  /* 0x0000000024087348 */ /* 0x000fea0003c00000 */
[----:B------:R0:W1:Y:S02]  /*3de0*/  SHFL.UP P0, R43, R45, R38, R40 ;  /* 0x040000262d2b7389 */ /* 0x0000640000000028 */
[----:B01----:R-:W-:Y:S05]  /*3df0*/  ENDCOLLECTIVE ;  /* 0x000000000000791b */ /* 0x003fea0003800000 */
.L_x_291:
[----:B------:R-:W-:Y:S01]  /*3e00*/  MOV R38, 0x2 ;  /* 0x0000000200267802 */ /* 0x000fe20000000f00 */
[----:B------:R-:W-:-:S04]  /*3e10*/  IMAD.MOV.U32 R39, RZ, RZ, R43 ;  /* 0x000000ffff277224 */ /* 0x000fc800078e002b */
[----:B------:R-:W-:-:S04]  /*3e20*/  @P0 IMAD.IADD R39, R8, 0x1, R39 ;  /* 0x0000000108270824 */ /* 0x000fc800078e0227 */
[----:B------:R-:W-:-:S07]  /*3e30*/  IMAD.MOV.U32 R45, RZ, RZ, R39 ;  /* 0x000000ffff2d7224 */ /* 0x000fce00078e0027 */
[----:B------:R-:W-:Y:S05]  /*3e40*/  WARPSYNC.COLLECTIVE R36, `(.L_x_292) ;  /* 0x0000000024087348 */ /* 0x000fea0003c00000 */
[----:B------:R0:W1:Y:S02]  /*3e50*/  SHFL.UP P0, R43, R45, R38, R40 ;  /* 0x040000262d2b7389 */ /* 0x0000640000000028 */
[----:B01----:R-:W-:Y:S05]  /*3e60*/  ENDCOLLECTIVE ;  /* 0x000000000000791b */ /* 0x003fea0003800000 */
.L_x_292:
[----:B------:R-:W-:Y:S02]  /*3e70*/  IMAD.MOV.U32 R38, RZ, RZ, 0x4 ;  /* 0x00000004ff267424 */ /* 0x000fe400078e00ff */
[----:B------:R-:W-:-:S04]  /*3e80*/  IMAD.MOV.U32 R24, RZ, RZ, R43 ;  /* 0x000000ffff187224 */ /* 0x000fc800078e002b */
[----:B------:R-:W-:-:S04]  /*3e90*/  @P0 IMAD.IADD R24, R39, 0x1, R24 ;  /* 0x0000000127180824 */ /* 0x000fc800078e0218 */
[----:B------:R-:W-:-:S07]  /*3ea0*/  IMAD.MOV.U32 R45, RZ, RZ, R24 ;  /* 0x000000ffff2d7224 */ /* 0x000fce00078e0018 */
[----:B------:R-:W-:Y:S05]  /*3eb0*/  WARPSYNC.COLLECTIVE R36, `(.L_x_293) ;  /* 0x0000000024087348 */ /* 0x000fea0003c00000 */
[----:B------:R0:W1:Y:S02]  /*3ec0*/  SHFL.UP P0, R43, R45, R38, R40 ;  /* 0x040000262d2b7389 */ /* 0x0000640000000028 */
[----:B01----:R-:W-:Y:S05]  /*3ed0*/  ENDCOLLECTIVE ;  /* 0x000000000000791b */ /* 0x003fea0003800000 */
.L_x_293:
[----:B------:R-:W-:Y:S02]  /*3ee0*/  IMAD.MOV.U32 R38, RZ, RZ, 0x8 ;  /* 0x00000008ff267424 */ /* 0x000fe400078e00ff */
[----:B------:R-:W-:-:S04]  /*3ef0*/  IMAD.MOV.U32 R41, RZ, RZ, R43 ;  /* 0x000000ffff297224 */ /* 0x000fc800078e002b */
[----:B------:R-:W-:-:S04]  /*3f00*/  @P0 IMAD.IADD R41, R24, 0x1, R41 ;  /* 0x0000000118290824 */ /* 0x000fc800078e0229 */
[----:B------:R-:W-:-:S07]  /*3f10*/  IMAD.MOV.U32 R45, RZ, RZ, R41 ;  /* 0x000000ffff2d7224 */ /* 0x000fce00078e0029 */
[----:B------:R-:W-:Y:S05]  /*3f20*/  WARPSYNC.COLLECTIVE R36, `(.L_x_294) ;  /* 0x0000000024087348 */ /* 0x000fea0003c00000 */
[----:B------:R0:W1:Y:S02]  /*3f30*/  SHFL.UP P0, R43, R45, R38, R40 ;  /* 0x040000262d2b7389 */ /* 0x0000640000000028 */
[----:B01----:R-:W-:Y:S05]  /*3f40*/  ENDCOLLECTIVE ;  /* 0x000000000000791b */ /* 0x003fea0003800000 */
.L_x_294:
[----:B------:R-:W-:Y:S02]  /*3f50*/  IMAD.MOV.U32 R38, RZ, RZ, 0x10 ;  /* 0x00000010ff267424 */ /* 0x000fe400078e00ff */
[----:B------:R-:W-:-:S05]  /*3f60*/  IMAD.MOV.U32 R28, RZ, RZ, R43 ;  /* 0x000000ffff1c7224 */ /* 0x000fca00078e002b */
[----:B------:R-:W-:-:S05]  /*3f70*/  @P0 IADD3 R28, PT, PT, R41, R28, RZ ;  /* 0x0000001c291c0210 */ /* 0x000fca0007ffe0ff */
[----:B------:R-:W-:-:S07]  /*3f80*/  IMAD.MOV.U32 R45, RZ, RZ, R28 ;  /* 0x000000ffff2d7224 */ /* 0x000fce00078e001c */
[----:B------:R-:W-:Y:S05]  /*3f90*/  WARPSYNC.COLLECTIVE R36, `(.L_x_295) ;  /* 0x0000000024087348 */ /* 0x000fea0003c00000 */
[----:B------:R0:W1:Y:S02]  /*3fa0*/  SHFL.UP P0, R43, R45, R38, R40 ;  /* 0x040000262d2b7389 */ /* 0x0000640000000028 */
[----:B01----:R-:W-:Y:S05]  /*3fb0*/  ENDCOLLECTIVE ;  /* 0x000000000000791b */ /* 0x003fea0003800000 */
.L_x_295:
[----:B------:R-:W-:Y:S05]  /*3fc0*/  BRA `(.L_x_296) ;  /* 0xffffffe800747947 */ /* 0x000fea000383ffff */
        .weak           $__internal_4_$__cuda_sm20_div_u64
        .type           $__internal_4_$__cuda_sm20_div_u64,@function
        .size           $__internal_4_$__cuda_sm20_div_u64,(.L_x_1787 - $__internal_4_$__cuda_sm20_div_u64)
$__internal_4_$__cuda_sm20_div_u64:
        /* <DEDUP_REMOVED lines=31> */
[----:B------:R-:W-:Y:S01]  /*41c0*/  IMAD.MOV.U32 R13, RZ, RZ, RZ ;  /* 0x000000ffff0d7224 */ /* 0x000fe200078e00ff */
[----:B------:R-:W-:Y:S01]  /*41d0*/  IADD3.X R15, PT, PT, R12, R15, RZ, P0, !PT ;  /* 0x0000000f0c0f7210 */ /* 0x000fe200007fe4ff */
[----:B------:R-:W-:-:S03]  /*41e0*/  IMAD.HI.U32 R12, R17, R7, RZ ;  /* 0x00000007110c7227 */ /* 0x000fc600078e00ff */
[----:B------:R-:W-:Y:S01]  /*41f0*/  IADD3.X R15, PT, PT, RZ, RZ, R15, P2, P1 ;  /* 0x000000ffff0f7210 */ /* 0x000fe200017e240f */
[----:B------:R-:W-:-:S04]  /*4200*/  IMAD.WIDE.U32 R12, R17, R6, R12 ;  /* 0x00000006110c7225 */ /* 0x000fc800078e000c */
[C---:B------:R-:W-:Y:S02]  /*4210*/  IMAD R17, R15.reuse, R6, RZ ;  /* 0x000000060f117224 */ /* 0x040fe400078e02ff */
[----:B------:R-:W-:-:S04]  /*4220*/  IMAD.HI.U32 R12, P0, R15, R7, R12 ;  /* 0x000000070f0c7227 */ /* 0x000fc8000780000c */
[----:B------:R-:W-:Y:S01]  /*4230*/  IMAD.HI.U32 R15, R15, R6, RZ ;  /* 0x000000060f0f7227 */ /* 0x000fe200078e00ff */
[----:B------:R-:W-:-:S03]  /*4240*/  IADD3 R16, P1, PT, R17, R12, RZ ;  /* 0x0000000c11107210 */ /* 0x000fc60007f3e0ff */
[----:B------:R-:W-:Y:S01]  /*4250*/  IMAD.X R15, RZ, RZ, R15, P0 ;  /* 0x000000ffff0f7224 */ /* 0x000fe200000e060f */
[C---:B------:R-:W-:Y:S01]  /*4260*/  IADD3 R17, P2, PT, R16.reuse, 0x1, RZ ;  /* 0x0000000110117810 */ /* 0x040fe20007f5e0ff */
[----:B------:R-:W-:-:S04]  /*4270*/  IMAD.WIDE.U32 R12, R16, UR12, RZ ;  /* 0x0000000c100c7c25 */ /* 0x000fc8000f8e00ff */
[----:B------:R-:W-:Y:S01]  /*4280*/  IMAD.X R15, RZ, RZ, R15, P1 ;  /* 0x000000ffff0f7224 */ /* 0x000fe200008e060f */
[----:B------:R-:W-:Y:S01]  /*4290*/  IADD3 R20, P1, PT, -R12, R7, RZ ;  /* 0x000000070c147210 */ /* 0x000fe20007f3e1ff */
[----:B------:R-:W-:Y:S02]  /*42a0*/  IMAD R18, R16, R11, R13 ;  /* 0x0000000b10127224 */ /* 0x000fe400078e020d */
[----:B------:R-:W-:Y:S01]  /*42b0*/  IMAD.X R12, RZ, RZ, R15, P2 ;  /* 0x000000ffff0c7224 */ /* 0x000fe200010e060f */
[----:B------:R-:W-:Y:S01]  /*42c0*/  ISETP.GE.U32.AND P0, PT, R20, UR12, PT ;  /* 0x0000000c14007c0c */ /* 0x000fe2000bf06070 */
[----:B------:R-:W-:-:S04]  /*42d0*/  IMAD R13, R15, UR12, R18 ;  /* 0x0000000c0f0d7c24 */ /* 0x000fc8000f8e0212 */
[----:B------:R-:W-:Y:S01]  /*42e0*/  IMAD.X R22, R6, 0x1, ~R13, P1 ;  /* 0x0000000106167824 */ /* 0x000fe200008e0e0d */
[----:B------:R-:W-:-:S04]  /*42f0*/  IADD3 R13, P1, PT, R20, -UR12, RZ ;  /* 0x8000000c140d7c10 */ /* 0x000fc8000ff3e0ff */
[C---:B------:R-:W-:Y:S01]  /*4300*/  ISETP.GE.U32.AND.EX P0, PT, R22.reuse, R11, PT, P0 ;  /* 0x0000000b1600720c */ /* 0x040fe20003f06100 */
[----:B------:R-:W-:Y:S01]  /*4310*/  IMAD.X R18, R22, 0x1, ~R11, P1 ;  /* 0x0000000116127824 */ /* 0x000fe200008e0e0b */
[----:B------:R-:W-:Y:S02]  /*4320*/  ISETP.NE.U32.AND P1, PT, RZ, UR12, PT ;  /* 0x0000000cff007c0c */ /* 0x000fe4000bf25070 */
[----:B------:R-:W-:Y:S02]  /*4330*/  SEL R17, R17, R16, P0 ;  /* 0x0000001011117207 */ /* 0x000fe40000000000 */
[----:B------:R-:W-:Y:S02]  /*4340*/  SEL R13, R13, R20, P0 ;  /* 0x000000140d0d7207 */ /* 0x000fe40000000000 */
[----:B------:R-:W-:Y:S01]  /*4350*/  SEL R16, R12, R15, P0 ;  /* 0x0000000f0c107207 */ /* 0x000fe20000000000 */
[----:B------:R-:W-:Y:S01]  /*4360*/  IMAD.MOV.U32 R15, RZ, RZ, 0x0 ;  /* 0x00000000ff0f7424 */ /* 0x000fe200078e00ff */
[----:B------:R-:W-:-:S02]  /*4370*/  IADD3 R12, P2, PT, R17, 0x1, RZ ;  /* 0x00000001110c7810 */ /* 0x000fc40007f5e0ff */
[----:B------:R-:W-:Y:S02]  /*4380*/  SEL R18, R18, R22, P0 ;  /* 0x0000001612127207 */ /* 0x000fe40000000000 */
[----:B------:R-:W-:Y:S01]  /*4390*/  ISETP.GE.U32.AND P0, PT, R13, UR12, PT ;  /* 0x0000000c0d007c0c */ /* 0x000fe2000bf06070 */
[----:B------:R-:W-:Y:S01]  /*43a0*/  IMAD.X R13, RZ, RZ, R16, P2 ;  /* 0x000000ffff0d7224 */ /* 0x000fe200010e0610 */
[----:B------:R-:W-:Y:S02]  /*43b0*/  ISETP.NE.AND.EX P1, PT, R11, RZ, PT, P1 ;  /* 0x000000ff0b00720c */ /* 0x000fe40003f25310 */
[----:B------:R-:W-:-:S04]  /*43c0*/  ISETP.GE.U32.AND.EX P0, PT, R18, R11, PT, P0 ;  /* 0x0000000b1200720c */ /* 0x000fc80003f06100 */
[----:B------:R-:W-:Y:S02]  /*43d0*/  SEL R12, R12, R17, P0 ;  /* 0x000000110c0c7207 */ /* 0x000fe40000000000 */
[----:B------:R-:W-:Y:S02]  /*43e0*/  SEL R13, R13, R16, P0 ;  /* 0x000000100d0d7207 */ /* 0x000fe40000000000 */
[----:B------:R-:W-:Y:S02]  /*43f0*/  SEL R12, R12, 0xffffffff, P1 ;  /* 0xffffffff0c0c7807 */ /* 0x000fe40000800000 */
[----:B------:R-:W-:Y:S01]  /*4400*/  SEL R13, R13, 0xffffffff, P1 ;  /* 0xffffffff0d0d7807 */ /* 0x000fe20000800000 */
[----:B------:R-:W-:Y:S06]  /*4410*/  RET.REL.NODEC R14 `(_ZN4vllm3moe32moe_lora_align_block_size_kernelIiEEvPT_PilS4_iimiiS4_S4_iS4_S4_S4_iiS4_S4_b) ;  /* 0xffffffb80ef87950 */ /* 0x000fec0003c3ffff */
.L_x_297:
        /* <DEDUP_REMOVED lines=14> */
.L_x_1787:


//--------------------- .text._ZN4vllm3moe51moe_lora_align_block_size_small_batch_expert_kernelIiLi256EEEvPT_PilS4_iimiiS4_S4_iS4_S4_S4_S4_b --------------------------
	.section	.text._ZN4vllm3moe51moe_lora_align_block_size_small_batch_expert_kernelIiLi256EEEvPT_PilS4_iimiiS4_S4_iS4_S4_S4_S4_b,"ax",@progbits
	.align	128
        .global         _ZN4vllm3moe51moe_lora_align_block_size_small_batch_expert_kernelIiLi256EEEvPT_PilS4_iimiiS4_S4_iS4_S4_S4_S4_b
        .type           _ZN4vllm3moe51moe_lora_align_block_size_small_batch_expert_kernelIiLi256EEEvPT_PilS4_iimiiS4_S4_iS4_S4_S4_S4_b,@function
        .size           _ZN4vllm3moe51moe_lora_align_block_size_small_batch_expert_kernelIiLi256EEEvPT_PilS4_iimiiS4_S4_iS4_S4_S4_S4_b,(.L_x_1788 - _ZN4vllm3moe51moe_lora_align_block_size_small_batch_expert_kernelIiLi256EEEvPT_PilS4_iimiiS4_S4_iS4_S4_S4_S4_b)
        .other          _ZN4vllm3moe51moe_lora_align_block_size_small_batch_expert_kernelIiLi256EEEvPT_PilS4_iimiiS4_S4_iS4_S4_S4_S4_b,@"STO_CUDA_ENTRY STV_DEFAULT"
_ZN4vllm3moe51moe_lora_align_block_size_small_batch_expert_kernelIiLi256EEEvPT_PilS4_iimiiS4_S4_iS4_S4_S4_S4_b:
.text._ZN4vllm3moe51moe_lora_align_block_size_small_batch_expert_kernelIiLi256EEEvPT_PilS4_iimiiS4_S4_iS4_S4_S4_S4_b:
        /* <DEDUP_REMOVED lines=40> */
.L_x_298:
[----:B------:R-:W0:Y:S01]  /*0280*/  LDCU.64 UR4, c[0x0][0x3a8] ;  /* 0x00007500ff0477ac */ /* 0x000e220008000a00 */
[----:B------:R-:W-:Y:S01]  /*0290*/  IMAD.U32 R21, RZ, RZ, UR7 ;  /* 0x00000007ff157e24 */ /* 0x000fe2000f8e00ff */
[----:B------:R-:W-:Y:S01]  /*02a0*/  MOV R20, 0x2e0 ;  /* 0x000002e000147802 */ /* 0x000fe20000000f00 */
[----:B0-----:R-:W-:Y:S01]  /*02b0*/  IMAD.U32 R11, RZ, RZ, UR4 ;  /* 0x00000004ff0b7e24 */ /* 0x001fe2000f8e00ff */
[----:B------:R-:W-:-:S07]  /*02c0*/  MOV R18, UR5 ;  /* 0x0000000500127c02 */ /* 0x000fce0008000f00 */
[----:B------:R-:W-:Y:S05]  /*02d0*/  CALL.REL.NOINC `($__internal_5_$__cuda_sm20_div_u64) ;  /* 0x0000005c00c47944 */ /* 0x000fea0003c00000 */
.L_x_299:
        /* <DEDUP_REMOVED lines=22> */
.L_x_304:
        /* <DEDUP_REMOVED lines=68> */
[----:B------:R-:W-:-:S03]  /*0880*/  VIADD R9, R9, 0x10 ;  /* 0x0000001009097836 */ /* 0x000fc60000000000 */
[----:B0-----:R-:W-:Y:S02]  /*0890*/  IADD3.X R13, PT, PT, RZ, R5, RZ, P2, !PT ;  /* 0x00000005ff0d7210 */ /* 0x001fe400017fe4ff */
[----:B--2---:R-:W-:-:S04]  /*08a0*/  ISETP.NE.AND P1, PT, R19, R0, PT ;  /* 0x000000001300720c */ /* 0x004fc80003f25270 */
[----:B------:R-:W-:Y:S02]  /*08b0*/  SEL R11, RZ, 0x1, P1 ;  /* 0x00000001ff0b7807 */ /* 0x000fe40000800000 */
[----:B------:R-:W-:-:S03]  /*08c0*/  ISETP.NE.AND P1, PT, R8, RZ, PT ;  /* 0x000000ff0800720c */ /* 0x000fc60003f25270 */
[----:B------:R1:W-:Y:S10]  /*08d0*/  STG.E desc[UR8][R6.64+0x3c], R11 ;  /* 0x00003c0b06007986 */ /* 0x0003f4000c101908 */
[----:B------:R-:W-:Y:S05]  /*08e0*/  @P1 BRA `(.L_x_304) ;  /* 0xfffffff800d41947 */ /* 0x000fea000383ffff */
.L_x_303:
[----:B------:R-:W-:Y:S05]  /*08f0*/  BSYNC.RECONVERGENT B1 ;  /* 0x0000000000017941 */ /* 0x000fea0003800200 */
.L_x_302:
        /* <DEDUP_REMOVED lines=44> */
.L_x_306:
[----:B------:R-:W-:Y:S05]  /*0bc0*/  BSYNC.RECONVERGENT B1 ;  /* 0x0000000000017941 */ /* 0x000fea0003800200 */
.L_x_305:
        /* <DEDUP_REMOVED lines=28> */
.L_x_308:
[----:B------:R-:W-:Y:S05]  /*0d90*/  BSYNC.RECONVERGENT B1 ;  /* 0x0000000000017941 */ /* 0x000fea0003800200 */
.L_x_307:
[----:B------:R-:W-:Y:S05]  /*0da0*/  @!P1 BRA `(.L_x_301) ;  /* 0x0000000000409947 */ /* 0x000fea0003800000 */
[----:B-1----:R-:W0:Y:S01]  /*0db0*/  LDC.64 R8, c[0x0][0x388] ;  /* 0x0000e200ff087b82 */ /* 0x002e220000000a00 */
[----:B------:R-:W-:-:S07]  /*0dc0*/  IMAD.MOV R10, RZ, RZ, -R6 ;  /* 0x000000ffff0a7224 */ /* 0x000fce00078e0a06 */
[----:B------:R-:W1:Y:S01]  /*0dd0*/  LDC.64 R4, c[0x0][0x3e8] ;  /* 0x0000fa00ff047b82 */ /* 0x000e620000000a00 */
[----:B0-----:R-:W-:-:S07]  /*0de0*/  IMAD.WIDE.U32 R8, R3, 0x4, R8 ;  /* 0x0000000403087825 */ /* 0x001fce00078e0008 */
.L_x_309:
[----:B0-----:R0:W2:Y:S01]  /*0df0*/  LDG.E R7, desc[UR8][R8.64] ;  /* 0x0000000808077981 */ /* 0x0010a2000c1e1900 */
[----:B------:R-:W-:Y:S02]  /*0e00*/  IMAD R11, R0, R22, R3 ;  /* 0x00000016000b7224 */ /* 0x000fe400078e0203 */
[----:B------:R-:W-:Y:S02]  /*0e10*/  VIADD R10, R10, 0x1 ;  /* 0x000000010a0a7836 */ /* 0x000fe40000000000 */
        /* <DEDUP_REMOVED lines=9> */
.L_x_301:
[----:B------:R-:W-:Y:S05]  /*0eb0*/  BSYNC.RECONVERGENT B0 ;  /* 0x0000000000007941 */ /* 0x000fea0003800200 */
.L_x_300:
        /* <DEDUP_REMOVED lines=33> */
[----:B------:R-:W-:Y:S02]  /*10d0*/  IADD3.X R6, PT, PT, R5, R0, RZ, P1, !PT ;  /* 0x0000000005067210 */ /* 0x000fe40000ffe4ff */
[----:B------:R-:W-:Y:S02]  /*10e0*/  LOP3.LUT R8, R11, 0xfffffff8, RZ, 0xc0, !PT ;  /* 0xfffffff80b087812 */ /* 0x000fe400078ec0ff */
[----:B0-----:R-:W-:-:S04]  /*10f0*/  LEA R4, P2, R9, UR4, 0x2 ;  /* 0x0000000409047c11 */ /* 0x001fc8000f8410ff */
[----:B------:R-:W-:Y:S02]  /*1100*/  IADD3 R4, P1, PT, R4, 0x1000, RZ ;  /* 0x0000100004047810 */ /* 0x000fe40007f3e0ff */
[----:B------:R-:W-:-:S05]  /*1110*/  LEA.HI.X R9, R9, UR5, R6, 0x2, P2 ;  /* 0x0000000509097c11 */ /* 0x000fca00090f1406 */
[----:B------:R-:W-:-:S07]  /*1120*/  IMAD.X R9, RZ, RZ, R9, P1 ;  /* 0x000000ffff097224 */ /* 0x000fce00008e0609 */
.L_x_314:
        /* <DEDUP_REMOVED lines=19> */
.L_x_313:
[----:B------:R-:W-:Y:S05]  /*1260*/  BSYNC.RECONVERGENT B0 ;  /* 0x0000000000007941 */ /* 0x000fea0003800200 */
.L_x_312:
        /* <DEDUP_REMOVED lines=20> */
.L_x_316:
[----:B------:R-:W-:Y:S05]  /*13b0*/  BSYNC.RECONVERGENT B0 ;  /* 0x0000000000007941 */ /* 0x000fea0003800200 */
.L_x_315:
        /* <DEDUP_REMOVED lines=10> */
[----:B------:R-:W-:-:S05]  /*1460*/  IADD3 R4, P0, PT, R3, R2, RZ ;  /* 0x0000000203047210 */ /* 0x000fca0007f1e0ff */
[----:B------:R-:W-:Y:S01]  /*1470*/  IMAD.X R7, R5, 0x1, R0, P0 ;  /* 0x0000000105077824 */ /* 0x000fe200000e0600 */
[----:B---3--:R-:W-:-:S04]  /*1480*/  LEA R6, P0, R4, UR4, 0x2 ;  /* 0x0000000404067c11 */ /* 0x008fc8000f8010ff */
[----:B------:R-:W-:Y:S02]  /*1490*/  LEA.HI.X R7, R4, UR5, R7, 0x2, P0 ;  /* 0x0000000504077c11 */ /* 0x000fe400080f1407 */
[----:B------:R-:W-:-:S03]  /*14a0*/  IADD3 R2, P0, PT, R2, 0x200, RZ ;  /* 0x0000020002027810 */ /* 0x000fc60007f1e0ff */
[----:B-1----:R3:W-:Y:S01]  /*14b0*/  STG.E desc[UR8][R6.64], R9 ;  /* 0x0000000906007986 */ /* 0x0027e2000c101908 */
[----:B------:R-:W-:-:S03]  /*14c0*/  IADD3.X R0, PT, PT, RZ, R0, RZ, P0, !PT ;  /* 0x00000000ff007210 */ /* 0x000fc600007fe4ff */
[----:B------:R3:W-:Y:S06]  /*14d0*/  STG.E desc[UR8][R6.64+0x400], R9 ;  /* 0x0004000906007986 */ /* 0x0007ec000c101908 */
.L_x_318:
[----:B------:R-:W-:Y:S05]  /*14e0*/  BSYNC.RECONVERGENT B0 ;  /* 0x0000000000007941 */ /* 0x000fea0003800200 */
.L_x_317:
[----:B------:R-:W-:-:S05]  /*14f0*/  @!P1 IADD3 R3, P0, PT, R3, R2, RZ ;  /* 0x0000000203039210 */ /* 0x000fca0007f1e0ff */
[----:B------:R-:W-:Y:S01]  /*1500*/  @!P1 IMAD.X R0, R5, 0x1, R0, P0 ;  /* 0x0000000105009824 */ /* 0x000fe200000e0600 */
[----:B--2---:R-:W-:-:S04]  /*1510*/  @!P1 LEA R2, P0, R3, R10, 0x2 ;  /* 0x0000000a03029211 */ /* 0x004fc800078010ff */
[----:B------:R-:W-:-:S05]  /*1520*/  @!P1 LEA.HI.X R3, R3, R11, R0, 0x2, P0 ;  /* 0x0000000b03039211 */ /* 0x000fca00000f1400 */
[----:B0-----:R2:W-:Y:S04]  /*1530*/  @!P1 STG.E desc[UR8][R2.64], R13 ;  /* 0x0000000d02009986 */ /* 0x0015e8000c101908 */
.L_x_311:
[----:B------:R-:W-:Y:S05]  /*1540*/  WARPSYNC.ALL ;  /* 0x0000000000007948 */ /* 0x000fea0003800000 */
[----:B------:R-:W-:Y:S08]  /*1550*/  BAR.SYNC.DEFER_BLOCKING 0x0 ;  /* 0x0000000000007b1d */ /* 0x000ff00000010000 */
[----:B------:R-:W-:Y:S08]  /*1560*/  BAR.SYNC.DEFER_BLOCKING 0x0 ;  /* 0x0000000000007b1d */ /* 0x000ff00000010000 */
[----:B------:R-:W-:Y:S06]  /*1570*/  BAR.SYNC.DEFER_BLOCKING 0x0 ;  /* 0x0000000000007b1d */ /* 0x000fec0000010000 */
[----:B------:R-:W-:Y:S05]  /*1580*/  EXIT ;  /* 0x000000000000794d */ /* 0x000fea0003800000 */
.L_x_310:
        /* <DEDUP_REMOVED lines=21> */
.L_x_321:
[----:B------:R-:W-:Y:S01]  /*16e0*/  IADD3 R13, PT, PT, R13, 0x10, RZ ;  /* 0x000000100d0d7810 */ /* 0x000fe20007ffe0ff */
[----:B------:R-:W-:Y:S03]  /*16f0*/  STS [R10+-0x1c], RZ ;  /* 0xffffe4ff0a007388 */ /* 0x000fe60000000800 */
        /* <DEDUP_REMOVED lines=18> */
.L_x_320:
[----:B------:R-:W-:Y:S01]  /*1820*/  VIADD R10, R2, 0xffffff01 ;  /* 0xffffff01020a7836 */ /* 0x000fe20000000000 */
        /* <DEDUP_REMOVED lines=16> */
.L_x_322:
        /* <DEDUP_REMOVED lines=12> */
.L_x_323:
[----:B------:R-:W-:Y:S05]  /*19f0*/  @!P2 BRA `(.L_x_319) ;  /* 0x000000000028a947 */ /* 0x000fea0003800000 */
[----:B------:R-:W-:Y:S01]  /*1a00*/  LEA R19, R2, 0xfffffc08, 0x2 ;  /* 0xfffffc0802137811 */ /* 0x000fe200078e10ff */
[----:B------:R-:W-:Y:S02]  /*1a10*/  IMAD.SHL.U32 R12, R12, 0x4, RZ ;  /* 0x000000040c0c7824 */ /* 0x000fe400078e00ff */
[----:B------:R-:W-:Y:S02]  /*1a20*/  IMAD.MOV R13, RZ, RZ, -R13 ;  /* 0x000000ffff0d7224 */ /* 0x000fe400078e0a0d */
[----:B------:R-:W-:-:S05]  /*1a30*/  IMAD R19, R19, R11, R12 ;  /* 0x0000000b13137224 */ /* 0x000fca00078e020c */
[----:B------:R-:W-:-:S07]  /*1a40*/  IADD3 R8, PT, PT, R19, 0x4, R8 ;  /* 0x0000000413087810 */ /* 0x000fce0007ffe008 */
.L_x_324:
[----:B------:R-:W-:Y:S01]  /*1a50*/  IADD3 R13, PT, PT, R13, 0x1, RZ ;  /* 0x000000010d0d7810 */ /* 0x000fe20007ffe0ff */
[----:B------:R2:W-:Y:S03]  /*1a60*/  STS [R8], RZ ;  /* 0x000000ff08007388 */ /* 0x0005e60000000800 */
[----:B------:R-:W-:Y:S01]  /*1a70*/  ISETP.NE.AND P0, PT, R13, RZ, PT ;  /* 0x000000ff0d00720c */ /* 0x000fe20003f05270 */
[----:B--2---:R-:W-:-:S12]  /*1a80*/  VIADD R8, R8, 0x4 ;  /* 0x0000000408087836 */ /* 0x004fd80000000000 */
[----:B------:R-:W-:Y:S05]  /*1a90*/  @P0 BRA `(.L_x_324) ;  /* 0xfffffffc00ec0947 */ /* 0x000fea000383ffff */
.L_x_319:
        /* <DEDUP_REMOVED lines=14> */
[----:B------:R-:W1:Y:S01]  /*1b80*/  LDC.64 R12, c[0x0][0x398] ;  /* 0x0000e600ff0c7b82 */ /* 0x000e620000000a00 */
[----:B------:R-:W-:Y:S02]  /*1b90*/  IMAD.MOV.U32 R23, RZ, RZ, R7 ;  /* 0x000000ffff177224 */ /* 0x000fe400078e0007 */
[----:B------:R-:W-:-:S07]  /*1ba0*/  IMAD.MOV.U32 R24, RZ, RZ, R6 ;  /* 0x000000ffff187224 */ /* 0x000fce00078e0006 */
.L_x_328:
[----:B------:R-:W0:Y:S02]  /*1bb0*/  LDCU.64 UR4, c[0x0][0x380] ;  /* 0x00007000ff0477ac */ /* 0x000e240008000a00 */
[----:B0-----:R-:W-:-:S04]  /*1bc0*/  LEA R18, P0, R23, UR4, 0x2 ;  /* 0x0000000417127c11 */ /* 0x001fc8000f8010ff */
[----:B------:R-:W-:Y:S01]  /*1bd0*/  LEA.HI.X R19, R23, UR5, R24, 0x2, P0 ;  /* 0x0000000517137c11 */ /* 0x000fe200080f1418 */
[----:B------:R-:W0:Y:S05]  /*1be0*/  LDCU.64 UR4, c[0x0][0x3a8] ;  /* 0x00007500ff0477ac */ /* 0x000e2a0008000a00 */
[----:B------:R-:W1:Y:S02]  /*1bf0*/  LDG.E.CONSTANT R19, desc[UR8][R18.64] ;  /* 0x0000000812137981 */ /* 0x000e64000c1e9900 */
[----:B-1----:R-:W-:-:S06]  /*1c00*/  IMAD.WIDE R20, R19, 0x4, R12 ;  /* 0x0000000413147825 */ /* 0x002fcc00078e020c */
        /* <DEDUP_REMOVED lines=12> */
[----:B--2---:R-:W-:Y:S05]  /*1cd0*/  @!P0 BRA `(.L_x_328) ;  /* 0xfffffffc00b48947 */ /* 0x004fea000383ffff */
[----:B------:R-:W-:Y:S05]  /*1ce0*/  BRA `(.L_x_325) ;  /* 0x0000000400f87947 */ /* 0x000fea0003800000 */
.L_x_327:
[----:B------:R-:W-:Y:S01]  /*1cf0*/  MOV R23, R7 ;  /* 0x0000000700177202 */ /* 0x000fe20000000f00 */
[----:B------:R-:W-:-:S07]  /*1d00*/  IMAD.MOV.U32 R22, RZ, RZ, R6 ;  /* 0x000000ffff167224 */ /* 0x000fce00078e0006 */
.L_x_329:
        /* <DEDUP_REMOVED lines=15> */
.L_x_326:
[----:B------:R-:W1:Y:S01]  /*1e00*/  LDCU.U8 UR4, c[0x0][0x3f0] ;  /* 0x00007e00ff0477ac */ /* 0x000e620008000000 */
[----:B------:R-:W-:Y:S02]  /*1e10*/  IMAD.MOV.U32 R11, RZ, RZ, R7 ;  /* 0x000000ffff0b7224 */ /* 0x000fe400078e0007 */
[----:B------:R-:W-:Y:S01]  /*1e20*/  IMAD.MOV.U32 R12, RZ, RZ, R6 ;  /* 0x000000ffff0c7224 */ /* 0x000fe200078e0006 */
[----:B-1----:R-:W-:-:S04]  /*1e30*/  UPRMT UR4, UR4, 0x8880, URZ ;  /* 0x0000888004047896 */ /* 0x002fc800080000ff */
[----:B------:R-:W-:-:S09]  /*1e40*/  UISETP.NE.AND UP0, UPT, UR4, URZ, UPT ;  /* 0x000000ff0400728c */ /* 0x000fd2000bf05270 */
[----:B------:R-:W-:Y:S05]  /*1e50*/  BRA.U !UP0, `(.L_x_330) ;  /* 0x0000000108e87547 */ /* 0x000fea000b800000 */
[----:B------:R-:W1:Y:S01]  /*1e60*/  LDC.64 R12, c[0x0][0x398] ;  /* 0x0000e600ff0c7b82 */ /* 0x000e620000000a00 */
[----:B------:R-:W-:Y:S02]  /*1e70*/  IMAD.MOV.U32 R11, RZ, RZ, R7 ;  /* 0x000000ffff0b7224 */ /* 0x000fe400078e0007 */
[----:B0-----:R-:W-:-:S07]  /*1e80*/  IMAD.MOV.U32 R18, RZ, RZ, R6 ;  /* 0x000000ffff127224 */ /* 0x001fce00078e0006 */
.L_x_336:
[----:B0-----:R-:W0:Y:S02]  /*1e90*/  LDCU.64 UR4, c[0x0][0x380] ;  /* 0x00007000ff0477ac */ /* 0x001e240008000a00 */
[----:B0-----:R-:W-:-:S04]  /*1ea0*/  LEA R20, P0, R11, UR4, 0x2 ;  /* 0x000000040b147c11 */ /* 0x001fc8000f8010ff */
[----:B------:R-:W-:-:S06]  /*1eb0*/  LEA.HI.X R21, R11, UR5, R18, 0x2, P0 ;  /* 0x000000050b157c11 */ /* 0x000fcc00080f1412 */
[----:B------:R-:W1:Y:S02]  /*1ec0*/  LDG.E.CONSTANT R21, desc[UR8][R20.64] ;  /* 0x0000000814157981 */ /* 0x000e64000c1e9900 */
[----:B-1----:R-:W-:-:S05]  /*1ed0*/  IMAD.WIDE R22, R21, 0x4, R12 ;  /* 0x0000000415167825 */ /* 0x002fca00078e020c */
        /* <DEDUP_REMOVED lines=13> */
[----:B0-----:R-:W-:Y:S01]  /*1fb0*/  IADD3 R21, PT, PT, R23, 0xffffffe, RZ ;  /* 0x0ffffffe17157810 */ /* 0x001fe20007ffe0ff */
[----:B------:R-:W-:-:S05]  /*1fc0*/  IMAD.MOV.U32 R23, RZ, RZ, RZ ;  /* 0x000000ffff177224 */ /* 0x000fca00078e00ff */
        /* <DEDUP_REMOVED lines=14> */
.L_x_334:
[----:B------:R-:W-:Y:S01]  /*20b0*/  IMAD.U32 R21, RZ, RZ, UR7 ;  /* 0x00000007ff157e24 */ /* 0x000fe2000f8e00ff */
[----:B------:R-:W-:-:S07]  /*20c0*/  MOV R20, 0x20e0 ;  /* 0x000020e000147802 */ /* 0x000fce0000000f00 */
[----:B------:R-:W-:Y:S05]  /*20d0*/  CALL.REL.NOINC `($__internal_5_$__cuda_sm20_div_u64) ;  /* 0x0000004000447944 */ /* 0x000fea0003c00000 */
.L_x_335:
[----:B------:R-:W-:Y:S05]  /*20e0*/  BSYNC.RECONVERGENT B1 ;  /* 0x0000000000017941 */ /* 0x000fea0003800200 */
.L_x_333:
        /* <DEDUP_REMOVED lines=9> */
.L_x_332:
[----:B------:R-:W-:Y:S05]  /*2180*/  BSYNC.RECONVERGENT B0 ;  /* 0x0000000000007941 */ /* 0x000fea0003800200 */
.L_x_331:
[----:B------:R-:W1:Y:S01]  /*2190*/  LDCU.64 UR4, c[0x0][0x3a8] ;  /* 0x00007500ff0477ac */ /* 0x000e620008000a00 */
[----:B------:R-:W-:-:S05]  /*21a0*/  IADD3 R11, P0, PT, R8, R11, RZ ;  /* 0x0000000b080b7210 */ /* 0x000fca0007f1e0ff */
[----:B------:R-:W-:Y:S01]  /*21b0*/  IMAD.X R18, RZ, RZ, R18, P0 ;  /* 0x000000ffff127224 */ /* 0x000fe200000e0612 */
[----:B-1----:R-:W-:-:S04]  /*21c0*/  ISETP.GE.U32.AND P0, PT, R11, UR4, PT ;  /* 0x000000040b007c0c */ /* 0x002fc8000bf06070 */
[----:B------:R-:W-:-:S13]  /*21d0*/  ISETP.GE.U32.AND.EX P0, PT, R18, UR5, PT, P0 ;  /* 0x0000000512007c0c */ /* 0x000fda000bf06100 */
[----:B------:R-:W-:Y:S05]  /*21e0*/  @!P0 BRA `(.L_x_336) ;  /* 0xfffffffc00288947 */ /* 0x000fea000383ffff */
[----:B------:R-:W-:Y:S05]  /*21f0*/  BRA `(.L_x_325) ;  /* 0x0000000000b47947 */ /* 0x000fea0003800000 */
.L_x_330:
[----:B0-----:R-:W-:-:S04]  /*2200*/  LEA R18, P0, R11, UR12, 0x2 ;  /* 0x0000000c0b127c11 */ /* 0x001fc8000f8010ff */
[----:B------:R-:W-:-:S05]  /*2210*/  LEA.HI.X R19, R11, UR13, R12, 0x2, P0 ;  /* 0x0000000d0b137c11 */ /* 0x000fca00080f140c */
[----:B--2---:R0:W5:Y:S01]  /*2220*/  LDG.E.CONSTANT R13, desc[UR8][R18.64] ;  /* 0x00000008120d7981 */ /* 0x004162000c1e9900 */
[----:B------:R-:W-:Y:S01]  /*2230*/  LOP3.LUT R20, R12, UR7, RZ, 0xfc, !PT ;  /* 0x000000070c147c12 */ /* 0x000fe2000f8efcff */
[----:B------:R-:W-:Y:S03]  /*2240*/  BSSY.RECONVERGENT B0, `(.L_x_337) ;  /* 0x000001b000007945 */ /* 0x000fe60003800200 */
[----:B------:R-:W-:-:S13]  /*2250*/  ISETP.NE.U32.AND P0, PT, R20, RZ, PT ;  /* 0x000000ff1400720c */ /* 0x000fda0003f05070 */
[----:B0-----:R-:W-:Y:S05]  /*2260*/  @P0 BRA `(.L_x_338) ;  /* 0x0000000000500947 */ /* 0x001fea0003800000 */
[----:B------:R-:W0:Y:S01]  /*2270*/  I2F.U32.RP R20, UR11 ;  /* 0x0000000b00147d06 */ /* 0x000e220008209000 */
[----:B------:R-:W-:Y:S01]  /*2280*/  IMAD.MOV.U32 R18, RZ, RZ, RZ ;  /* 0x000000ffff127224 */ /* 0x000fe200078e00ff */
[----:B------:R-:W-:Y:S01]  /*2290*/  ISETP.NE.U32.AND P3, PT, RZ, UR11, PT ;  /* 0x0000000bff007c0c */ /* 0x000fe2000bf65070 */
[----:B------:R-:W-:-:S05]  /*22a0*/  IMAD.MOV.U32 R23, RZ, RZ, RZ ;  /* 0x000000ffff177224 */ /* 0x000fca00078e00ff */
        /* <DEDUP_REMOVED lines=13> */
[----:B------:R-:W-:Y:S02]  /*2380*/  @P2 IADD3 R22, PT, PT, R22, 0x1, RZ ;  /* 0x0000000116162810 */ /* 0x000fe40007ffe0ff */
[----:B------:R-:W-:Y:S01]  /*2390*/  @!P3 LOP3.LUT R22, RZ, UR11, RZ, 0x33, !PT ;  /* 0x0000000bff16bc12 */ /* 0x000fe2000f8e33ff */
[----:B------:R-:W-:Y:S06]  /*23a0*/  BRA `(.L_x_339) ;  /* 0x0000000000107947 */ /* 0x000fec0003800000 */
.L_x_338:
[----:B------:R-:W-:Y:S01]  /*23b0*/  IMAD.MOV.U32 R18, RZ, RZ, R12 ;  /* 0x000000ffff127224 */ /* 0x000fe200078e000c */
[----:B------:R-:W-:Y:S01]  /*23c0*/  MOV R20, 0x23f0 ;  /* 0x000023f000147802 */ /* 0x000fe20000000f00 */
[----:B------:R-:W-:-:S07]  /*23d0*/  IMAD.U32 R21, RZ, RZ, UR7 ;  /* 0x00000007ff157e24 */ /* 0x000fce000f8e00ff */
[----:B-----5:R-:W-:Y:S05]  /*23e0*/  CALL.REL.NOINC `($__internal_5_$__cuda_sm20_div_u64) ;  /* 0x0000003c00807944 */ /* 0x020fea0003c00000 */
.L_x_339:
[----:B------:R-:W-:Y:S05]  /*23f0*/  BSYNC.RECONVERGENT B0 ;  /* 0x0000000000007941 */ /* 0x000fea0003800200 */
.L_x_337:
        /* <DEDUP_REMOVED lines=13> */
.L_x_325:
[----:B------:R-:W-:Y:S05]  /*24d0*/  WARPSYNC.ALL ;  /* 0x0000000000007948 */ /* 0x000fea0003800000 */
[----:B------:R-:W2:Y:S01]  /*24e0*/  LDCU UR4, c[0x0][0x3a0] ;  /* 0x00007400ff0477ac */ /* 0x000ea20008000800 */
[----:B------:R-:W-:Y:S01]  /*24f0*/  BSSY.RECONVERGENT B0, `(.L_x_340) ;  /* 0x00000b6000007945 */ /* 0x000fe20003800200 */
[----:B--2---:R-:W-:Y:S01]  /*2500*/  IMAD.U32 R13, RZ, RZ, UR4 ;  /* 0x00000004ff0d7e24 */ /* 0x004fe2000f8e00ff */
[----:B------:R-:W-:Y:S04]  /*2510*/  BAR.SYNC.DEFER_BLOCKING 0x0 ;  /* 0x0000000000007b1d */ /* 0x000fe80000010000 */
[----:B------:R-:W-:-:S13]  /*2520*/  ISETP.GE.U32.AND P2, PT, R5, R13, PT ;  /* 0x0000000d0500720c */ /* 0x000fda0003f46070 */
[----:B------:R-:W-:Y:S05]  /*2530*/  @P2 BRA `(.L_x_341) ;  /* 0x0000000800c42947 */ /* 0x000fea0003800000 */
[----:B-1----:R-:W-:Y:S01]  /*2540*/  IMAD R10, R2, 0x4, R9 ;  /* 0x00000004020a7824 */ /* 0x002fe200078e0209 */
[----:B------:R-:W-:-:S04]  /*2550*/  ISETP.NE.AND P0, PT, R8, RZ, PT ;  /* 0x000000ff0800720c */ /* 0x000fc80003f05270 */
[----:B------:R2:W-:Y:S09]  /*2560*/  STS [R10+-0x3fc], RZ ;  /* 0xfffc04ff0a007388 */ /* 0x0005f20000000800 */
[----:B--2---:R-:W-:Y:S05]  /*2570*/  @!P0 BRA `(.L_x_341) ;  /* 0x0000000800b48947 */ /* 0x004fea0003800000 */
[----:B------:R-:W-:Y:S01]  /*2580*/  IADD3 R10, PT, PT, R4, -0x101, RZ ;  /* 0xfffffeff040a7810 */ /* 0x000fe20007ffe0ff */
[----:B------:R-:W-:-:S03]  /*2590*/  UMOV UR4, 0x1 ;  /* 0x0000000100047882 */ /* 0x000fc60000000000 */
        /* <DEDUP_REMOVED lines=9> */
[----:B0-----:R-:W-:Y:S01]  /*2630*/  LEA R18, R2, UR5, 0x2 ;  /* 0x0000000502127c11 */ /* 0x001fe2000f8e10ff */
        /* <DEDUP_REMOVED lines=11> */
.L_x_345:
[----:B------:R-:W1:Y:S01]  /*26f0*/  LDS R18, [R12+UR5] ;  /* 0x000000050c127984 */ /* 0x000e620008000800 */
[----:B------:R-:W-:Y:S01]  /*2700*/  IADD3 R10, PT, PT, R10, 0x10, RZ ;  /* 0x000000100a0a7810 */ /* 0x000fe20007ffe0ff */
[----:B------:R-:W-:-:S03]  /*2710*/  UIADD3 UR4, UPT, UPT, UR4, 0x10, URZ ;  /* 0x0000001004047890 */ /* 0x000fc6000fffe0ff */
[----:B------:R-:W-:Y:S01]  /*2720*/  ISETP.GE.AND P3, PT, R10, -0xc, PT ;  /* 0xfffffff40a00780c */ /* 0x000fe20003f66270 */
[----:B-1----:R-:W-:Y:S02]  /*2730*/  IMAD.IADD R19, R18, 0x1, R11 ;  /* 0x0000000112137824 */ /* 0x002fe400078e020b */
[----:B0-----:R-:W-:-:S03]  /*2740*/  VIADD R11, R12, UR5 ;  /* 0x000000050c0b7c36 */ /* 0x001fc60008000000 */
[----:B------:R0:W-:Y:S04]  /*2750*/  STS [R12+UR5], R19 ;  /* 0x000000130c007988 */ /* 0x0001e80008000805 */
[----:B------:R-:W1:Y:S01]  /*2760*/  LDS R18, [R11+UR5] ;  /* 0x000000050b127984 */ /* 0x000e620008000800 */
[----:B0-----:R-:W-:Y:S02]  /*2770*/  IMAD R12, R13, 0x10, R12 ;  /* 0x000000100d0c7824 */ /* 0x001fe400078e020c */
[----:B-1----:R-:W-:Y:S02]  /*2780*/  IMAD.IADD R20, R19, 0x1, R18 ;  /* 0x0000000113147824 */ /* 0x002fe400078e0212 */
[----:B------:R-:W-:-:S03]  /*2790*/  VIADD R18, R11, UR5 ;  /* 0x000000050b127c36 */ /* 0x000fc60008000000 */
[----:B------:R0:W-:Y:S04]  /*27a0*/  STS [R11+UR5], R20 ;  /* 0x000000140b007988 */ /* 0x0001e80008000805 */
[----:B------:R-:W1:Y:S01]  /*27b0*/  LDS R21, [R18+UR5] ;  /* 0x0000000512157984 */ /* 0x000e620008000800 */
[----:B0-----:R-:W-:Y:S01]  /*27c0*/  VIADD R11, R12, UR5 ;  /* 0x000000050c0b7c36 */ /* 0x001fe20008000000 */
[----:B-1----:R-:W-:Y:S01]  /*27d0*/  IADD3 R23, PT, PT, R20, R21, RZ ;  /* 0x0000001514177210 */ /* 0x002fe20007ffe0ff */
[----:B------:R-:W-:-:S04]  /*27e0*/  VIADD R21, R18, UR5 ;  /* 0x0000000512157c36 */ /* 0x000fc80008000000 */
[----:B------:R0:W-:Y:S04]  /*27f0*/  STS [R18+UR5], R23 ;  /* 0x0000001712007988 */ /* 0x0001e80008000805 */
[----:B------:R-:W1:Y:S01]  /*2800*/  LDS R22, [R21+UR5] ;  /* 0x0000000515167984 */ /* 0x000e620008000800 */
[----:B0-----:R-:W-:Y:S02]  /*2810*/  VIADD R18, R11, UR5 ;  /* 0x000000050b127c36 */ /* 0x001fe40008000000 */
[----:B-1----:R-:W-:-:S05]  /*2820*/  IMAD.IADD R22, R23, 0x1, R22 ;  /* 0x0000000117167824 */ /* 0x002fca00078e0216 */
[----:B------:R0:W-:Y:S04]  /*2830*/  STS [R21+UR5], R22 ;  /* 0x0000001615007988 */ /* 0x0001e80008000805 */
[----:B------:R-:W1:Y:S01]  /*2840*/  LDS R19, [R12+UR5] ;  /* 0x000000050c137984 */ /* 0x000e620008000800 */
[----:B0-----:R-:W-:Y:S01]  /*2850*/  IADD3 R21, PT, PT, R18, UR5, RZ ;  /* 0x0000000512157c10 */ /* 0x001fe2000fffe0ff */
        /* <DEDUP_REMOVED lines=45> */
.L_x_344:
[----:B------:R-:W-:-:S05]  /*2b30*/  IMAD.MOV R18, RZ, RZ, -R10 ;  /* 0x000000ffff127224 */ /* 0x000fca00078e0a0a */
[----:B------:R-:W-:-:S13]  /*2b40*/  ISETP.GT.AND P3, PT, R18, 0x4, PT ;  /* 0x000000041200780c */ /* 0x000fda0003f64270 */
[----:B------:R-:W-:Y:S05]  /*2b50*/  @!P3 BRA `(.L_x_346) ;  /* 0x00000000008cb947 */ /* 0x000fea0003800000 */
[----:B------:R-:W1:Y:S01]  /*2b60*/  LDS R18, [R12+UR5] ;  /* 0x000000050c127984 */ /* 0x000e620008000800 */
[----:B------:R-:W-:Y:S01]  /*2b70*/  PLOP3.LUT P0, PT, PT, PT, PT, 0x8, 0x80 ;  /* 0x000000000080781c */ /* 0x000fe20003f0e170 */
[----:B------:R-:W-:Y:S01]  /*2b80*/  UIADD3 UR4, UPT, UPT, UR4, 0x8, URZ ;  /* 0x0000000804047890 */ /* 0x000fe2000fffe0ff */
[----:B------:R-:W-:Y:S01]  /*2b90*/  IADD3 R10, PT, PT, R10, 0x8, RZ ;  /* 0x000000080a0a7810 */ /* 0x000fe20007ffe0ff */
        /* <DEDUP_REMOVED lines=30> */
[----:B------:R2:W-:Y:S02]  /*2d80*/  STS [R22+UR5], R11 ;  /* 0x0000000b16007988 */ /* 0x0005e40008000805 */
.L_x_346:
[----:B------:R-:W-:-:S13]  /*2d90*/  ISETP.NE.OR P0, PT, R10, RZ, P0 ;  /* 0x000000ff0a00720c */ /* 0x000fda0000705670 */
[----:B------:R-:W-:Y:S05]  /*2da0*/  @!P0 BRA `(.L_x_347) ;  /* 0x0000000000508947 */ /* 0x000fea0003800000 */
.L_x_343:
[----:B0-----:R-:W1:Y:S01]  /*2db0*/  LDS R18, [R12+UR5] ;  /* 0x000000050c127984 */ /* 0x001e620008000800 */
[----:B------:R-:W-:Y:S01]  /*2dc0*/  VIADD R21, R12, UR5 ;  /* 0x000000050c157c36 */ /* 0x000fe20008000000 */
[----:B------:R-:W-:Y:S01]  /*2dd0*/  IADD3 R10, PT, PT, R10, 0x4, RZ ;  /* 0x000000040a0a7810 */ /* 0x000fe20007ffe0ff */
[----:B------:R-:W-:Y:S02]  /*2de0*/  UIADD3 UR4, UPT, UPT, UR4, 0x4, URZ ;  /* 0x0000000404047890 */ /* 0x000fe4000fffe0ff */
[----:B------:R-:W-:Y:S01]  /*2df0*/  VIADD R23, R21, UR5 ;  /* 0x0000000515177c36 */ /* 0x000fe20008000000 */
[----:B------:R-:W-:-:S03]  /*2e00*/  ISETP.NE.AND P0, PT, R10, RZ, PT ;  /* 0x000000ff0a00720c */ /* 0x000fc60003f05270 */
        /* <DEDUP_REMOVED lines=13> */
[----:B------:R-:W-:Y:S05]  /*2ee0*/  @P0 BRA `(.L_x_343) ;  /* 0xfffffffc00b00947 */ /* 0x000fea000383ffff */
.L_x_347:
[----:B------:R-:W-:-:S12]  /*2ef0*/  UIADD3 UR4, UPT, UPT, UR4, 0x1, URZ ;  /* 0x0000000104047890 */ /* 0x000fd8000fffe0ff */
.L_x_342:
        /* <DEDUP_REMOVED lines=11> */
.L_x_348:
        /* <DEDUP_REMOVED lines=10> */
.L_x_341:
[----:B------:R-:W-:Y:S05]  /*3050*/  BSYNC.RECONVERGENT B0 ;  /* 0x0000000000007941 */ /* 0x000fea0003800200 */
.L_x_340:
        /* <DEDUP_REMOVED lines=10> */
[----:B------:R-:W-:Y:S02]  /*3100*/  HFMA2 R12, -RZ, RZ, 0, 0 ;  /* 0x00000000ff0c7431 */ /* 0x000fe400000001ff */
[----:B0---4-:R-:W-:-:S10]  /*3110*/  IMAD.MOV.U32 R18, RZ, RZ, 0x1 ;  /* 0x00000001ff127424 */ /* 0x011fd400078e00ff */
        /* <DEDUP_REMOVED lines=12> */
[----:B------:R-:W2:Y:S02]  /*31e0*/  F2I.FTZ.U32.TRUNC.NTZ R19, R19 ;  /* 0x0000001300137305 */ /* 0x000ea4000021f000 */
[----:B--23--:R-:W-:-:S04]  /*31f0*/  IMAD.MOV R11, RZ, RZ, -R19 ;  /* 0x000000ffff0b7224 */ /* 0x00cfc800078e0a13 */
[----:B------:R-:W-:-:S04]  /*3200*/  IMAD R11, R11, R10, RZ ;  /* 0x0000000a0b0b7224 */ /* 0x000fc800078e02ff */
[----:B------:R-:W-:Y:S01]  /*3210*/  IMAD.HI.U32 R11, R19, R11, R18 ;  /* 0x0000000b130b7227 */ /* 0x000fe200078e0012 */
[----:B------:R-:W-:-:S03]  /*3220*/  LEA R18, R4, 0xfffffc04, 0x2 ;  /* 0xfffffc0404127811 */ /* 0x000fc600078e10ff */
[----:B------:R-:W-:Y:S02]  /*3230*/  IMAD.MOV R4, RZ, RZ, -R13 ;  /* 0x000000ffff047224 */ /* 0x000fe400078e0a0d */
[----:B-1----:R-:W-:-:S07]  /*3240*/  VIADD R19, R20, 0xffffffff ;  /* 0xffffffff14137836 */ /* 0x002fce0000000000 */
.L_x_353:
        /* <DEDUP_REMOVED lines=10> */
[----:B------:R-:W-:-:S05]  /*32f0*/  IMAD.HI.U32 R11, R11, R24, RZ ;  /* 0x000000180b0b7227 */ /* 0x000fca00078e00ff */
[----:B------:R-:W-:-:S05]  /*3300*/  IADD3 R11, PT, PT, -R11, RZ, RZ ;  /* 0x000000ff0b0b7210 */ /* 0x000fca0007ffe1ff */
[----:B------:R-:W-:Y:S02]  /*3310*/  IMAD R11, R20, R11, R24 ;  /* 0x0000000b140b7224 */ /* 0x000fe400078e0218 */
[----:B------:R-:W0:Y:S03]  /*3320*/  I2F.RP R24, R20 ;  /* 0x0000001400187306 */ /* 0x000e260000209400 */
[----:B------:R-:W-:-:S05]  /*3330*/  ISETP.GT.U32.AND P0, PT, R10, R11, PT ;  /* 0x0000000b0a00720c */ /* 0x000fca0003f04070 */
[----:B0-----:R-:W0:Y:S08]  /*3340*/  MUFU.RCP R24, R24 ;  /* 0x0000001800187308 */ /* 0x001e300000001000 */
[----:B------:R-:W-:-:S05]  /*3350*/  @!P0 IMAD.IADD R11, R11, 0x1, -R20 ;  /* 0x000000010b0b8824 */ /* 0x000fca00078e0a14 */
        /* <DEDUP_REMOVED lines=20> */
[----:B------:R-:W-:Y:S01]  /*34a0*/  IMAD R25, R20, R10, R25 ;  /* 0x0000000a14197224 */ /* 0x000fe200078e0219 */
[----:B------:R-:W-:-:S04]  /*34b0*/  MOV R10, R20 ;  /* 0x00000014000a7202 */ /* 0x000fc80000000f00 */
        /* <DEDUP_REMOVED lines=48> */
[----:B------:R-:W-:-:S05]  /*37c0*/  @!P1 IMAD.IADD R25, R25, 0x1, -R20 ;  /* 0x0000000119199824 */ /* 0x000fca00078e0a14 */
[----:B------:R-:W-:-:S04]  /*37d0*/  @!P3 IADD3 R25, PT, PT, -R25, RZ, RZ ;  /* 0x000000ff1919b210 */ /* 0x000fc80007ffe1ff */
        /* <DEDUP_REMOVED lines=28> */
[----:B------:R-:W-:-:S05]  /*39a0*/  @!P1 IADD3 R25, PT, PT, R25, -R20, RZ ;  /* 0x8000001419199210 */ /* 0x000fca0007ffe0ff */
        /* <DEDUP_REMOVED lines=24> */
.L_x_352:
        /* <DEDUP_REMOVED lines=12> */
[----:B--23--:R-:W2:Y:S01]  /*3bf0*/  I2F.RP R22, R21 ;  /* 0x0000001500167306 */ /* 0x00cea20000209400 */
        /* <DEDUP_REMOVED lines=21> */
[----:B------:R-:W-:-:S04]  /*3d50*/  ISETP.NE.AND P0, PT, R4, RZ, PT ;  /* 0x000000ff0400720c */ /* 0x000fc80003f05270 */
[----:B------:R-:W-:-:S04]  /*3d60*/  @!P1 IADD3 R22, PT, PT, -R22, RZ, RZ ;  /* 0x000000ff16169210 */ /* 0x000fc80007ffe1ff */
        /* <DEDUP_REMOVED lines=50> */
.L_x_356:
[----:B------:R-:W-:Y:S05]  /*4090*/  BSYNC.RECONVERGENT B2 ;  /* 0x0000000000027941 */ /* 0x000fea0003800200 */
.L_x_355:
[----:B------:R-:W-:-:S13]  /*40a0*/  LOP3.LUT P0, R10, R13, 0x3, RZ, 0xc0, !PT ;  /* 0x000000030d0a7812 */ /* 0x000fda000780c0ff */
[----:B------:R-:W-:Y:S05]  /*40b0*/  @!P0 BRA `(.L_x_354) ;  /* 0x0000000400688947 */ /* 0x000fea0003800000 */
[----:B------:R-:W-:Y:S01]  /*40c0*/  ISETP.NE.AND P1, PT, R10, 0x1, PT ;  /* 0x000000010a00780c */ /* 0x000fe20003f25270 */
[----:B------:R-:W-:Y:S01]  /*40d0*/  BSSY.RECONVERGENT B2, `(.L_x_357) ;  /* 0x0000036000027945 */ /* 0x000fe20003800200 */
[----:B--23--:R-:W-:-:S04]  /*40e0*/  LOP3.LUT R11, R13, 0x1, RZ, 0xc0, !PT ;  /* 0x000000010d0b7812 */ /* 0x00cfc800078ec0ff */
        /* <DEDUP_REMOVED lines=12> */
[----:B-1----:R-:W-:Y:S02]  /*41b0*/  IADD3 R24, PT, PT, R22, 0xffffffe, RZ ;  /* 0x0ffffffe16187810 */ /* 0x002fe40007ffe0ff */
[----:B------:R-:W-:-:S04]  /*41c0*/  LOP3.LUT R22, RZ, R4, RZ, 0x33, !PT ;  /* 0x00000004ff167212 */ /* 0x000fc800078e33ff */
        /* <DEDUP_REMOVED lines=16> */
[----:B------:R-:W-:-:S05]  /*42d0*/  @!P1 IMAD.IADD R23, R23, 0x1, -R20 ;  /* 0x0000000117179824 */ /* 0x000fca00078e0a14 */
[----:B------:R-:W-:-:S13]  /*42e0*/  ISETP.GT.U32.AND P1, PT, R20, R23, PT ;  /* 0x000000171400720c */ /* 0x000fda0003f24070 */
[----:B------:R-:W-:-:S04]  /*42f0*/  @!P1 IMAD.IADD R23, R23, 0x1, -R20 ;  /* 0x0000000117179824 */ /* 0x000fc800078e0a14 */
[----:B------:R-:W-:-:S05]  /*4300*/  @!P3 IMAD.MOV R23, RZ, RZ, -R23 ;  /* 0x000000ffff17b224 */ /* 0x000fca00078e0a17 */
[----:B------:R-:W-:-:S04]  /*4310*/  SEL R24, R22, R23, !P4 ;  /* 0x0000001716187207 */ /* 0x000fc80006000000 */
[----:B0-----:R-:W-:-:S05]  /*4320*/  IADD3 R21, PT, PT, R21, R25, -R24 ;  /* 0x0000001915157210 */ /* 0x001fca0007ffe818 */
[----:B------:R-:W-:Y:S04]  /*4330*/  STS [R10], R21 ;  /* 0x000000150a007388 */ /* 0x000fe80000000800 */
        /* <DEDUP_REMOVED lines=15> */
.L_x_358:
[----:B------:R-:W-:Y:S05]  /*4430*/  BSYNC.RECONVERGENT B2 ;  /* 0x0000000000027941 */ /* 0x000fea0003800200 */
.L_x_357:
[----:B------:R-:W-:Y:S05]  /*4440*/  @P0 BRA `(.L_x_354) ;  /* 0x0000000000840947 */ /* 0x000fea0003800000 */
[----:B0-----:R-:W-:Y:S01]  /*4450*/  IABS R12, R4 ;  /* 0x00000004000c7213 */ /* 0x001fe20000000000 */
[----:B--2---:R-:W-:Y:S01]  /*4460*/  IMAD R10, R8, R13, R18 ;  /* 0x0000000d080a7224 */ /* 0x004fe200078e0212 */
[----:B------:R-:W0:Y:S01]  /*4470*/  S2UR UR5, SR_CgaCtaId ;  /* 0x00000000000579c3 */ /* 0x000e220000008800 */
[----:B------:R-:W-:Y:S01]  /*4480*/  UMOV UR4, 0x400 ;  /* 0x0000040000047882 */ /* 0x000fe20000000000 */
[----:B------:R-:W2:Y:S01]  /*4490*/  I2F.RP R20, R12 ;  /* 0x0000000c00147306 */ /* 0x000ea20000209400 */
[----:B------:R-:W-:Y:S02]  /*44a0*/  IMAD R13, R10, 0x4, R9 ;  /* 0x000000040a0d7824 */ /* 0x000fe400078e0209 */
[----:B------:R-:W-:Y:S01]  /*44b0*/  HFMA2 R10, -RZ, RZ, 0, 0 ;  /* 0x00000000ff0a7431 */ /* 0x000fe200000001ff */
[----:B------:R-:W-:-:S03]  /*44c0*/  ISETP.NE.AND P3, PT, R4, RZ, PT ;  /* 0x000000ff0400720c */ /* 0x000fc60003f65270 */
[----:B------:R-:W3:Y:S01]  /*44d0*/  LDS R13, [R13] ;  /* 0x000000000d0d7984 */ /* 0x000ee20000000800 */
[----:B--2---:R-:W2:Y:S01]  /*44e0*/  MUFU.RCP R20, R20 ;  /* 0x0000001400147308 */ /* 0x004ea20000001000 */
[----:B0-----:R-:W-:-:S06]  /*44f0*/  ULEA UR4, UR5, UR4, 0x18 ;  /* 0x0000000405047291 */ /* 0x001fcc000f8ec0ff */
[----:B------:R-:W-:Y:S01]  /*4500*/  LEA R18, R18, UR4, 0x2 ;  /* 0x0000000412127c11 */ /* 0x000fe2000f8e10ff */
[----:B--2---:R-:W-:-:S04]  /*4510*/  VIADD R21, R20, 0xffffffe ;  /* 0x0ffffffe14157836 */ /* 0x004fc80000000000 */
[----:B------:R-:W1:Y:S01]  /*4520*/  F2I.FTZ.U32.TRUNC.NTZ R11, R21 ;  /* 0x00000015000b7305 */ /* 0x000e62000021f000 */
[----:B---3--:R-:W-:Y:S01]  /*4530*/  IADD3 R19, PT, PT, R13, -0x1, R4 ;  /* 0xffffffff0d137810 */ /* 0x008fe20007ffe004 */
[----:B-1----:R-:W-:-:S03]  /*4540*/  IMAD.MOV R23, RZ, RZ, -R11 ;  /* 0x000000ffff177224 */ /* 0x002fc600078e0a0b */
        /* <DEDUP_REMOVED lines=17> */
.L_x_354:
[----:B------:R-:W-:Y:S05]  /*4660*/  BSYNC.RECONVERGENT B1 ;  /* 0x0000000000017941 */ /* 0x000fea0003800200 */
.L_x_351:
[----:B01234-:R-:W0:Y:S04]  /*4670*/  LDS R11, [R9] ;  /* 0x00000000090b7984 */ /* 0x01fe280000000800 */
[----:B0-----:R0:W-:Y:S02]  /*4680*/  STG.E desc[UR8][R16.64], R11 ;  /* 0x0000000b10007986 */ /* 0x0011e4000c101908 */
.L_x_350:
[----:B------:R-:W-:Y:S05]  /*4690*/  BSYNC.RECONVERGENT B0 ;  /* 0x0000000000007941 */ /* 0x000fea0003800200 */
.L_x_349:
        /* <DEDUP_REMOVED lines=16> */
[----:B0-----:R-:W-:-:S05]  /*47a0*/  IMAD.U32 R17, RZ, RZ, UR4 ;  /* 0x00000004ff117e24 */ /* 0x001fca000f8e00ff */
[----:B------:R-:W-:Y:S02]  /*47b0*/  VIMNMX.U32 R4, PT, PT, R17, 0x1, !PT ;  /* 0x0000000111047848 */ /* 0x000fe40007fe0000 */
[----:B------:R-:W-:Y:S02]  /*47c0*/  IADD3 R13, PT, PT, R24, R17, RZ ;  /* 0x00000011180d7210 */ /* 0x000fe40007ffe0ff */
[----:B----4-:R-:W0:Y:S01]  /*47d0*/  I2F.U32.RP R18, R4 ;  /* 0x0000000400127306 */ /* 0x010e220000209000 */
[----:B------:R-:W-:Y:S01]  /*47e0*/  IMAD.MOV R19, RZ, RZ, -R4 ;  /* 0x000000ffff137224 */ /* 0x000fe200078e0a04 */
[----:B------:R-:W-:Y:S02]  /*47f0*/  ISETP.GE.AND P0, PT, R13, R2, PT ;  /* 0x000000020d00720c */ /* 0x000fe40003f06270 */
[----:B------:R-:W-:Y:S02]  /*4800*/  VIMNMX R12, PT, PT, R2, R13, !PT ;  /* 0x0000000d020c7248 */ /* 0x000fe40007fe0100 */
[----:B------:R-:W-:-:S02]  /*4810*/  SEL R16, RZ, 0x1, P0 ;  /* 0x00000001ff107807 */ /* 0x000fc40000000000 */
[----:B------:R-:W-:Y:S02]  /*4820*/  ISETP.NE.U32.AND P2, PT, R4, RZ, PT ;  /* 0x000000ff0400720c */ /* 0x000fe40003f45070 */
[----:B------:R-:W-:Y:S01]  /*4830*/  IADD3 R13, PT, PT, R12, -R13, -R16 ;  /* 0x8000000d0c0d7210 */ /* 0x000fe20007ffe810 */
[----:B0-----:R-:W1:Y:S02]  /*4840*/  MUFU.RCP R18, R18 ;  /* 0x0000001200127308 */ /* 0x001e640000001000 */
[----:B-1----:R-:W-:-:S06]  /*4850*/  VIADD R10, R18, 0xffffffe ;  /* 0x0ffffffe120a7836 */ /* 0x002fcc0000000000 */
[----:B--23--:R0:W1:Y:S02]  /*4860*/  F2I.FTZ.U32.TRUNC.NTZ R11, R10 ;  /* 0x0000000a000b7305 */ /* 0x00c064000021f000 */
        /* <DEDUP_REMOVED lines=19> */
[----:B------:R-:W-:Y:S02]  /*49a0*/  IADD3 R12, PT, PT, R12, 0x1, RZ ;  /* 0x000000010c0c7810 */ /* 0x000fe40007ffe0ff */
[----:B------:R-:W1:Y:S01]  /*49b0*/  I2F.RP R16, R4 ;  /* 0x0000000400107306 */ /* 0x000e620000209400 */
[----:B------:R-:W-:Y:S02]  /*49c0*/  ISETP.NE.AND P4, PT, R17, RZ, PT ;  /* 0x000000ff1100720c */ /* 0x000fe40003f85270 */
[----:B------:R-:W-:Y:S01]  /*49d0*/  LOP3.LUT R19, R12, 0x3, RZ, 0xc0, !PT ;  /* 0x000000030c137812 */ /* 0x000fe200078ec0ff */
[----:B------:R-:W-:Y:S01]  /*49e0*/  IMAD.MOV.U32 R12, RZ, RZ, RZ ;  /* 0x000000ffff0c7224 */ /* 0x000fe200078e00ff */
[----:B------:R-:W-:-:S03]  /*49f0*/  LOP3.LUT R18, RZ, R17, RZ, 0x33, !PT ;  /* 0x00000011ff127212 */ /* 0x000fc600078e33ff */
[----:B------:R-:W-:Y:S01]  /*4a00*/  IMAD.MOV R19, RZ, RZ, -R19 ;  /* 0x000000ffff137224 */ /* 0x000fe200078e0a13 */
[----:B-1----:R-:W1:Y:S02]  /*4a10*/  MUFU.RCP R16, R16 ;  /* 0x0000001000107308 */ /* 0x002e640000001000 */
[----:B-1----:R-:W-:-:S06]  /*4a20*/  VIADD R13, R16, 0xffffffe ;  /* 0x0ffffffe100d7836 */ /* 0x002fcc0000000000 */
[----:B------:R-:W1:Y:S02]  /*4a30*/  F2I.FTZ.U32.TRUNC.NTZ R13, R13 ;  /* 0x0000000d000d7305 */ /* 0x000e64000021f000 */
[----:B-1----:R-:W-:-:S04]  /*4a40*/  IMAD.MOV R21, RZ, RZ, -R13 ;  /* 0x000000ffff157224 */ /* 0x002fc800078e0a0d */
[----:B------:R-:W-:-:S04]  /*4a50*/  IMAD R21, R21, R4, RZ ;  /* 0x0000000415157224 */ /* 0x000fc800078e02ff */
[----:B0-----:R-:W-:-:S07]  /*4a60*/  IMAD.HI.U32 R16, R13, R21, R12 ;  /* 0x000000150d107227 */ /* 0x001fce00078e000c */
.L_x_363:
        /* <DEDUP_REMOVED lines=22> */
.L_x_362:
[----:B------:R-:W-:Y:S05]  /*4bd0*/  BSYNC.RECONVERGENT B1 ;  /* 0x0000000000017941 */ /* 0x000fea0003800200 */
.L_x_361:
        /* <DEDUP_REMOVED lines=8> */
[----:B0-----:R-:W-:Y:S02]  /*4c60*/  IMAD.MOV.U32 R12, RZ, RZ, RZ ;  /* 0x000000ffff0c7224 */ /* 0x001fe400078e00ff */
[----:B--2---:R-:W-:-:S04]  /*4c70*/  IMAD.MOV R17, RZ, RZ, -R13 ;  /* 0x000000ffff117224 */ /* 0x004fc800078e0a0d */
[----:B------:R-:W-:-:S04]  /*4c80*/  IMAD R17, R17, R4, RZ ;  /* 0x0000000411117224 */ /* 0x000fc800078e02ff */
[----:B-1-3--:R-:W-:-:S07]  /*4c90*/  IMAD.HI.U32 R22, R13, R17, R12 ;  /* 0x000000110d167227 */ /* 0x00afce00078e000c */
.L_x_364:
[-C--:B0-----:R-:W-:Y:S02]  /*4ca0*/  IABS R17, R23.reuse ;  /* 0x0000001700117213 */ /* 0x081fe40000000000 */
[----:B------:R-:W-:Y:S02]  /*4cb0*/  IABS R19, R24 ;  /* 0x0000001800137213 */ /* 0x000fe40000000000 */
[----:B------:R-:W0:Y:S01]  /*4cc0*/  I2F.RP R20, R17 ;  /* 0x0000001100147306 */ /* 0x000e220000209400 */
[----:B------:R-:W-:Y:S02]  /*4cd0*/  IADD3 R18, PT, PT, R24, R23, RZ ;  /* 0x0000001718127210 */ /* 0x000fe40007ffe0ff */
        /* <DEDUP_REMOVED lines=22> */
[C-C-:B------:R-:W-:Y:S01]  /*4e40*/  IMAD.IADD R20, R18.reuse, 0x1, R23.reuse ;  /* 0x0000000112147824 */ /* 0x140fe200078e0217 */
[----:B------:R-:W-:Y:S02]  /*4e50*/  LOP3.LUT R18, R18, R23, RZ, 0x3c, !PT ;  /* 0x0000001712127212 */ /* 0x000fe400078e3cff */
[----:B------:R-:W-:Y:S01]  /*4e60*/  ISETP.GT.U32.AND P5, PT, R4, R19, PT ;  /* 0x000000130400720c */ /* 0x000fe20003fa4070 */
[----:B------:R-:W-:Y:S01]  /*4e70*/  IMAD.IADD R24, R20, 0x1, R23 ;  /* 0x0000000114187824 */ /* 0x000fe200078e0217 */
[----:B------:R-:W-:Y:S02]  /*4e80*/  IABS R21, R20 ;  /* 0x0000001400157213 */ /* 0x000fe40000000000 */
[----:B------:R-:W-:Y:S02]  /*4e90*/  ISETP.GE.AND P6, PT, R13, RZ, PT ;  /* 0x000000ff0d00720c */ /* 0x000fe40003fc6270 */
[----:B------:R-:W-:Y:S01]  /*4ea0*/  IABS R25, R24 ;  /* 0x0000001800197213 */ /* 0x000fe20000000000 */
[----:B------:R-:W-:Y:S01]  /*4eb0*/  IMAD.HI.U32 R13, R22, R21, RZ ;  /* 0x00000015160d7227 */ /* 0x000fe200078e00ff */
[----:B------:R-:W-:-:S04]  /*4ec0*/  LOP3.LUT R20, R20, R23, RZ, 0x3c, !PT ;  /* 0x0000001714147212 */ /* 0x000fc800078e3cff */
[----:B------:R-:W-:Y:S01]  /*4ed0*/  IADD3 R26, PT, PT, -R13, RZ, RZ ;  /* 0x000000ff0d1a7210 */ /* 0x000fe20007ffe1ff */
[----:B------:R-:W-:Y:S02]  /*4ee0*/  @!P5 IMAD.IADD R19, R19, 0x1, -R17 ;  /* 0x000000011313d824 */ /* 0x000fe400078e0a11 */
[----:B------:R-:W-:Y:S01]  /*4ef0*/  @!P5 VIADD R12, R12, 0x1 ;  /* 0x000000010c0cd836 */ /* 0x000fe20000000000 */
[----:B------:R-:W-:Y:S01]  /*4f00*/  ISETP.GE.AND P5, PT, R20, RZ, PT ;  /* 0x000000ff1400720c */ /* 0x000fe20003fa6270 */
[----:B------:R-:W-:Y:S01]  /*4f10*/  IMAD R21, R17, R26, R21 ;  /* 0x0000001a11157224 */ /* 0x000fe200078e0215 */
[----:B------:R-:W-:Y:S01]  /*4f20*/  ISETP.GE.U32.AND P0, PT, R19, R4, PT ;  /* 0x000000041300720c */ /* 0x000fe20003f06070 */
[----:B------:R-:W-:-:S03]  /*4f30*/  IMAD.HI.U32 R19, R22, R25, RZ ;  /* 0x0000001916137227 */ /* 0x000fc600078e00ff */
[----:B------:R-:W-:Y:S01]  /*4f40*/  ISETP.GT.U32.AND P1, PT, R4, R21, PT ;  /* 0x000000150400720c */ /* 0x000fe20003f24070 */
[----:B------:R-:W-:Y:S02]  /*4f50*/  IMAD.MOV R26, RZ, RZ, -R19 ;  /* 0x000000ffff1a7224 */ /* 0x000fe400078e0a13 */
[----:B------:R-:W-:Y:S01]  /*4f60*/  @!P6 IMAD.MOV R16, RZ, RZ, -R16 ;  /* 0x000000ffff10e224 */ /* 0x000fe200078e0a10 */
[----:B------:R-:W-:Y:S01]  /*4f70*/  ISETP.GE.AND P6, PT, R18, RZ, PT ;  /* 0x000000ff1200720c */ /* 0x000fe20003fc6270 */
[----:B------:R-:W-:-:S04]  /*4f80*/  IMAD R25, R17, R26, R25 ;  /* 0x0000001a11197224 */ /* 0x000fc800078e0219 */
[----:B------:R-:W-:Y:S01]  /*4f90*/  @P0 VIADD R12, R12, 0x1 ;  /* 0x000000010c0c0836 */ /* 0x000fe20000000000 */
[----:B------:R-:W-:-:S03]  /*4fa0*/  ISETP.GT.U32.AND P2, PT, R4, R25, PT ;  /* 0x000000190400720c */ /* 0x000fc60003f44070 */
[----:B------:R-:W-:Y:S01]  /*4fb0*/  @!P1 IMAD.IADD R21, R21, 0x1, -R17 ;  /* 0x0000000115159824 */ /* 0x000fe200078e0a11 */
[----:B------:R-:W-:Y:S02]  /*4fc0*/  @!P1 IADD3 R13, PT, PT, R13, 0x1, RZ ;  /* 0x000000010d0d9810 */ /* 0x000fe40007ffe0ff */
[----:B------:R-:W-:Y:S01]  /*4fd0*/  ISETP.NE.AND P1, PT, R23, RZ, PT ;  /* 0x000000ff1700720c */ /* 0x000fe20003f25270 */
[----:B------:R-:W-:Y:S01]  /*4fe0*/  @!P6 IMAD.MOV R12, RZ, RZ, -R12 ;  /* 0x000000ffff0ce224 */ /* 0x000fe200078e0a0c */
[----:B------:R-:W-:-:S05]  /*4ff0*/  ISETP.GE.U32.AND P3, PT, R21, R4, PT ;  /* 0x000000041500720c */ /* 0x000fca0003f66070 */
[----:B------:R-:W-:Y:S01]  /*5000*/  @!P2 IMAD.IADD R25, R25, 0x1, -R17 ;  /* 0x000000011919a824 */ /* 0x000fe200078e0a11 */
[CC--:B------:R-:W-:Y:S01]  /*5010*/  LOP3.LUT R17, R24.reuse, R23.reuse, RZ, 0x3c, !PT ;  /* 0x0000001718117212 */ /* 0x0c0fe200078e3cff */
[----:B------:R-:W-:Y:S02]  /*5020*/  @!P2 VIADD R19, R19, 0x1 ;  /* 0x000000011313a836 */ /* 0x000fe40000000000 */
[----:B------:R-:W-:Y:S01]  /*5030*/  IMAD.IADD R24, R24, 0x1, R23 ;  /* 0x0000000118187824 */ /* 0x000fe200078e0217 */
[----:B------:R-:W-:Y:S02]  /*5040*/  ISETP.GE.U32.AND P4, PT, R25, R4, PT ;  /* 0x000000041900720c */ /* 0x000fe40003f86070 */
[----:B------:R-:W-:Y:S01]  /*5050*/  ISETP.GE.AND P0, PT, R17, RZ, PT ;  /* 0x000000ff1100720c */ /* 0x000fe20003f06270 */
[----:B------:R-:W-:Y:S01]  /*5060*/  @P3 VIADD R13, R13, 0x1 ;  /* 0x000000010d0d3836 */ /* 0x000fe20000000000 */
[----:B------:R-:W-:-:S04]  /*5070*/  LOP3.LUT R25, RZ, R23, RZ, 0x33, !PT ;  /* 0x00000017ff197212 */ /* 0x000fc800078e33ff */
[C---:B------:R-:W-:Y:S01]  /*5080*/  SEL R17, R25.reuse, R16, !P1 ;  /* 0x0000001019117207 */ /* 0x040fe20004800000 */
[----:B------:R-:W-:Y:S01]  /*5090*/  IMAD.MOV.U32 R16, RZ, RZ, R13 ;  /* 0x000000ffff107224 */ /* 0x000fe200078e000d */
[----:B------:R-:W-:-:S03]  /*50a0*/  SEL R13, R25, R12, !P1 ;  /* 0x0000000c190d7207 */ /* 0x000fc60004800000 */
[----:B------:R-:W-:Y:S02]  /*50b0*/  @P4 VIADD R19, R19, 0x1 ;  /* 0x0000000113134836 */ /* 0x000fe40000000000 */
[----:B------:R-:W-:Y:S02]  /*50c0*/  @!P5 IMAD.MOV R16, RZ, RZ, -R16 ;  /* 0x000000ffff10d224 */ /* 0x000fe400078e0a10 */
[----:B------:R-:W-:Y:S02]  /*50d0*/  IMAD.MOV.U32 R18, RZ, RZ, R19 ;  /* 0x000000ffff127224 */ /* 0x000fe400078e0013 */
[--C-:B------:R-:W-:Y:S01]  /*50e0*/  IMAD.IADD R17, R17, 0x1, R0.reuse ;  /* 0x0000000111117824 */ /* 0x100fe200078e0200 */
[----:B------:R-:W-:Y:S01]  /*50f0*/  SEL R19, R25, R16, !P1 ;  /* 0x0000001019137207 */ /* 0x000fe20004800000 */
[----:B------:R-:W-:Y:S01]  /*5100*/  IMAD.IADD R13, R13, 0x1, R0 ;  /* 0x000000010d0d7824 */ /* 0x000fe200078e0200 */
[----:B------:R-:W-:Y:S01]  /*5110*/  @!P0 IADD3 R18, PT, PT, -R18, RZ, RZ ;  /* 0x000000ff12128210 */ /* 0x000fe20007ffe1ff */
[----:B------:R-:W-:Y:S01]  /*5120*/  IMAD.WIDE R20, R17, 0x4, R10 ;  /* 0x0000000411147825 */ /* 0x000fe200078e020a */
[----:B------:R-:W-:-:S02]  /*5130*/  ISETP.GE.AND P0, PT, R24, R2, PT ;  /* 0x000000021800720c */ /* 0x000fc40003f06270 */
[----:B------:R-:W-:Y:S01]  /*5140*/  SEL R25, R25, R18, !P1 ;  /* 0x0000001219197207 */ /* 0x000fe20004800000 */
[----:B------:R-:W-:Y:S01]  /*5150*/  IMAD.IADD R17, R19, 0x1, R0 ;  /* 0x0000000113117824 */ /* 0x000fe200078e0200 */
[----:B------:R0:W-:Y:S01]  /*5160*/  STG.E desc[UR8][R20.64], R5 ;  /* 0x0000000514007986 */ /* 0x0001e2000c101908 */
[----:B------:R-:W-:-:S04]  /*5170*/  IMAD.WIDE R12, R13, 0x4, R10 ;  /* 0x000000040d0c7825 */ /* 0x000fc800078e020a */
[----:B------:R-:W-:Y:S01]  /*5180*/  IMAD.IADD R19, R25, 0x1, R0 ;  /* 0x0000000119137824 */ /* 0x000fe200078e0200 */
[----:B------:R0:W-:Y:S01]  /*5190*/  STG.E desc[UR8][R12.64], R5 ;  /* 0x000000050c007986 */ /* 0x0001e2000c101908 */
[----:B------:R-:W-:-:S04]  /*51a0*/  IMAD.WIDE R16, R17, 0x4, R10 ;  /* 0x0000000411107825 */ /* 0x000fc800078e020a */
[----:B------:R-:W-:Y:S01]  /*51b0*/  IMAD.WIDE R18, R19, 0x4, R10 ;  /* 0x0000000413127825 */ /* 0x000fe200078e020a */
[----:B------:R0:W-:Y:S04]  /*51c0*/  STG.E desc[UR8][R16.64], R5 ;  /* 0x0000000510007986 */ /* 0x0001e8000c101908 */
[----:B------:R0:W-:Y:S01]  /*51d0*/  STG.E desc[UR8][R18.64], R5 ;  /* 0x0000000512007986 */ /* 0x0001e2000c101908 */
[----:B------:R-:W-:Y:S05]  /*51e0*/  @!P0 BRA `(.L_x_364) ;  /* 0xfffffff800ac8947 */ /* 0x000fea000383ffff */
.L_x_360:
[----:B------:R-:W-:Y:S05]  /*51f0*/  BSYNC.RECONVERGENT B0 ;  /* 0x0000000000007941 */ /* 0x000fea0003800200 */
.L_x_359:
        /* <DEDUP_REMOVED lines=19> */
[----:B------:R-:W-:-:S05]  /*5330*/  IMAD.HI.U32 R4, R19, R10, RZ ;  /* 0x0000000a13047227 */ /* 0x000fca00078e00ff */
[----:B------:R-:W-:-:S05]  /*5340*/  IADD3 R11, PT, PT, -R4, RZ, RZ ;  /* 0x000000ff040b7210 */ /* 0x000fca0007ffe1ff */
        /* <DEDUP_REMOVED lines=19> */
.L_x_367:
        /* <DEDUP_REMOVED lines=10> */
.L_x_366:
[----:B------:R-:W-:Y:S05]  /*5520*/  BSYNC.RECONVERGENT B0 ;  /* 0x0000000000007941 */ /* 0x000fea0003800200 */
.L_x_365:
        /* <DEDUP_REMOVED lines=8> */
[----:B------:R-:W3:Y:S06]  /*55b0*/  LDCU.64 UR6, c[0x0][0x380] ;  /* 0x00007000ff0677ac */ /* 0x000eec0008000a00 */
[----:B------:R-:W4:Y:S01]  /*55c0*/  LDC.64 R12, c[0x0][0x3b8] ;  /* 0x0000ee00ff0c7b82 */ /* 0x000f220000000a00 */
[----:B------:R-:W1:Y:S01]  /*55d0*/  LDCU.64 UR14, c[0x0][0x3a8] ;  /* 0x00007500ff0e77ac */ /* 0x000e620008000a00 */
[----:B0-----:R-:W-:-:S04]  /*55e0*/  UPRMT UR4, UR4, 0x8880, URZ ;  /* 0x0000888004047896 */ /* 0x001fc800080000ff */
[----:B------:R-:W-:-:S09]  /*55f0*/  UISETP.NE.AND UP0, UPT, UR4, URZ, UPT ;  /* 0x000000ff0400728c */ /* 0x000fd2000bf05270 */
[----:B--23--:R-:W-:Y:S05]  /*5600*/  BRA.U !UP0, `(.L_x_369) ;  /* 0x0000000108707547 */ /* 0x00cfea000b800000 */
.L_x_372:
[----:B------:R-:W-:-:S04]  /*5610*/  LEA R16, P0, R7, UR6, 0x2 ;  /* 0x0000000607107c11 */ /* 0x000fc8000f8010ff */
[----:B------:R-:W-:-:S05]  /*5620*/  LEA.HI.X R17, R7, UR7, R6, 0x2, P0 ;  /* 0x0000000707117c11 */ /* 0x000fca00080f1406 */
[----:B------:R-:W1:Y:S02]  /*5630*/  LDG.E.CONSTANT R15, desc[UR8][R16.64] ;  /* 0x00000008100f7981 */ /* 0x000e64000c1e9900 */
[----:B-1----:R-:W-:-:S06]  /*5640*/  IMAD.WIDE R14, R15, 0x4, R10 ;  /* 0x000000040f0e7825 */ /* 0x002fcc00078e020a */
        /* <DEDUP_REMOVED lines=15> */
[----:B----4-:R-:W-:-:S05]  /*5740*/  IMAD.WIDE R14, R15, 0x4, R12 ;  /* 0x000000040f0e7825 */ /* 0x010fca00078e020c */
[----:B------:R1:W-:Y:S02]  /*5750*/  STG.E desc[UR8][R14.64], R7 ;  /* 0x000000070e007986 */ /* 0x0003e4000c101908 */
.L_x_371:
[----:B------:R-:W-:Y:S05]  /*5760*/  BSYNC.RECONVERGENT B0 ;  /* 0x0000000000007941 */ /* 0x000fea0003800200 */
.L_x_370:
[----:B-1----:R-:W-:-:S05]  /*5770*/  IADD3 R7, P0, PT, R8, R7, RZ ;  /* 0x0000000708077210 */ /* 0x002fca0007f1e0ff */
[----:B------:R-:W-:Y:S01]  /*5780*/  IMAD.X R6, RZ, RZ, R6, P0 ;  /* 0x000000ffff067224 */ /* 0x000fe200000e0606 */
[----:B------:R-:W-:-:S04]  /*5790*/  ISETP.GE.U32.AND P0, PT, R7, UR14, PT ;  /* 0x0000000e07007c0c */ /* 0x000fc8000bf06070 */
[----:B------:R-:W-:-:S13]  /*57a0*/  ISETP.GE.U32.AND.EX P0, PT, R6, UR15, PT, P0 ;  /* 0x0000000f06007c0c */ /* 0x000fda000bf06100 */
[----:B------:R-:W-:Y:S05]  /*57b0*/  @!P0 BRA `(.L_x_372) ;  /* 0xfffffffc00948947 */ /* 0x000fea000383ffff */
[----:B------:R-:W-:Y:S05]  /*57c0*/  EXIT ;  /* 0x000000000000794d */ /* 0x000fea0003800000 */
.L_x_369:
[----:B------:R-:W0:Y:S01]  /*57d0*/  S2UR UR5, SR_CgaCtaId ;  /* 0x00000000000579c3 */ /* 0x000e220000008800 */
[----:B------:R-:W-:Y:S01]  /*57e0*/  UMOV UR4, 0x400 ;  /* 0x0000040000047882 */ /* 0x000fe20000000000 */
[----:B------:R-:W2:Y:S01]  /*57f0*/  LDCU UR10, c[0x0][0x3a0] ;  /* 0x00007400ff0a77ac */ /* 0x000ea20008000800 */
[----:B------:R-:W3:Y:S05]  /*5800*/  LDCU.64 UR6, c[0x0][0x380] ;  /* 0x00007000ff0677ac */ /* 0x000eea0008000a00 */
[----:B-1----:R-:W1:Y:S01]  /*5810*/  LDC.64 R10, c[0x0][0x3b8] ;  /* 0x0000ee00ff0a7b82 */ /* 0x002e620000000a00 */
[----:B0-23--:R-:W-:-:S12]  /*5820*/  ULEA UR4, UR5, UR4, 0x18 ;  /* 0x0000000405047291 */ /* 0x00dfd8000f8ec0ff */
.L_x_373:
[----:B------:R-:W-:-:S04]  /*5830*/  LEA R14, P0, R7, UR6, 0x2 ;  /* 0x00000006070e7c11 */ /* 0x000fc8000f8010ff */
[----:B------:R-:W-:-:S05]  /*5840*/  LEA.HI.X R15, R7, UR7, R6, 0x2, P0 ;  /* 0x00000007070f7c11 */ /* 0x000fca00080f1406 */
[----:B------:R-:W2:Y:S02]  /*5850*/  LDG.E.CONSTANT R14, desc[UR8][R14.64] ;  /* 0x000000080e0e7981 */ /* 0x000ea4000c1e9900 */
[----:B--2---:R-:W-:Y:S01]  /*5860*/  IMAD R0, R5, UR10, R14 ;  /* 0x0000000a05007c24 */ /* 0x004fe2000f8e020e */
[----:B------:R-:W-:-:S03]  /*5870*/  LEA R2, R14, UR4, 0x2 ;  /* 0x000000040e027c11 */ /* 0x000fc6000f8e10ff */
[----:B------:R-:W-:-:S03]  /*5880*/  IMAD R0, R0, 0x4, R9 ;  /* 0x0000000400007824 */ /* 0x000fc600078e0209 */
[----:B------:R-:W-:Y:S04]  /*5890*/  LDS R2, [R2] ;  /* 0x0000000002027984 */ /* 0x000fe80000000800 */
[----:B------:R-:W4:Y:S02]  /*58a0*/  LDS R4, [R0+0x4] ;  /* 0x0000040000047984 */ /* 0x000f240000000800 */
[----:B----4-:R-:W-:Y:S01]  /*58b0*/  IADD3 R13, PT, PT, R2, R4, R3 ;  /* 0x00000004020d7210 */ /* 0x010fe20007ffe003 */
[----:B------:R-:W-:-:S04]  /*58c0*/  VIADD R17, R4, 0x1 ;  /* 0x0000000104117836 */ /* 0x000fc80000000000 */
[----:B-1----:R-:W-:Y:S01]  /*58d0*/  IMAD.WIDE R12, R13, 0x4, R10 ;  /* 0x000000040d0c7825 */ /* 0x002fe200078e020a */
        /* <DEDUP_REMOVED lines=8> */
.L_x_368:
[----:B------:R-:W0:Y:S01]  /*5960*/  LDCU.U8 UR4, c[0x0][0x3f0] ;  /* 0x00007e00ff0477ac */ /* 0x000e220008000000 */
[----:B------:R-:W1:Y:S01]  /*5970*/  LDC.64 R16, c[0x0][0x398] ;  /* 0x0000e600ff107b82 */ /* 0x000e620000000a00 */
[----:B------:R-:W2:Y:S01]  /*5980*/  LDCU UR11, c[0x0][0x3a0] ;  /* 0x00007400ff0b77ac */ /* 0x000ea20008000800 */
[----:B------:R-:W3:Y:S06]  /*5990*/  LDCU UR6, c[0x0][0x3c8] ;  /* 0x00007900ff0677ac */ /* 0x000eec0008000800 */
[----:B------:R-:W4:Y:S01]  /*59a0*/  LDC.64 R12, c[0x0][0x3b8] ;  /* 0x0000ee00ff0c7b82 */ /* 0x000f220000000a00 */
[----:B------:R-:W1:Y:S01]  /*59b0*/  LDCU.64 UR12, c[0x0][0x380] ;  /* 0x00007000ff0c77ac */ /* 0x000e620008000a00 */
[----:B------:R-:W1:Y:S01]  /*59c0*/  LDCU.64 UR14, c[0x0][0x3a8] ;  /* 0x00007500ff0e77ac */ /* 0x000e620008000a00 */
[----:B0-----:R-:W-:-:S04]  /*59d0*/  UPRMT UR4, UR4, 0x8880, URZ ;  /* 0x0000888004047896 */ /* 0x001fc800080000ff */
[----:B------:R-:W-:-:S09]  /*59e0*/  UISETP.NE.AND UP0, UPT, UR4, URZ, UPT ;  /* 0x000000ff0400728c */ /* 0x000fd2000bf05270 */
[----:B--23--:R-:W-:Y:S05]  /*59f0*/  BRA.U !UP0, `(.L_x_374) ;  /* 0x0000000108fc7547 */ /* 0x00cfea000b800000 */
.L_x_380:
[----:B-1----:R-:W-:-:S04]  /*5a00*/  LEA R18, P0, R7, UR12, 0x2 ;  /* 0x0000000c07127c11 */ /* 0x002fc8000f8010ff */
[----:B------:R-:W-:-:S05]  /*5a10*/  LEA.HI.X R19, R7, UR13, R6, 0x2, P0 ;  /* 0x0000000d07137c11 */ /* 0x000fca00080f1406 */
[----:B------:R-:W2:Y:S02]  /*5a20*/  LDG.E.CONSTANT R11, desc[UR8][R18.64] ;  /* 0x00000008120b7981 */ /* 0x000ea4000c1e9900 */
[----:B--2---:R-:W-:-:S05]  /*5a30*/  IMAD.WIDE R10, R11, 0x4, R16 ;  /* 0x000000040b0a7825 */ /* 0x004fca00078e0210 */
        /* <DEDUP_REMOVED lines=13> */
[----:B------:R0:W1:Y:S02]  /*5b10*/  F2I.FTZ.U32.TRUNC.NTZ R11, R10 ;  /* 0x0000000a000b7305 */ /* 0x000064000021f000 */
[----:B0-----:R-:W-:Y:S02]  /*5b20*/  IMAD.MOV.U32 R10, RZ, RZ, RZ ;  /* 0x000000ffff0a7224 */ /* 0x001fe400078e00ff */
[----:B-1----:R-:W-:-:S04]  /*5b30*/  IMAD.MOV R19, RZ, RZ, -R11 ;  /* 0x000000ffff137224 */ /* 0x002fc800078e0a0b */
[----:B------:R-:W-:-:S04]  /*5b40*/  IMAD R19, R19, UR6, RZ ;  /* 0x0000000613137c24 */ /* 0x000fc8000f8e02ff */
[----:B------:R-:W-:-:S06]  /*5b50*/  IMAD.HI.U32 R22, R11, R19, R10 ;  /* 0x000000130b167227 */ /* 0x000fcc00078e000a */
[----:B------:R-:W-:-:S04]  /*5b60*/  IMAD.HI.U32 R22, R22, R7, RZ ;  /* 0x0000000716167227 */ /* 0x000fc800078e00ff */
        /* <DEDUP_REMOVED lines=9> */
.L_x_378:
[----:B------:R-:W-:Y:S01]  /*5c00*/  IMAD.MOV.U32 R11, RZ, RZ, R7 ;  /* 0x000000ffff0b7224 */ /* 0x000fe200078e0007 */
[----:B------:R-:W-:Y:S01]  /*5c10*/  MOV R20, 0x5c50 ;  /* 0x00005c5000147802 */ /* 0x000fe20000000f00 */
[----:B------:R-:W-:Y:S02]  /*5c20*/  IMAD.MOV.U32 R18, RZ, RZ, R6 ;  /* 0x000000ffff127224 */ /* 0x000fe400078e0006 */
[----:B------:R-:W-:-:S07]  /*5c30*/  IMAD.U32 R21, RZ, RZ, UR7 ;  /* 0x00000007ff157e24 */ /* 0x000fce000f8e00ff */
[----:B----4-:R-:W-:Y:S05]  /*5c40*/  CALL.REL.NOINC `($__internal_5_$__cuda_sm20_div_u64) ;  /* 0x0000000400687944 */ /* 0x010fea0003c00000 */
.L_x_379:
[----:B------:R-:W-:Y:S05]  /*5c50*/  BSYNC.RECONVERGENT B1 ;  /* 0x0000000000017941 */ /* 0x000fea0003800200 */
.L_x_377:
        /* <DEDUP_REMOVED lines=16> */
[----:B----4-:R-:W-:-:S05]  /*5d60*/  IMAD.WIDE R10, R11, 0x4, R12 ;  /* 0x000000040b0a7825 */ /* 0x010fca00078e020c */
[----:B------:R1:W-:Y:S02]  /*5d70*/  STG.E desc[UR8][R10.64], R7 ;  /* 0x000000070a007986 */ /* 0x0003e4000c101908 */
.L_x_376:
[----:B------:R-:W-:Y:S05]  /*5d80*/  BSYNC.RECONVERGENT B0 ;  /* 0x0000000000007941 */ /* 0x000fea0003800200 */
.L_x_375:
[----:B-1----:R-:W-:-:S04]  /*5d90*/  IADD3 R7, P0, PT, R8, R7, RZ ;  /* 0x0000000708077210 */ /* 0x002fc80007f1e0ff */
[----:B------:R-:W-:Y:S02]  /*5da0*/  IADD3.X R6, PT, PT, RZ, R6, RZ, P0, !PT ;  /* 0x00000006ff067210 */ /* 0x000fe400007fe4ff */
[----:B------:R-:W-:-:S04]  /*5db0*/  ISETP.GE.U32.AND P0, PT, R7, UR14, PT ;  /* 0x0000000e07007c0c */ /* 0x000fc8000bf06070 */
[----:B------:R-:W-:-:S13]  /*5dc0*/  ISETP.GE.U32.AND.EX P0, PT, R6, UR15, PT, P0 ;  /* 0x0000000f06007c0c */ /* 0x000fda000bf06100 */
[----:B------:R-:W-:Y:S05]  /*5dd0*/  @!P0 BRA `(.L_x_380) ;  /* 0xfffffffc00088947 */ /* 0x000fea000383ffff */
[----:B------:R-:W-:Y:S05]  /*5de0*/  EXIT ;  /* 0x000000000000794d */ /* 0x000fea0003800000 */
.L_x_374:
[----:B------:R-:W0:Y:S01]  /*5df0*/  S2UR UR5, SR_CgaCtaId ;  /* 0x00000000000579c3 */ /* 0x000e220000008800 */
[----:B------:R-:W-:Y:S01]  /*5e00*/  UMOV UR4, 0x400 ;  /* 0x0000040000047882 */ /* 0x000fe20000000000 */
[----:B------:R-:W2:Y:S01]  /*5e10*/  LDCU UR11, c[0x0][0x3a0] ;  /* 0x00007400ff0b77ac */ /* 0x000ea20008000800 */
[----:B------:R-:W3:Y:S05]  /*5e20*/  LDCU UR6, c[0x0][0x3c8] ;  /* 0x00007900ff0677ac */ /* 0x000eea0008000800 */
[----:B----4-:R-:W4:Y:S01]  /*5e30*/  LDC.64 R12, c[0x0][0x3b8] ;  /* 0x0000ee00ff0c7b82 */ /* 0x010f220000000a00 */
[----:B-1----:R-:W1:Y:S01]  /*5e40*/  LDCU.64 UR12, c[0x0][0x380] ;  /* 0x00007000ff0c77ac */ /* 0x002e620008000a00 */
[----:B------:R-:W1:Y:S01]  /*5e50*/  LDCU.64 UR14, c[0x0][0x3a8] ;  /* 0x00007500ff0e77ac */ /* 0x000e620008000a00 */
[----:B0-23--:R-:W-:-:S12]  /*5e60*/  ULEA UR4, UR5, UR4, 0x18 ;  /* 0x0000000405047291 */ /* 0x00dfd8000f8ec0ff */
.L_x_386:
[----:B-1----:R-:W-:-:S04]  /*5e70*/  LEA R10, P0, R7, UR12, 0x2 ;  /* 0x0000000c070a7c11 */ /* 0x002fc8000f8010ff */
[----:B------:R-:W-:-:S05]  /*5e80*/  LEA.HI.X R11, R7, UR13, R6, 0x2, P0 ;  /* 0x0000000d070b7c11 */ /* 0x000fca00080f1406 */
[----:B-----5:R0:W5:Y:S01]  /*5e90*/  LDG.E.CONSTANT R0, desc[UR8][R10.64] ;  /* 0x000000080a007981 */ /* 0x020162000c1e9900 */
[----:B------:R-:W-:Y:S01]  /*5ea0*/  LOP3.LUT R2, R6, UR7, RZ, 0xfc, !PT ;  /* 0x0000000706027c12 */ /* 0x000fe2000f8efcff */
[----:B------:R-:W-:Y:S03]  /*5eb0*/  BSSY.RECONVERGENT B0, `(.L_x_381) ;  /* 0x000001c000007945 */ /* 0x000fe60003800200 */
[----:B------:R-:W-:-:S13]  /*5ec0*/  ISETP.NE.U32.AND P0, PT, R2, RZ, PT ;  /* 0x000000ff0200720c */ /* 0x000fda0003f05070 */
[----:B0-----:R-:W-:Y:S05]  /*5ed0*/  @P0 BRA `(.L_x_382) ;  /* 0x0000000000500947 */ /* 0x001fea0003800000 */
[----:B------:R-:W0:Y:S01]  /*5ee0*/  I2F.U32.RP R4, UR6 ;  /* 0x0000000600047d06 */ /* 0x000e220008209000 */
[----:B------:R-:W-:Y:S02]  /*5ef0*/  ISETP.NE.U32.AND P2, PT, RZ, UR6, PT ;  /* 0x00000006ff007c0c */ /* 0x000fe4000bf45070 */
[----:B------:R-:W-:-:S05]  /*5f00*/  MOV R23, RZ ;  /* 0x000000ff00177202 */ /* 0x000fca0000000f00 */
        /* <DEDUP_REMOVED lines=17> */
.L_x_382:
[----:B------:R-:W-:Y:S01]  /*6020*/  IMAD.MOV.U32 R11, RZ, RZ, R7 ;  /* 0x000000ffff0b7224 */ /* 0x000fe200078e0007 */
[----:B------:R-:W-:Y:S01]  /*6030*/  MOV R20, 0x6070 ;  /* 0x0000607000147802 */ /* 0x000fe20000000f00 */
[----:B------:R-:W-:Y:S02]  /*6040*/  IMAD.MOV.U32 R18, RZ, RZ, R6 ;  /* 0x000000ffff127224 */ /* 0x000fe400078e0006 */
[----:B------:R-:W-:-:S07]  /*6050*/  IMAD.U32 R21, RZ, RZ, UR7 ;  /* 0x00000007ff157e24 */ /* 0x000fce000f8e00ff */
[----:B----45:R-:W-:Y:S05]  /*6060*/  CALL.REL.NOINC `($__internal_5_$__cuda_sm20_div_u64) ;  /* 0x0000000000607944 */ /* 0x030fea0003c00000 */
.L_x_383:
[----:B------:R-:W-:Y:S05]  /*6070*/  BSYNC.RECONVERGENT B0 ;  /* 0x0000000000007941 */ /* 0x000fea0003800200 */
.L_x_381:
        /* <DEDUP_REMOVED lines=13> */
[----:B----4-:R-:W-:Y:S01]  /*6150*/  IMAD.WIDE R10, R11, 0x4, R12 ;  /* 0x000000040b0a7825 */ /* 0x010fe200078e020c */
[----:B------:R0:W-:Y:S04]  /*6160*/  STS [R2+0x4], R17 ;  /* 0x0000041102007388 */ /* 0x0001e80000000800 */
[----:B------:R0:W-:Y:S02]  /*6170*/  STG.E desc[UR8][R10.64], R7 ;  /* 0x000000070a007986 */ /* 0x0001e4000c101908 */
.L_x_385:
[----:B------:R-:W-:Y:S05]  /*6180*/  BSYNC.RECONVERGENT B0 ;  /* 0x0000000000007941 */ /* 0x000fea0003800200 */
.L_x_384:
[----:B0-----:R-:W-:-:S05]  /*6190*/  IADD3 R7, P0, PT, R8, R7, RZ ;  /* 0x0000000708077210 */ /* 0x001fca0007f1e0ff */
[----:B------:R-:W-:Y:S01]  /*61a0*/  IMAD.X R6, RZ, RZ, R6, P0 ;  /* 0x000000ffff067224 */ /* 0x000fe200000e0606 */
[----:B------:R-:W-:-:S04]  /*61b0*/  ISETP.GE.U32.AND P0, PT, R7, UR14, PT ;  /* 0x0000000e07007c0c */ /* 0x000fc8000bf06070 */
[----:B------:R-:W-:-:S13]  /*61c0*/  ISETP.GE.U32.AND.EX P0, PT, R6, UR15, PT, P0 ;  /* 0x0000000f06007c0c */ /* 0x000fda000bf06100 */
[----:B------:R-:W-:Y:S05]  /*61d0*/  @!P0 BRA `(.L_x_386) ;  /* 0xfffffffc00248947 */ /* 0x000fea000383ffff */
[----:B------:R-:W-:Y:S05]  /*61e0*/  EXIT ;  /* 0x000000000000794d */ /* 0x000fea0003800000 */
        .weak           $__internal_5_$__cuda_sm20_div_u64
        .type           $__internal_5_$__cuda_sm20_div_u64,@function
        .size           $__internal_5_$__cuda_sm20_div_u64,(.L_x_1788 - $__internal_5_$__cuda_sm20_div_u64)
$__internal_5_$__cuda_sm20_div_u64:
[----:B------:R-:W-:Y:S01]  /*61f0*/  IMAD.U32 R24, RZ, RZ, UR10 ;  /* 0x0000000aff187e24 */ /* 0x000fe2000f8e00ff */
[----:B------:R-:W-:-:S05]  /*6200*/  MOV R25, R21 ;  /* 0x0000001500197202 */ /* 0x000fca0000000f00 */
        /* <DEDUP_REMOVED lines=12> */
[----:B------:R-:W-:-:S04]  /*62d0*/  IMAD.HI.U32 R25, R27, R22, RZ ;  /* 0x000000161b197227 */ /* 0x000fc800078e00ff */
[----:B------:R-:W-:-:S04]  /*62e0*/  IMAD.HI.U32 R23, P2, R27, R23, R28 ;  /* 0x000000171b177227 */ /* 0x000fc8000784001c */
[----:B------:R-:W-:Y:S02]  /*62f0*/  IMAD R22, R27, R22, RZ ;  /* 0x000000161b167224 */ /* 0x000fe400078e02ff */
[----:B------:R-:W-:-:S03]  /*6300*/  IMAD.X R25, R25, 0x1, R27, P0 ;  /* 0x0000000119197824 */ /* 0x000fc600000e061b */
        /* <DEDUP_REMOVED lines=9> */
[----:B------:R-:W-:-:S04]  /*63a0*/  IMAD.HI.U32 R23, P2, R25, R24, R26 ;  /* 0x0000001819177227 */ /* 0x000fc8000784001a */
[CC--:B------:R-:W-:Y:S02]  /*63b0*/  IMAD R24, R25.reuse, R22.reuse, RZ ;  /* 0x0000001619187224 */ /* 0x0c0fe400078e02ff */
[----:B------:R-:W-:-:S03]  /*63c0*/  IMAD.HI.U32 R22, R25, R22, RZ ;  /* 0x0000001619167227 */ /* 0x000fc600078e00ff */
[----:B------:R-:W-:Y:S01]  /*63d0*/  IADD3 R23, P3, PT, R24, R23, RZ ;  /* 0x0000001718177210 */ /* 0x000fe20007f7e0ff */
[----:B------:R-:W-:Y:S02]  /*63e0*/  IMAD.X R22, R22, 0x1, R25, P0 ;  /* 0x0000000116167824 */ /* 0x000fe400000e0619 */
[----:B------:R-:W-:Y:S02]  /*63f0*/  IMAD.MOV.U32 R25, RZ, RZ, RZ ;  /* 0x000000ffff197224 */ /* 0x000fe400078e00ff */
[----:B------:R-:W-:-:S04]  /*6400*/  IMAD.HI.U32 R24, R23, R11, RZ ;  /* 0x0000000b17187227 */ /* 0x000fc800078e00ff */
[----:B------:R-:W-:Y:S01]  /*6410*/  IMAD.WIDE.U32 R24, R23, R18, R24 ;  /* 0x0000001217187225 */ /* 0x000fe200078e0018 */
[----:B------:R-:W-:-:S05]  /*6420*/  IADD3.X R23, PT, PT, RZ, RZ, R22, P3, P2 ;  /* 0x000000ffff177210 */ /* 0x000fca0001fe4416 */
[----:B------:R-:W-:-:S04]  /*6430*/  IMAD.HI.U32 R25, P0, R23, R11, R24 ;  /* 0x0000000b17197227 */ /* 0x000fc80007800018 */
[CC--:B------:R-:W-:Y:S02]  /*6440*/  IMAD R26, R23.reuse, R18.reuse, RZ ;  /* 0x00000012171a7224 */ /* 0x0c0fe400078e02ff */
[----:B------:R-:W-:-:S03]  /*6450*/  IMAD.HI.U32 R22, R23, R18, RZ ;  /* 0x0000001217167227 */ /* 0x000fc600078e00ff */
[----:B------:R-:W-:Y:S02]  /*6460*/  IADD3 R26, P2, PT, R26, R25, RZ ;  /* 0x000000191a1a7210 */ /* 0x000fe40007f5e0ff */
[----:B------:R-:W-:-:S03]  /*6470*/  IADD3.X R22, PT, PT, R22, RZ, RZ, P0, !PT ;  /* 0x000000ff16167210 */ /* 0x000fc600007fe4ff */
[----:B------:R-:W-:-:S04]  /*6480*/  IMAD.WIDE.U32 R28, R26, UR10, RZ ;  /* 0x0000000a1a1c7c25 */ /* 0x000fc8000f8e00ff */
[----:B------:R-:W-:Y:S01]  /*6490*/  IMAD R23, R26, R21, R29 ;  /* 0x000000151a177224 */ /* 0x000fe200078e021d */
[----:B------:R-:W-:Y:S01]  /*64a0*/  IADD3 R25, P0, PT, -R28, R11, RZ ;  /* 0x0000000b1c197210 */ /* 0x000fe20007f1e1ff */
[----:B------:R-:W-:-:S03]  /*64b0*/  IMAD.X R22, RZ, RZ, R22, P2 ;  /* 0x000000ffff167224 */ /* 0x000fc600010e0616 */
[----:B------:R-:W-:Y:S01]  /*64c0*/  IADD3 R28, P2, PT, R25, -UR10, RZ ;  /* 0x8000000a191c7c10 */ /* 0x000fe2000ff5e0ff */
[----:B------:R-:W-:-:S04]  /*64d0*/  IMAD R23, R22, UR10, R23 ;  /* 0x0000000a16177c24 */ /* 0x000fc8000f8e0217 */
[----:B------:R-:W-:Y:S01]  /*64e0*/  IMAD.X R24, R18, 0x1, ~R23, P0 ;  /* 0x0000000112187824 */ /* 0x000fe200000e0e17 */
[----:B------:R-:W-:Y:S02]  /*64f0*/  ISETP.GE.U32.AND P0, PT, R25, UR10, PT ;  /* 0x0000000a19007c0c */ /* 0x000fe4000bf06070 */
[----:B------:R-:W-:Y:S02]  /*6500*/  IADD3 R23, P3, PT, R26, 0x1, RZ ;  /* 0x000000011a177810 */ /* 0x000fe40007f7e0ff */
[----:B------:R-:W-:-:S03]  /*6510*/  ISETP.GE.U32.AND.EX P0, PT, R24, R21, PT, P0 ;  /* 0x000000151800720c */ /* 0x000fc60003f06100 */
[----:B------:R-:W-:Y:S01]  /*6520*/  IMAD.X R27, RZ, RZ, R22, P3 ;  /* 0x000000ffff1b7224 */ /* 0x000fe200018e0616 */
[----:B------:R-:W-:Y:S01]  /*6530*/  SEL R28, R28, R25, P0 ;  /* 0x000000191c1c7207 */ /* 0x000fe20000000000 */
[----:B------:R-:W-:Y:S01]  /*6540*/  IMAD.X R25, R24, 0x1, ~R21, P2 ;  /* 0x0000000118197824 */ /* 0x000fe200010e0e15 */
[----:B------:R-:W-:Y:S02]  /*6550*/  SEL R23, R23, R26, P0 ;  /* 0x0000001a17177207 */ /* 0x000fe40000000000 */
[----:B------:R-:W-:Y:S02]  /*6560*/  SEL R27, R27, R22, P0 ;  /* 0x000000161b1b7207 */ /* 0x000fe40000000000 */
[----:B------:R-:W-:Y:S02]  /*6570*/  SEL R24, R25, R24, P0 ;  /* 0x0000001819187207 */ /* 0x000fe40000000000 */
[----:B------:R-:W-:Y:S02]  /*6580*/  ISETP.GE.U32.AND P0, PT, R28, UR10, PT ;  /* 0x0000000a1c007c0c */ /* 0x000fe4000bf06070 */
[----:B------:R-:W-:-:S02]  /*6590*/  IADD3 R22, P3, PT, R23, 0x1, RZ ;  /* 0x0000000117167810 */ /* 0x000fc40007f7e0ff */
[----:B------:R-:W-:Y:S02]  /*65a0*/  ISETP.NE.U32.AND P2, PT, RZ, UR10, PT ;  /* 0x0000000aff007c0c */ /* 0x000fe4000bf45070 */
[----:B------:R-:W-:Y:S01]  /*65b0*/  ISETP.GE.U32.AND.EX P0, PT, R24, R21, PT, P0 ;  /* 0x000000151800720c */ /* 0x000fe20003f06100 */
[----:B------:R-:W-:Y:S01]  /*65c0*/  IMAD.X R24, RZ, RZ, R27, P3 ;  /* 0x000000ffff187224 */ /* 0x000fe200018e061b */
[----:B------:R-:W-:Y:S01]  /*65d0*/  ISETP.NE.AND.EX P2, PT, R21, RZ, PT, P2 ;  /* 0x000000ff1500720c */ /* 0x000fe20003f45320 */
[----:B------:R-:W-:Y:S01]  /*65e0*/  IMAD.MOV.U32 R21, RZ, RZ, 0x0 ;  /* 0x00000000ff157424 */ /* 0x000fe200078e00ff */
[----:B------:R-:W-:Y:S02]  /*65f0*/  SEL R22, R22, R23, P0 ;  /* 0x0000001716167207 */ /* 0x000fe40000000000 */
[----:B------:R-:W-:Y:S02]  /*6600*/  SEL R24, R24, R27, P0 ;  /* 0x0000001b18187207 */ /* 0x000fe40000000000 */
[----:B------:R-:W-:-:S02]  /*6610*/  SEL R22, R22, 0xffffffff, P2 ;  /* 0xffffffff16167807 */ /* 0x000fc40001000000 */
[----:B------:R-:W-:Y:S01]  /*6620*/  SEL R23, R24, 0xffffffff, P2 ;  /* 0xffffffff18177807 */ /* 0x000fe20001000000 */
[----:B------:R-:W-:Y:S06]  /*6630*/  RET.REL.NODEC R20 `(_ZN4vllm3moe51moe_lora_align_block_size_small_batch_expert_kernelIiLi256EEEvPT_PilS4_iimiiS4_S4_iS4_S4_S4_S4_b) ;  /* 0xffffff9814707950 */ /* 0x000fec0003c3ffff */
.L_x_387:
        /* <DEDUP_REMOVED lines=12> */
.L_x_1788:


//--------------------- .text._ZN4vllm3moe40lora_count_and_sort_expert_tokens_kernelIsEEvPKT_PiS5_S5_miiiS5_S5_b --------------------------
	.section	.text._ZN4vllm3moe40lora_count_and_sort_expert_tokens_kernelIsEEvPKT_PiS5_S5_miiiS5_S5_b,"ax",@progbits
	.align	128
        .global         _ZN4vllm3moe40lora_count_and_sort_expert_tokens_kernelIsEEvPKT_PiS5_S5_miiiS5_S5_b
        .type           _ZN4vllm3moe40lora_count_and_sort_expert_tokens_kernelIsEEvPKT_PiS5_S5_miiiS5_S5_b,@function
        .size           _ZN4vllm3moe40lora_count_and_sort_expert_tokens_kernelIsEEvPKT_PiS5_S5_miiiS5_S5_b,(.L_x_1789 - _ZN4vllm3moe40lora_count_and_sort_expert_tokens_kernelIsEEvPKT_PiS5_S5_miiiS5_S5_b)
        .other          _ZN4vllm3moe40lora_count_and_sort_expert_tokens_kernelIsEEvPKT_PiS5_S5_miiiS5_S5_b,@"STO_CUDA_ENTRY STV_DEFAULT"
_ZN4vllm3moe40lora_count_and_sort_expert_tokens_kernelIsEEvPKT_PiS5_S5_miiiS5_S5_b:
.text._ZN4vllm3moe40lora_count_and_sort_expert_tokens_kernelIsEEvPKT_PiS5_S5_miiiS5_S5_b:
        /* <DEDUP_REMOVED lines=35> */
.L_x_388:
[----:B------:R-:W0:Y:S01]  /*0230*/  LDCU.64 UR4, c[0x0][0x3a0] ;  /* 0x00007400ff0477ac */ /* 0x000e220008000a00 */
[----:B------:R-:W-:Y:S02]  /*0240*/  MOV R7, UR9 ;  /* 0x0000000900077c02 */ /* 0x000fe40008000f00 */
[----:B------:R-:W-:Y:S01]  /*0250*/  MOV R6, 0x290 ;  /* 0x0000029000067802 */ /* 0x000fe20000000f00 */
[----:B0-----:R-:W-:Y:S02]  /*0260*/  IMAD.U32 R23, RZ, RZ, UR4 ;  /* 0x00000004ff177e24 */ /* 0x001fe4000f8e00ff */
[----:B------:R-:W-:-:S07]  /*0270*/  IMAD.U32 R22, RZ, RZ, UR5 ;  /* 0x00000005ff167e24 */ /* 0x000fce000f8e00ff */
[----:B------:R-:W-:Y:S05]  /*0280*/  CALL.REL.NOINC `($__internal_6_$__cuda_sm20_div_u64) ;  /* 0x0000000c00b07944 */ /* 0x000fea0003c00000 */
[----:B------:R-:W-:-:S07]  /*0290*/  IMAD.MOV.U32 R3, RZ, RZ, R18 ;  /* 0x000000ffff037224 */ /* 0x000fce00078e0012 */
.L_x_389:
        /* <DEDUP_REMOVED lines=37> */
.L_x_395:
[----:B0---4-:R-:W-:-:S04]  /*04f0*/  LEA R6, P0, R23, UR8, 0x1 ;  /* 0x0000000817067c11 */ /* 0x011fc8000f8008ff */
[----:B------:R-:W-:-:S05]  /*0500*/  LEA.HI.X R7, R23, UR9, R22, 0x1, P0 ;  /* 0x0000000917077c11 */ /* 0x000fca00080f0c16 */
[----:B------:R-:W2:Y:S01]  /*0510*/  LDG.E.U16.CONSTANT R6, desc[UR6][R6.64] ;  /* 0x0000000606067981 */ /* 0x000ea2000c1e9500 */
[----:B------:R-:W-:Y:S05]  /*0520*/  YIELD ;  /* 0x0000000000007946 */ /* 0x000fea0003800000 */
[----:B------:R-:W-:Y:S01]  /*0530*/  BSSY.RECONVERGENT B1, `(.L_x_393) ;  /* 0x000000f000017945 */ /* 0x000fe20003800200 */
[----:B--2---:R-:W-:-:S04]  /*0540*/  PRMT R3, R6, 0x9910, RZ ;  /* 0x0000991006037816 */ /* 0x004fc800000000ff */
[----:B------:R-:W-:-:S13]  /*0550*/  ISETP.GE.AND P0, PT, R3, UR10, PT ;  /* 0x0000000a03007c0c */ /* 0x000fda000bf06270 */
        /* <DEDUP_REMOVED lines=12> */
.L_x_394:
[----:B-1----:R-:W-:Y:S05]  /*0620*/  BSYNC.RECONVERGENT B1 ;  /* 0x0000000000017941 */ /* 0x002fea0003800200 */
.L_x_393:
[----:B0-----:R-:W-:-:S05]  /*0630*/  IADD3 R23, P0, PT, R2, R23, RZ ;  /* 0x0000001702177210 */ /* 0x001fca0007f1e0ff */
[----:B------:R-:W-:Y:S01]  /*0640*/  IMAD.X R22, RZ, RZ, R22, P0 ;  /* 0x000000ffff167224 */ /* 0x000fe200000e0616 */
[----:B------:R-:W-:-:S04]  /*0650*/  ISETP.GE.U32.AND P0, PT, R23, UR12, PT ;  /* 0x0000000c17007c0c */ /* 0x000fc8000bf06070 */
[----:B------:R-:W-:-:S13]  /*0660*/  ISETP.GE.U32.AND.EX P0, PT, R22, UR13, PT, P0 ;  /* 0x0000000d16007c0c */ /* 0x000fda000bf06100 */
[----:B------:R-:W-:Y:S05]  /*0670*/  @!P0 BRA `(.L_x_395) ;  /* 0xfffffffc009c8947 */ /* 0x000fea000383ffff */
[----:B------:R-:W-:Y:S05]  /*0680*/  BSYNC B0 ;  /* 0x0000000000007941 */ /* 0x000fea0003800000 */
.L_x_392:
[----:B------:R-:W-:Y:S05]  /*0690*/  EXIT ;  /* 0x000000000000794d */ /* 0x000fea0003800000 */
.L_x_391:
[----:B------:R-:W-:Y:S01]  /*06a0*/  BSSY B0, `(.L_x_396) ;  /* 0x0000016000007945 */ /* 0x000fe20003800000 */
.L_x_399:
[----:B01----:R-:W-:-:S04]  /*06b0*/  LEA R10, P0, R23, UR14, 0x1 ;  /* 0x0000000e170a7c11 */ /* 0x003fc8000f8008ff */
[----:B------:R-:W-:-:S05]  /*06c0*/  LEA.HI.X R11, R23, UR15, R22, 0x1, P0 ;  /* 0x0000000f170b7c11 */ /* 0x000fca00080f0c16 */
[----:B------:R-:W2:Y:S01]  /*06d0*/  LDG.E.U16.CONSTANT R10, desc[UR6][R10.64] ;  /* 0x000000060a0a7981 */ /* 0x000ea2000c1e9500 */
[----:B------:R-:W-:Y:S05]  /*06e0*/  YIELD ;  /* 0x0000000000007946 */ /* 0x000fea0003800000 */
[----:B------:R-:W-:Y:S01]  /*06f0*/  BSSY.RECONVERGENT B1, `(.L_x_397) ;  /* 0x000000b000017945 */ /* 0x000fe20003800200 */
[----:B--2---:R-:W-:-:S04]  /*0700*/  PRMT R4, R10, 0x9910, RZ ;  /* 0x000099100a047816 */ /* 0x004fc800000000ff */
[----:B------:R-:W-:-:S13]  /*0710*/  ISETP.GE.AND P0, PT, R4, UR11, PT ;  /* 0x0000000b04007c0c */ /* 0x000fda000bf06270 */
[----:B------:R-:W-:Y:S05]  /*0720*/  @P0 BRA `(.L_x_398) ;  /* 0x00000000001c0947 */ /* 0x000fea0003800000 */
[----:B------:R-:W-:Y:S01]  /*0730*/  IADD3 R11, PT, PT, R5, R4, RZ ;  /* 0x00000004050b7210 */ /* 0x000fe20007ffe0ff */
[----:B------:R-:W-:-:S04]  /*0740*/  IMAD.MOV.U32 R3, RZ, RZ, 0x1 ;  /* 0x00000001ff037424 */ /* 0x000fc800078e00ff */
[----:B----4-:R-:W-:-:S06]  /*0750*/  IMAD.WIDE R10, R11, 0x4, R6 ;  /* 0x000000040b0a7825 */ /* 0x010fcc00078e0206 */
[----:B------:R-:W2:Y:S02]  /*0760*/  ATOMG.E.ADD.STRONG.GPU PT, R11, desc[UR6][R10.64], R3 ;  /* 0x800000030a0b79a8 */ /* 0x000ea400081ef106 */
[----:B--2---:R-:W-:-:S04]  /*0770*/  IMAD R13, R0, UR16, R11 ;  /* 0x00000010000d7c24 */ /* 0x004fc8000f8e020b */
[----:B------:R-:W-:-:S05]  /*0780*/  IMAD.WIDE R12, R13, 0x4, R8 ;  /* 0x000000040d0c7825 */ /* 0x000fca00078e0208 */
[----:B------:R0:W-:Y:S02]  /*0790*/  STG.E desc[UR6][R12.64], R23 ;  /* 0x000000170c007986 */ /* 0x0001e4000c101906 */
.L_x_398:
[----:B------:R-:W-:Y:S05]  /*07a0*/  BSYNC.RECONVERGENT B1 ;  /* 0x0000000000017941 */ /* 0x000fea0003800200 */
.L_x_397:
[----:B0-----:R-:W-:-:S05]  /*07b0*/  IADD3 R23, P0, PT, R2, R23, RZ ;  /* 0x0000001702177210 */ /* 0x001fca0007f1e0ff */
[----:B------:R-:W-:Y:S01]  /*07c0*/  IMAD.X R22, RZ, RZ, R22, P0 ;  /* 0x000000ffff167224 */ /* 0x000fe200000e0616 */
[----:B------:R-:W-:-:S04]  /*07d0*/  ISETP.GE.U32.AND P0, PT, R23, UR18, PT ;  /* 0x0000001217007c0c */ /* 0x000fc8000bf06070 */
[----:B------:R-:W-:-:S13]  /*07e0*/  ISETP.GE.U32.AND.EX P0, PT, R22, UR19, PT, P0 ;  /* 0x0000001316007c0c */ /* 0x000fda000bf06100 */
[----:B------:R-:W-:Y:S05]  /*07f0*/  @!P0 BRA `(.L_x_399) ;  /* 0xfffffffc00ac8947 */ /* 0x000fea000383ffff */
[----:B------:R-:W-:Y:S05]  /*0800*/  BSYNC B0 ;  /* 0x0000000000007941 */ /* 0x000fea0003800000 */
.L_x_396:
[----:B------:R-:W-:Y:S05]  /*0810*/  EXIT ;  /* 0x000000000000794d */ /* 0x000fea0003800000 */
.L_x_390:
        /* <DEDUP_REMOVED lines=22> */
.L_x_407:
[----:B0-----:R-:W-:-:S04]  /*0980*/  LEA R6, P0, R23, UR10, 0x1 ;  /* 0x0000000a17067c11 */ /* 0x001fc8000f8008ff */
[----:B------:R-:W-:-:S05]  /*0990*/  LEA.HI.X R7, R23, UR11, R22, 0x1, P0 ;  /* 0x0000000b17077c11 */ /* 0x000fca00080f0c16 */
[----:B------:R-:W4:Y:S01]  /*09a0*/  LDG.E.U16.CONSTANT R6, desc[UR6][R6.64] ;  /* 0x0000000606067981 */ /* 0x000f22000c1e9500 */
[----:B------:R-:W-:Y:S05]  /*09b0*/  YIELD ;  /* 0x0000000000007946 */ /* 0x000fea0003800000 */
[----:B------:R-:W-:Y:S01]  /*09c0*/  BSSY.RECONVERGENT B1, `(.L_x_402) ;  /* 0x0000034000017945 */ /* 0x000fe20003800200 */
[----:B----4-:R-:W-:-:S04]  /*09d0*/  PRMT R11, R6, 0x9910, RZ ;  /* 0x00009910060b7816 */ /* 0x010fc800000000ff */
[----:B------:R-:W-:-:S13]  /*09e0*/  ISETP.GE.AND P0, PT, R11, UR5, PT ;  /* 0x000000050b007c0c */ /* 0x000fda000bf06270 */
[----:B------:R-:W-:Y:S05]  /*09f0*/  @P0 BRA `(.L_x_403) ;  /* 0x0000000000c00947 */ /* 0x000fea0003800000 */
[----:B------:R-:W-:-:S06]  /*0a00*/  IMAD.WIDE R10, R11, 0x4, R16 ;  /* 0x000000040b0a7825 */ /* 0x000fcc00078e0210 */
        /* <DEDUP_REMOVED lines=27> */
.L_x_405:
[----:B------:R-:W-:Y:S01]  /*0bc0*/  IMAD.U32 R7, RZ, RZ, UR9 ;  /* 0x00000009ff077e24 */ /* 0x000fe2000f8e00ff */
[----:B------:R-:W-:-:S07]  /*0bd0*/  MOV R6, 0xbf0 ;  /* 0x00000bf000067802 */ /* 0x000fce0000000f00 */
[----:B-1----:R-:W-:Y:S05]  /*0be0*/  CALL.REL.NOINC `($__internal_6_$__cuda_sm20_div_u64) ;  /* 0x0000000400587944 */ /* 0x002fea0003c00000 */
[----:B------:R-:W-:Y:S01]  /*0bf0*/  MOV R6, R18 ;  /* 0x0000001200067202 */ /* 0x000fe20000000f00 */
[----:B------:R-:W-:-:S07]  /*0c00*/  IMAD.MOV.U32 R7, RZ, RZ, R19 ;  /* 0x000000ffff077224 */ /* 0x000fce00078e0013 */
.L_x_406:
[----:B-1----:R-:W-:Y:S05]  /*0c10*/  BSYNC.RECONVERGENT B2 ;  /* 0x0000000000027941 */ /* 0x002fea0003800200 */
.L_x_404:
        /* <DEDUP_REMOVED lines=8> */
[----:B------:R-:W-:Y:S02]  /*0ca0*/  HFMA2 R15, -RZ, RZ, 0, 5.9604644775390625e-08 ;  /* 0x00000001ff0f7431 */ /* 0x000fe400000001ff */
[----:B------:R-:W-:-:S06]  /*0cb0*/  IMAD.WIDE R6, R7, 0x4, R8 ;  /* 0x0000000407067825 */ /* 0x000fcc00078e0208 */
[----:B------:R-:W2:Y:S02]  /*0cc0*/  ATOMG.E.ADD.STRONG.GPU PT, R7, desc[UR6][R6.64], R15 ;  /* 0x8000000f060779a8 */ /* 0x000ea400081ef106 */
[----:B--2---:R-:W-:-:S04]  /*0cd0*/  IMAD R11, R0, UR13, R7 ;  /* 0x0000000d000b7c24 */ /* 0x004fc8000f8e0207 */
[----:B------:R-:W-:-:S05]  /*0ce0*/  IMAD.WIDE R10, R11, 0x4, R12 ;  /* 0x000000040b0a7825 */ /* 0x000fca00078e020c */
[----:B------:R0:W-:Y:S02]  /*0cf0*/  STG.E desc[UR6][R10.64], R23 ;  /* 0x000000170a007986 */ /* 0x0001e4000c101906 */
.L_x_403:
[----:B-1----:R-:W-:Y:S05]  /*0d00*/  BSYNC.RECONVERGENT B1 ;  /* 0x0000000000017941 */ /* 0x002fea0003800200 */
.L_x_402:
[----:B0-----:R-:W-:-:S05]  /*0d10*/  IADD3 R23, P0, PT, R2, R23, RZ ;  /* 0x0000001702177210 */ /* 0x001fca0007f1e0ff */
[----:B------:R-:W-:Y:S01]  /*0d20*/  IMAD.X R22, RZ, RZ, R22, P0 ;  /* 0x000000ffff167224 */ /* 0x000fe200000e0616 */
[----:B------:R-:W-:-:S04]  /*0d30*/  ISETP.GE.U32.AND P0, PT, R23, UR16, PT ;  /* 0x0000001017007c0c */ /* 0x000fc8000bf06070 */
[----:B------:R-:W-:-:S13]  /*0d40*/  ISETP.GE.U32.AND.EX P0, PT, R22, UR17, PT, P0 ;  /* 0x0000001116007c0c */ /* 0x000fda000bf06100 */
[----:B------:R-:W-:Y:S05]  /*0d50*/  @!P0 BRA `(.L_x_407) ;  /* 0xfffffffc00088947 */ /* 0x000fea000383ffff */
[----:B------:R-:W-:Y:S05]  /*0d60*/  BSYNC B0 ;  /* 0x0000000000007941 */ /* 0x000fea0003800000 */
.L_x_401:
[----:B------:R-:W-:Y:S05]  /*0d70*/  EXIT ;  /* 0x000000000000794d */ /* 0x000fea0003800000 */
.L_x_400:
[----:B------:R-:W-:Y:S01]  /*0d80*/  BSSY B0, `(.L_x_408) ;  /* 0x000003b000007945 */ /* 0x000fe20003800000 */
.L_x_414:
[----:B0-----:R-:W-:-:S04]  /*0d90*/  LEA R6, P0, R23, UR18, 0x1 ;  /* 0x0000001217067c11 */ /* 0x001fc8000f8008ff */
[----:B------:R-:W-:-:S05]  /*0da0*/  LEA.HI.X R7, R23, UR19, R22, 0x1, P0 ;  /* 0x0000001317077c11 */ /* 0x000fca00080f0c16 */
[----:B------:R-:W1:Y:S01]  /*0db0*/  LDG.E.U16.CONSTANT R6, desc[UR6][R6.64] ;  /* 0x0000000606067981 */ /* 0x000e62000c1e9500 */
[----:B------:R-:W-:Y:S05]  /*0dc0*/  YIELD ;  /* 0x0000000000007946 */ /* 0x000fea0003800000 */
[----:B------:R-:W-:Y:S01]  /*0dd0*/  BSSY.RECONVERGENT B1, `(.L_x_409) ;  /* 0x0000030000017945 */ /* 0x000fe20003800200 */
[----:B-1----:R-:W-:-:S04]  /*0de0*/  PRMT R8, R6, 0x9910, RZ ;  /* 0x0000991006087816 */ /* 0x002fc800000000ff */
[----:B------:R-:W-:-:S13]  /*0df0*/  ISETP.GE.AND P0, PT, R8, UR20, PT ;  /* 0x0000001408007c0c */ /* 0x000fda000bf06270 */
[----:B------:R-:W-:Y:S05]  /*0e00*/  @P0 BRA `(.L_x_410) ;  /* 0x0000000000b00947 */ /* 0x000fea0003800000 */
        /* <DEDUP_REMOVED lines=24> */
.L_x_412:
[----:B------:R-:W-:Y:S02]  /*0f90*/  MOV R7, UR9 ;  /* 0x0000000900077c02 */ /* 0x000fe40008000f00 */
[----:B------:R-:W-:-:S07]  /*0fa0*/  MOV R6, 0xfc0 ;  /* 0x00000fc000067802 */ /* 0x000fce0000000f00 */
[----:B----4-:R-:W-:Y:S05]  /*0fb0*/  CALL.REL.NOINC `($__internal_6_$__cuda_sm20_div_u64) ;  /* 0x0000000000647944 */ /* 0x010fea0003c00000 */
[----:B------:R-:W-:Y:S02]  /*0fc0*/  IMAD.MOV.U32 R6, RZ, RZ, R18 ;  /* 0x000000ffff067224 */ /* 0x000fe400078e0012 */
[----:B------:R-:W-:-:S07]  /*0fd0*/  IMAD.MOV.U32 R7, RZ, RZ, R19 ;  /* 0x000000ffff077224 */ /* 0x000fce00078e0013 */
.L_x_413:
[----:B------:R-:W-:Y:S05]  /*0fe0*/  BSYNC.RECONVERGENT B2 ;  /* 0x0000000000027941 */ /* 0x000fea0003800200 */
.L_x_411:
        /* <DEDUP_REMOVED lines=14> */
.L_x_410:
[----:B------:R-:W-:Y:S05]  /*10d0*/  BSYNC.RECONVERGENT B1 ;  /* 0x0000000000017941 */ /* 0x000fea0003800200 */
.L_x_409:
[----:B0-----:R-:W-:-:S04]  /*10e0*/  IADD3 R23, P0, PT, R2, R23, RZ ;  /* 0x0000001702177210 */ /* 0x001fc80007f1e0ff */
[----:B------:R-:W-:Y:S02]  /*10f0*/  IADD3.X R22, PT, PT, RZ, R22, RZ, P0, !PT ;  /* 0x00000016ff167210 */ /* 0x000fe400007fe4ff */
[----:B------:R-:W-:-:S04]  /*1100*/  ISETP.GE.U32.AND P0, PT, R23, UR26, PT ;  /* 0x0000001a17007c0c */ /* 0x000fc8000bf06070 */
[----:B------:R-:W-:-:S13]  /*1110*/  ISETP.GE.U32.AND.EX P0, PT, R22, UR27, PT, P0 ;  /* 0x0000001b16007c0c */ /* 0x000fda000bf06100 */
[----:B------:R-:W-:Y:S05]  /*1120*/  @!P0 BRA `(.L_x_414) ;  /* 0xfffffffc00188947 */ /* 0x000fea000383ffff */
[----:B------:R-:W-:Y:S05]  /*1130*/  BSYNC B0 ;  /* 0x0000000000007941 */ /* 0x000fea0003800000 */
.L_x_408:
[----:B------:R-:W-:Y:S05]  /*1140*/  EXIT ;  /* 0x000000000000794d */ /* 0x000fea0003800000 */
        .weak           $__internal_6_$__cuda_sm20_div_u64
        .type           $__internal_6_$__cuda_sm20_div_u64,@function
        .size           $__internal_6_$__cuda_sm20_div_u64,(.L_x_1789 - $__internal_6_$__cuda_sm20_div_u64)
$__internal_6_$__cuda_sm20_div_u64:
        /* <DEDUP_REMOVED lines=31> */
[----:B------:R-:W-:Y:S02]  /*1340*/  HFMA2 R19, -RZ, RZ, 0, 0 ;  /* 0x00000000ff137431 */ /* 0x000fe400000001ff */
        /* <DEDUP_REMOVED lines=36> */
[----:B------:R-:W-:Y:S06]  /*1590*/  RET.REL.NODEC R6 `(_ZN4vllm3moe40lora_count_and_sort_expert_tokens_kernelIsEEvPKT_PiS5_S5_miiiS5_S5_b) ;  /* 0xffffffe806987950 */ /* 0x000fec0003c3ffff */
.L_x_415:
        /* <DEDUP_REMOVED lines=14> */
.L_x_1789:


//--------------------- .text._ZN4vllm3moe32moe_lora_align_block_size_kernelIsEEvPT_PilS4_iimiiS4_S4_iS4_S4_S4_iiS4_S4_b --------------------------
	.section	.text._ZN4vllm3moe32moe_lora_align_block_size_kernelIsEEvPT_PilS4_iimiiS4_S4_iS4_S4_S4_iiS4_S4_b,"ax",@progbits
	.align	128
        .global         _ZN4vllm3moe32moe_lora_align_block_size_kernelIsEEvPT_PilS4_iimiiS4_S4_iS4_S4_S4_iiS4_S4_b
        .type           _ZN4vllm3moe32moe_lora_align_block_size_kernelIsEEvPT_PilS4_iimiiS4_S4_iS4_S4_S4_iiS4_S4_b,@function
        .size           _ZN4vllm3moe32moe_lora_align_block_size_kernelIsEEvPT_PilS4_iimiiS4_S4_iS4_S4_S4_iiS4_S4_b,(.L_x_1790 - _ZN4vllm3moe32moe_lora_align_block_size_kernelIsEEvPT_PilS4_iimiiS4_S4_iS4_S4_S4_iiS4_S4_b)
        .other          _ZN4vllm3moe32moe_lora_align_block_size_kernelIsEEvPT_PilS4_iimiiS4_S4_iS4_S4_S4_iiS4_S4_b,@"STO_CUDA_ENTRY STV_DEFAULT"
_ZN4vllm3moe32moe_lora_align_block_size_kernelIsEEvPT_PilS4_iimiiS4_S4_iS4_S4_S4_iiS4_S4_b:
.text._ZN4vllm3moe32moe_lora_align_block_size_kernelIsEEvPT_PilS4_iimiiS4_S4_iS4_S4_S4_iiS4_S4_b:
        /* <DEDUP_REMOVED lines=41> */
.L_x_416:
[----:B------:R-:W0:Y:S01]  /*0290*/  LDCU.64 UR4, c[0x0][0x3a8] ;  /* 0x00007500ff0477ac */ /* 0x000e220008000a00 */
[----:B------:R-:W-:Y:S01]  /*02a0*/  IMAD.U32 R11, RZ, RZ, UR7 ;  /* 0x00000007ff0b7e24 */ /* 0x000fe2000f8e00ff */
[----:B------:R-:W-:Y:S01]  /*02b0*/  MOV R14, 0x2f0 ;  /* 0x000002f0000e7802 */ /* 0x000fe20000000f00 */
[----:B0-----:R-:W-:Y:S02]  /*02c0*/  IMAD.U32 R6, RZ, RZ, UR4 ;  /* 0x00000004ff067e24 */ /* 0x001fe4000f8e00ff */
[----:B------:R-:W-:-:S07]  /*02d0*/  IMAD.U32 R7, RZ, RZ, UR5 ;  /* 0x00000005ff077e24 */ /* 0x000fce000f8e00ff */
[----:B------:R-:W-:Y:S05]  /*02e0*/  CALL.REL.NOINC `($__internal_7_$__cuda_sm20_div_u64) ;  /* 0x0000003c00487944 */ /* 0x000fea0003c00000 */
[----:B------:R-:W-:-:S07]  /*02f0*/  IMAD.MOV.U32 R5, RZ, RZ, R12 ;  /* 0x000000ffff057224 */ /* 0x000fce00078e000c */
.L_x_417:
        /* <DEDUP_REMOVED lines=24> */
.L_x_422:
        /* <DEDUP_REMOVED lines=73> */
.L_x_421:
[----:B------:R-:W-:Y:S05]  /*0910*/  BSYNC.RECONVERGENT B1 ;  /* 0x0000000000017941 */ /* 0x000fea0003800200 */
.L_x_420:
        /* <DEDUP_REMOVED lines=44> */
.L_x_424:
[----:B------:R-:W-:Y:S05]  /*0be0*/  BSYNC.RECONVERGENT B1 ;  /* 0x0000000000017941 */ /* 0x000fea0003800200 */
.L_x_423:
        /* <DEDUP_REMOVED lines=13> */
[----:B------:R-:W-:Y:S01]  /*0cc0*/  IADD3 R15, PT, PT, R4, R7, RZ ;  /* 0x00000007040f7210 */ /* 0x000fe20007ffe0ff */
[----:B------:R-:W-:-:S04]  /*0cd0*/  VIADD R7, R7, 0x4 ;  /* 0x0000000407077836 */ /* 0x000fc80000000000 */
        /* <DEDUP_REMOVED lines=13> */
.L_x_426:
[----:B------:R-:W-:Y:S05]  /*0db0*/  BSYNC.RECONVERGENT B1 ;  /* 0x0000000000017941 */ /* 0x000fea0003800200 */
.L_x_425:
[----:B------:R-:W-:Y:S05]  /*0dc0*/  @!P1 BRA `(.L_x_419) ;  /* 0x0000000000489947 */ /* 0x000fea0003800000 */
[----:B-12---:R-:W1:Y:S01]  /*0dd0*/  LDC.64 R8, c[0x0][0x388] ;  /* 0x0000e200ff087b82 */ /* 0x006e620000000a00 */
[----:B------:R-:W-:-:S07]  /*0de0*/  IMAD.MOV R6, RZ, RZ, -R6 ;  /* 0x000000ffff067224 */ /* 0x000fce00078e0a06 */
[----:B------:R-:W2:Y:S01]  /*0df0*/  LDC.64 R12, c[0x0][0x3f8] ;  /* 0x0000fe00ff0c7b82 */ /* 0x000ea20000000a00 */
[----:B-1----:R-:W-:-:S04]  /*0e00*/  IMAD.WIDE.U32 R8, R7, 0x4, R8 ;  /* 0x0000000407087825 */ /* 0x002fc800078e0008 */
[----:B0-----:R-:W-:Y:S02]  /*0e10*/  IMAD.MOV.U32 R10, RZ, RZ, R8 ;  /* 0x000000ffff0a7224 */ /* 0x001fe400078e0008 */
[----:B------:R-:W-:-:S07]  /*0e20*/  IMAD.MOV.U32 R11, RZ, RZ, R9 ;  /* 0x000000ffff0b7224 */ /* 0x000fce00078e0009 */
.L_x_427:
        /* <DEDUP_REMOVED lines=12> */
.L_x_419:
[----:B------:R-:W-:Y:S05]  /*0ef0*/  BSYNC.RECONVERGENT B0 ;  /* 0x0000000000007941 */ /* 0x000fea0003800200 */
.L_x_418:
        /* <DEDUP_REMOVED lines=16> */
.L_x_429:
[C---:B------:R-:W-:Y:S02]  /*1000*/  IADD3 R3, P0, PT, R0.reuse, R5, RZ ;  /* 0x0000000500037210 */ /* 0x040fe40007f1e0ff */
[----:B--2---:R-:W-:Y:S02]  /*1010*/  IADD3 R5, P1, PT, R5, UR4, RZ ;  /* 0x0000000405057c10 */ /* 0x004fe4000ff3e0ff */
[-C--:B------:R-:W-:Y:S02]  /*1020*/  LEA.HI.X.SX32 R4, R0, R7.reuse, 0x1, P0 ;  /* 0x0000000700047211 */ /* 0x080fe400000f0eff */
[C---:B0-----:R-:W-:Y:S02]  /*1030*/  LEA R2, P0, R3.reuse, UR8, 0x2 ;  /* 0x0000000803027c11 */ /* 0x041fe4000f8010ff */
[----:B------:R-:W-:Y:S02]  /*1040*/  IADD3.X R7, PT, PT, RZ, R7, RZ, P1, !PT ;  /* 0x00000007ff077210 */ /* 0x000fe40000ffe4ff */
[----:B------:R-:W-:-:S02]  /*1050*/  LEA.HI.X R3, R3, UR9, R4, 0x2, P0 ;  /* 0x0000000903037c11 */ /* 0x000fc400080f1404 */
[----:B------:R-:W-:-:S03]  /*1060*/  ISETP.GE.U32.AND P0, PT, R5, UR6, PT ;  /* 0x0000000605007c0c */ /* 0x000fc6000bf06070 */
[----:B-1----:R3:W-:Y:S01]  /*1070*/  STG.E desc[UR10][R2.64], R9 ;  /* 0x0000000902007986 */ /* 0x0027e2000c10190a */
[----:B------:R-:W-:-:S13]  /*1080*/  ISETP.GE.U32.AND.EX P0, PT, R7, UR5, PT, P0 ;  /* 0x0000000507007c0c */ /* 0x000fda000bf06100 */
[----:B---3--:R-:W-:Y:S05]  /*1090*/  @!P0 BRA `(.L_x_429) ;  /* 0xfffffffc00d88947 */ /* 0x008fea000383ffff */
[----:B------:R-:W-:Y:S05]  /*10a0*/  EXIT ;  /* 0x000000000000794d */ /* 0x000fea0003800000 */
.L_x_428:
        /* <DEDUP_REMOVED lines=17> */
.L_x_432:
[----:B------:R-:W-:Y:S02]  /*11c0*/  UMOV UR6, UR8 ;  /* 0x0000000800067c82 */ /* 0x000fe40008000000 */
[----:B0-----:R-:W-:Y:S01]  /*11d0*/  IMAD R6, R3, UR6, R5 ;  /* 0x0000000603067c24 */ /* 0x001fe2000f8e0205 */
[----:B------:R-:W-:-:S03]  /*11e0*/  IADD3 R5, PT, PT, R5, 0x8, RZ ;  /* 0x0000000805057810 */ /* 0x000fc60007ffe0ff */
[C---:B------:R-:W-:Y:S01]  /*11f0*/  VIADD R7, R6.reuse, 0x1 ;  /* 0x0000000106077836 */ /* 0x040fe20000000000 */
        /* <DEDUP_REMOVED lines=25> */
.L_x_431:
        /* <DEDUP_REMOVED lines=24> */
.L_x_433:
[----:B------:R-:W-:Y:S05]  /*1510*/  BRA.U !UP1, `(.L_x_430) ;  /* 0x00000001096c7547 */ /* 0x000fea000b800000 */
[----:B------:R-:W-:Y:S02]  /*1520*/  UISETP.NE.AND UP0, UPT, UR8, 0x1, UPT ;  /* 0x000000010800788c */ /* 0x000fe4000bf05270 */
[----:B------:R-:W-:-:S04]  /*1530*/  ULOP3.LUT UR4, UR6, 0x1, URZ, 0xc0, !UPT ;  /* 0x0000000106047892 */ /* 0x000fc8000f8ec0ff */
[----:B------:R-:W-:-:S03]  /*1540*/  UISETP.NE.U32.AND UP1, UPT, UR4, 0x1, UPT ;  /* 0x000000010400788c */ /* 0x000fc6000bf25070 */
[----:B------:R-:W-:Y:S08]  /*1550*/  BRA.U !UP0, `(.L_x_434) ;  /* 0x0000000108347547 */ /* 0x000ff0000b800000 */
[----:B------:R-:W2:Y:S01]  /*1560*/  S2UR UR5, SR_CgaCtaId ;  /* 0x00000000000579c3 */ /* 0x000ea20000008800 */
[----:B------:R-:W3:Y:S01]  /*1570*/  LDCU UR8, c[0x0][0x3ec] ;  /* 0x00007d80ff0877ac */ /* 0x000ee20008000800 */
[----:B-1----:R-:W-:Y:S02]  /*1580*/  IMAD R5, R3, UR6, R4 ;  /* 0x0000000603057c24 */ /* 0x002fe4000f8e0204 */
[----:B------:R-:W-:Y:S01]  /*1590*/  VIADD R4, R4, 0x2 ;  /* 0x0000000204047836 */ /* 0x000fe20000000000 */
[----:B------:R-:W-:Y:S01]  /*15a0*/  UMOV UR4, 0x400 ;  /* 0x0000040000047882 */ /* 0x000fe20000000000 */
        /* <DEDUP_REMOVED lines=8> */
.L_x_434:
        /* <DEDUP_REMOVED lines=10> */
.L_x_430:
        /* <DEDUP_REMOVED lines=33> */
.L_x_440:
[----:B0--3--:R-:W-:-:S04]  /*18e0*/  LEA R4, P0, R6, UR20, 0x1 ;  /* 0x0000001406047c11 */ /* 0x009fc8000f8008ff */
[----:B-12---:R-:W-:-:S05]  /*18f0*/  LEA.HI.X R5, R6, UR21, R7, 0x1, P0 ;  /* 0x0000001506057c11 */ /* 0x006fca00080f0c07 */
[----:B------:R-:W2:Y:S01]  /*1900*/  LDG.E.U16.CONSTANT R4, desc[UR10][R4.64] ;  /* 0x0000000a04047981 */ /* 0x000ea2000c1e9500 */
[----:B------:R-:W-:Y:S01]  /*1910*/  IADD3 R6, P0, PT, R6, UR6, RZ ;  /* 0x0000000606067c10 */ /* 0x000fe2000ff1e0ff */
[----:B------:R-:W-:Y:S05]  /*1920*/  YIELD ;  /* 0x0000000000007946 */ /* 0x000fea0003800000 */
[----:B------:R-:W-:Y:S01]  /*1930*/  IADD3.X R7, PT, PT, RZ, R7, RZ, P0, !PT ;  /* 0x00000007ff077210 */ /* 0x000fe200007fe4ff */
[----:B------:R-:W-:Y:S01]  /*1940*/  BSSY.RECONVERGENT B0, `(.L_x_438) ;  /* 0x0000010000007945 */ /* 0x000fe20003800200 */
[----:B------:R-:W-:-:S04]  /*1950*/  ISETP.GE.U32.AND P0, PT, R6, UR14, PT ;  /* 0x0000000e06007c0c */ /* 0x000fc8000bf06070 */
[----:B------:R-:W-:Y:S02]  /*1960*/  ISETP.GE.U32.AND.EX P0, PT, R7, UR15, PT, P0 ;  /* 0x0000000f07007c0c */ /* 0x000fe4000bf06100 */
[----:B--2---:R-:W-:-:S04]  /*1970*/  PRMT R11, R4, 0x9910, RZ ;  /* 0x00009910040b7816 */ /* 0x004fc800000000ff */
[----:B------:R-:W-:-:S13]  /*1980*/  ISETP.GE.AND P1, PT, R11, UR13, PT ;  /* 0x0000000d0b007c0c */ /* 0x000fda000bf26270 */
        /* <DEDUP_REMOVED lines=11> */
.L_x_439:
[----:B----4-:R-:W-:Y:S05]  /*1a40*/  BSYNC.RECONVERGENT B0 ;  /* 0x0000000000007941 */ /* 0x010fea0003800200 */
.L_x_438:
[----:B------:R-:W-:Y:S05]  /*1a50*/  @!P0 BRA `(.L_x_440) ;  /* 0xfffffffc00a08947 */ /* 0x000fea000383ffff */
[----:B------:R-:W-:Y:S05]  /*1a60*/  BRA `(.L_x_435) ;  /* 0x00000008002c7947 */ /* 0x000fea0003800000 */
.L_x_437:
[----:B-12---:R-:W0:Y:S01]  /*1a70*/  S2R R5, SR_CgaCtaId ;  /* 0x0000000000057919 */ /* 0x006e220000008800 */
[----:B---3--:R-:W-:-:S05]  /*1a80*/  MOV R4, 0x400 ;  /* 0x0000040000047802 */ /* 0x008fca0000000f00 */
[----:B------:R-:W-:-:S05]  /*1a90*/  VIADD R4, R4, 0x10a0 ;  /* 0x000010a004047836 */ /* 0x000fca0000000000 */
[----:B0-----:R-:W-:-:S07]  /*1aa0*/  LEA R9, R5, R4, 0x18 ;  /* 0x0000000405097211 */ /* 0x001fce00078ec0ff */
.L_x_443:
[----:B0-----:R-:W-:-:S04]  /*1ab0*/  LEA R4, P0, R6, UR22, 0x1 ;  /* 0x0000001606047c11 */ /* 0x001fc8000f8008ff */
[----:B------:R-:W-:-:S05]  /*1ac0*/  LEA.HI.X R5, R6, UR23, R7, 0x1, P0 ;  /* 0x0000001706057c11 */ /* 0x000fca00080f0c07 */
[----:B------:R-:W2:Y:S01]  /*1ad0*/  LDG.E.U16.CONSTANT R4, desc[UR10][R4.64] ;  /* 0x0000000a04047981 */ /* 0x000ea2000c1e9500 */
[----:B------:R-:W-:Y:S01]  /*1ae0*/  IADD3 R6, P0, PT, R6, UR6, RZ ;  /* 0x0000000606067c10 */ /* 0x000fe2000ff1e0ff */
[----:B------:R-:W-:Y:S05]  /*1af0*/  YIELD ;  /* 0x0000000000007946 */ /* 0x000fea0003800000 */
[----:B------:R-:W-:Y:S01]  /*1b00*/  IMAD.X R7, RZ, RZ, R7, P0 ;  /* 0x000000ffff077224 */ /* 0x000fe200000e0607 */
[----:B------:R-:W-:Y:S01]  /*1b10*/  ISETP.GE.U32.AND P0, PT, R6, UR18, PT ;  /* 0x0000001206007c0c */ /* 0x000fe2000bf06070 */
[----:B------:R-:W-:Y:S03]  /*1b20*/  BSSY.RECONVERGENT B0, `(.L_x_441) ;  /* 0x0000007000007945 */ /* 0x000fe60003800200 */
[----:B------:R-:W-:-:S02]  /*1b30*/  ISETP.GE.U32.AND.EX P0, PT, R7, UR19, PT, P0 ;  /* 0x0000001307007c0c */ /* 0x000fc4000bf06100 */
[----:B--2---:R-:W-:-:S04]  /*1b40*/  PRMT R8, R4, 0x9910, RZ ;  /* 0x0000991004087816 */ /* 0x004fc800000000ff */
[----:B------:R-:W-:-:S13]  /*1b50*/  ISETP.GE.AND P1, PT, R8, UR32, PT ;  /* 0x0000002008007c0c */ /* 0x000fda000bf26270 */
[----:B------:R-:W-:Y:S05]  /*1b60*/  @P1 BRA `(.L_x_442) ;  /* 0x0000000000081947 */ /* 0x000fea0003800000 */
[----:B------:R-:W-:-:S05]  /*1b70*/  IMAD R4, R8, 0x4, R9 ;  /* 0x0000000408047824 */ /* 0x000fca00078e0209 */
[----:B------:R0:W-:Y:S02]  /*1b80*/  ATOMS.POPC.INC.32 RZ, [R4+URZ] ;  /* 0x0000000004ff7f8c */ /* 0x0001e4000d8000ff */
.L_x_442:
[----:B----4-:R-:W-:Y:S05]  /*1b90*/  BSYNC.RECONVERGENT B0 ;  /* 0x0000000000007941 */ /* 0x010fea0003800200 */
.L_x_441:
[----:B------:R-:W-:Y:S05]  /*1ba0*/  @!P0 BRA `(.L_x_443) ;  /* 0xfffffffc00c08947 */ /* 0x000fea000383ffff */
[----:B------:R-:W-:Y:S05]  /*1bb0*/  BRA `(.L_x_435) ;  /* 0x0000000400d87947 */ /* 0x000fea0003800000 */
.L_x_436:
[----:B------:R-:W0:Y:S01]  /*1bc0*/  LDCU.U8 UR4, c[0x0][0x400] ;  /* 0x00008000ff0477ac */ /* 0x000e220008000000 */
[----:B-123--:R-:W1:Y:S01]  /*1bd0*/  LDC.64 R4, c[0x0][0x398] ;  /* 0x0000e600ff047b82 */ /* 0x00ee620000000a00 */
[----:B0-----:R-:W-:-:S04]  /*1be0*/  UPRMT UR4, UR4, 0x8880, URZ ;  /* 0x0000888004047896 */ /* 0x001fc800080000ff */
[----:B------:R-:W-:-:S09]  /*1bf0*/  UISETP.NE.AND UP0, UPT, UR4, URZ, UPT ;  /* 0x000000ff0400728c */ /* 0x000fd2000bf05270 */
[----:B------:R-:W-:Y:S05]  /*1c00*/  BRA.U !UP0, `(.L_x_444) ;  /* 0x0000000108e87547 */ /* 0x000fea000b800000 */
.L_x_450:
[----:B------:R-:W-:-:S04]  /*1c10*/  LEA R10, P0, R6, UR24, 0x1 ;  /* 0x00000018060a7c11 */ /* 0x000fc8000f8008ff */
[----:B0-----:R-:W-:-:S05]  /*1c20*/  LEA.HI.X R11, R6, UR25, R7, 0x1, P0 ;  /* 0x00000019060b7c11 */ /* 0x001fca00080f0c07 */
[----:B------:R-:W2:Y:S01]  /*1c30*/  LDG.E.U16.CONSTANT R10, desc[UR10][R10.64] ;  /* 0x0000000a0a0a7981 */ /* 0x000ea2000c1e9500 */
[----:B------:R-:W-:Y:S05]  /*1c40*/  YIELD ;  /* 0x0000000000007946 */ /* 0x000fea0003800000 */
[----:B------:R-:W-:Y:S01]  /*1c50*/  BSSY.RECONVERGENT B0, `(.L_x_445) ;  /* 0x000002f000007945 */ /* 0x000fe20003800200 */
[----:B--2---:R-:W-:-:S04]  /*1c60*/  PRMT R13, R10, 0x9910, RZ ;  /* 0x000099100a0d7816 */ /* 0x004fc800000000ff */
[----:B------:R-:W-:-:S13]  /*1c70*/  ISETP.GE.AND P0, PT, R13, UR33, PT ;  /* 0x000000210d007c0c */ /* 0x000fda000bf06270 */
        /* <DEDUP_REMOVED lines=17> */
[----:B------:R-:W-:-:S04]  /*1d90*/  IMAD.HI.U32 R11, R13, R11, R12 ;  /* 0x0000000b0d0b7227 */ /* 0x000fc800078e000c */
[----:B------:R-:W-:Y:S02]  /*1da0*/  HFMA2 R13, -RZ, RZ, 0, 0 ;  /* 0x00000000ff0d7431 */ /* 0x000fe400000001ff */
        /* <DEDUP_REMOVED lines=10> */
.L_x_448:
[----:B------:R-:W-:Y:S01]  /*1e50*/  IMAD.U32 R11, RZ, RZ, UR7 ;  /* 0x00000007ff0b7e24 */ /* 0x000fe2000f8e00ff */
[----:B------:R-:W-:-:S07]  /*1e60*/  MOV R14, 0x1e80 ;  /* 0x00001e80000e7802 */ /* 0x000fce0000000f00 */
[----:B----4-:R-:W-:Y:S05]  /*1e70*/  CALL.REL.NOINC `($__internal_7_$__cuda_sm20_div_u64) ;  /* 0x0000002000647944 */ /* 0x010fea0003c00000 */
.L_x_449:
[----:B----4-:R-:W-:Y:S05]  /*1e80*/  BSYNC.RECONVERGENT B1 ;  /* 0x0000000000017941 */ /* 0x010fea0003800200 */
.L_x_447:
        /* <DEDUP_REMOVED lines=11> */
.L_x_446:
[----:B----4-:R-:W-:Y:S05]  /*1f40*/  BSYNC.RECONVERGENT B0 ;  /* 0x0000000000007941 */ /* 0x010fea0003800200 */
.L_x_445:
[----:B------:R-:W-:-:S05]  /*1f50*/  IADD3 R6, P0, PT, R6, UR6, RZ ;  /* 0x0000000606067c10 */ /* 0x000fca000ff1e0ff */
[----:B------:R-:W-:Y:S01]  /*1f60*/  IMAD.X R7, RZ, RZ, R7, P0 ;  /* 0x000000ffff077224 */ /* 0x000fe200000e0607 */
[----:B------:R-:W-:-:S04]  /*1f70*/  ISETP.GE.U32.AND P0, PT, R6, UR16, PT ;  /* 0x0000001006007c0c */ /* 0x000fc8000bf06070 */
[----:B------:R-:W-:-:S13]  /*1f80*/  ISETP.GE.U32.AND.EX P0, PT, R7, UR17, PT, P0 ;  /* 0x0000001107007c0c */ /* 0x000fda000bf06100 */
[----:B------:R-:W-:Y:S05]  /*1f90*/  @!P0 BRA `(.L_x_450) ;  /* 0xfffffffc001c8947 */ /* 0x000fea000383ffff */
[----:B------:R-:W-:Y:S05]  /*1fa0*/  BRA `(.L_x_435) ;  /* 0x0000000000dc7947 */ /* 0x000fea0003800000 */
.L_x_444:
[----:B-1----:R-:W0:Y:S01]  /*1fb0*/  S2R R5, SR_CgaCtaId ;  /* 0x0000000000057919 */ /* 0x002e220000008800 */
[----:B------:R-:W-:-:S05]  /*1fc0*/  MOV R4, 0x400 ;  /* 0x0000040000047802 */ /* 0x000fca0000000f00 */
[----:B------:R-:W-:-:S05]  /*1fd0*/  VIADD R4, R4, 0x10a0 ;  /* 0x000010a004047836 */ /* 0x000fca0000000000 */
[----:B0-----:R-:W-:-:S07]  /*1fe0*/  LEA R4, R5, R4, 0x18 ;  /* 0x0000000405047211 */ /* 0x001fce00078ec0ff */
.L_x_456:
[----:B0-----:R-:W-:-:S04]  /*1ff0*/  LEA R10, P0, R6, UR26, 0x1 ;  /* 0x0000001a060a7c11 */ /* 0x001fc8000f8008ff */
[----:B------:R-:W-:-:S05]  /*2000*/  LEA.HI.X R11, R6, UR27, R7, 0x1, P0 ;  /* 0x0000001b060b7c11 */ /* 0x000fca00080f0c07 */
[----:B------:R-:W2:Y:S01]  /*2010*/  LDG.E.U16.CONSTANT R10, desc[UR10][R10.64] ;  /* 0x0000000a0a0a7981 */ /* 0x000ea2000c1e9500 */
[----:B------:R-:W-:Y:S05]  /*2020*/  YIELD ;  /* 0x0000000000007946 */ /* 0x000fea0003800000 */
[----:B------:R-:W-:Y:S01]  /*2030*/  BSSY.RECONVERGENT B0, `(.L_x_451) ;  /* 0x0000029000007945 */ /* 0x000fe20003800200 */
[----:B--2---:R-:W-:-:S04]  /*2040*/  PRMT R5, R10, 0x9910, RZ ;  /* 0x000099100a057816 */ /* 0x004fc800000000ff */
        /* <DEDUP_REMOVED lines=26> */
.L_x_454:
[----:B------:R-:W-:Y:S01]  /*21f0*/  IMAD.U32 R11, RZ, RZ, UR7 ;  /* 0x00000007ff0b7e24 */ /* 0x000fe2000f8e00ff */
[----:B------:R-:W-:-:S07]  /*2200*/  MOV R14, 0x2220 ;  /* 0x00002220000e7802 */ /* 0x000fce0000000f00 */
[----:B------:R-:W-:Y:S05]  /*2210*/  CALL.REL.NOINC `($__internal_7_$__cuda_sm20_div_u64) ;  /* 0x0000001c007c7944 */ /* 0x000fea0003c00000 */
[----:B------:R-:W-:Y:S02]  /*2220*/  IMAD.MOV.U32 R10, RZ, RZ, R12 ;  /* 0x000000ffff0a7224 */ /* 0x000fe400078e000c */
[----:B------:R-:W-:-:S07]  /*2230*/  IMAD.MOV.U32 R11, RZ, RZ, R13 ;  /* 0x000000ffff0b7224 */ /* 0x000fce00078e000d */
.L_x_455:
[----:B------:R-:W-:Y:S05]  /*2240*/  BSYNC.RECONVERGENT B1 ;  /* 0x0000000000017941 */ /* 0x000fea0003800200 */
.L_x_453:
[----:B------:R-:W-:-:S05]  /*2250*/  IADD3 R12, P0, PT, R8, R10, RZ ;  /* 0x0000000a080c7210 */ /* 0x000fca0007f1e0ff */
[----:B------:R-:W-:Y:S01]  /*2260*/  IMAD.X R11, R9, 0x1, R11, P0 ;  /* 0x00000001090b7824 */ /* 0x000fe200000e060b */
[----:B------:R-:W-:-:S04]  /*2270*/  LEA R10, P0, R12, UR28, 0x2 ;  /* 0x0000001c0c0a7c11 */ /* 0x000fc8000f8010ff */
[----:B------:R-:W-:-:S05]  /*2280*/  LEA.HI.X R11, R12, UR29, R11, 0x2, P0 ;  /* 0x0000001d0c0b7c11 */ /* 0x000fca00080f140b */
[----:B------:R-:W2:Y:S01]  /*2290*/  LDG.E R10, desc[UR10][R10.64] ;  /* 0x0000000a0a0a7981 */ /* 0x000ea2000c1e1900 */
[----:B------:R-:W-:-:S05]  /*22a0*/  IMAD R5, R5, 0x4, R4 ;  /* 0x0000000405057824 */ /* 0x000fca00078e0204 */
[----:B--2---:R0:W-:Y:S02]  /*22b0*/  ATOMS.ADD RZ, [R5], R10 ;  /* 0x0000000a05ff738c */ /* 0x0041e40000000000 */
.L_x_452:
[----:B------:R-:W-:Y:S05]  /*22c0*/  BSYNC.RECONVERGENT B0 ;  /* 0x0000000000007941 */ /* 0x000fea0003800200 */
.L_x_451:
[----:B------:R-:W-:-:S05]  /*22d0*/  IADD3 R6, P0, PT, R6, UR6, RZ ;  /* 0x0000000606067c10 */ /* 0x000fca000ff1e0ff */
[----:B------:R-:W-:Y:S01]  /*22e0*/  IMAD.X R7, RZ, RZ, R7, P0 ;  /* 0x000000ffff077224 */ /* 0x000fe200000e0607 */
[----:B------:R-:W-:-:S04]  /*22f0*/  ISETP.GE.U32.AND P0, PT, R6, UR8, PT ;  /* 0x0000000806007c0c */ /* 0x000fc8000bf06070 */
[----:B------:R-:W-:-:S13]  /*2300*/  ISETP.GE.U32.AND.EX P0, PT, R7, UR9, PT, P0 ;  /* 0x0000000907007c0c */ /* 0x000fda000bf06100 */
[----:B------:R-:W-:Y:S05]  /*2310*/  @!P0 BRA `(.L_x_456) ;  /* 0xfffffffc00348947 */ /* 0x000fea000383ffff */
.L_x_435:
        /* <DEDUP_REMOVED lines=22> */
[----:B0-----:R-:W-:-:S04]  /*2480*/  IADD3 R4, PT, PT, R7, 0xffffffe, RZ ;  /* 0x0ffffffe07047810 */ /* 0x001fc80007ffe0ff */
[----:B--2---:R0:W2:Y:S02]  /*2490*/  F2I.FTZ.U32.TRUNC.NTZ R5, R4 ;  /* 0x0000000400057305 */ /* 0x0040a4000021f000 */
        /* <DEDUP_REMOVED lines=18> */
.L_x_458:
[----:B----4-:R-:W-:Y:S05]  /*25c0*/  BSYNC.RECONVERGENT B0 ;  /* 0x0000000000007941 */ /* 0x010fea0003800200 */
.L_x_457:
        /* <DEDUP_REMOVED lines=61> */
[----:B0-----:R-:W-:-:S05]  /*29a0*/  @P0 IADD3 R41, PT, PT, R24, R41, RZ ;  /* 0x0000002918290210 */ /* 0x001fca0007ffe0ff */
[----:B------:R-:W0:Y:S02]  /*29b0*/  SHFL.UP P0, R28, R41, 0x8, RZ ;  /* 0x05000000291c7989 */ /* 0x000e2400000000ff */
[----:B0-----:R-:W-:-:S05]  /*29c0*/  @P0 IMAD.IADD R28, R41, 0x1, R28 ;  /* 0x00000001291c0824 */ /* 0x001fca00078e021c */
[----:B------:R0:W1:Y:S02]  /*29d0*/  SHFL.UP P0, R43, R28, 0x10, RZ ;  /* 0x060000001c2b7989 */ /* 0x00006400000000ff */
.L_x_473:
        /* <DEDUP_REMOVED lines=62> */
[----:B0-----:R-:W-:Y:S01]  /*2dc0*/  IMAD.IADD R2, R5, 0x1, R6 ;  /* 0x0000000105027824 */ /* 0x001fe200078e0206 */
[----:B------:R1:W-:Y:S04]  /*2dd0*/  STS [R3+0x88], R6 ;  /* 0x0000880603007388 */ /* 0x0003e80000000800 */
[----:B------:R1:W-:Y:S02]  /*2de0*/  STS [R3+0x8c], R2 ;  /* 0x00008c0203007388 */ /* 0x0003e40000000800 */
.L_x_459:
        /* <DEDUP_REMOVED lines=37> */
[----:B------:R-:W-:Y:S01]  /*3040*/  IMAD.MOV.U32 R5, RZ, RZ, R9 ;  /* 0x000000ffff057224 */ /* 0x000fe200078e0009 */
        /* <DEDUP_REMOVED lines=14> */
[----:B0-----:R-:W-:Y:S02]  /*3130*/  HFMA2 R6, -RZ, RZ, 0, 0 ;  /* 0x00000000ff067431 */ /* 0x001fe400000001ff */
        /* <DEDUP_REMOVED lines=31> */
.L_x_465:
        /* <DEDUP_REMOVED lines=22> */
.L_x_464:
[----:B------:R-:W-:Y:S05]  /*3490*/  BSYNC.RECONVERGENT B1 ;  /* 0x0000000000017941 */ /* 0x000fea0003800200 */
.L_x_463:
        /* <DEDUP_REMOVED lines=8> */
[----:B-1----:R-:W-:Y:S01]  /*3520*/  MOV R12, RZ ;  /* 0x000000ff000c7202 */ /* 0x002fe20000000f00 */
[----:B---3--:R-:W-:-:S04]  /*3530*/  IMAD.MOV R9, RZ, RZ, -R13 ;  /* 0x000000ffff097224 */ /* 0x008fc800078e0a0d */
[----:B------:R-:W-:-:S04]  /*3540*/  IMAD R9, R9, R8, RZ ;  /* 0x0000000809097224 */ /* 0x000fc800078e02ff */
[----:B0-2---:R-:W-:-:S07]  /*3550*/  IMAD.HI.U32 R9, R13, R9, R12 ;  /* 0x000000090d097227 */ /* 0x005fce00078e000c */
.L_x_466:
[----:B------:R-:W-:Y:S01]  /*3560*/  IABS R24, R10 ;  /* 0x0000000a00187213 */ /* 0x000fe20000000000 */
[--C-:B------:R-:W-:Y:S01]  /*3570*/  IMAD.IADD R21, R5, 0x1, R10.reuse ;  /* 0x0000000105157824 */ /* 0x100fe200078e020a */
[----:B-1----:R-:W-:Y:S02]  /*3580*/  IABS R12, R5 ;  /* 0x00000005000c7213 */ /* 0x002fe40000000000 */
        /* <DEDUP_REMOVED lines=13> */
[----:B------:R-:W-:Y:S02]  /*3660*/  @!P2 IMAD.IADD R15, R15, 0x1, -R24 ;  /* 0x000000010f0fa824 */ /* 0x000fe400078e0a18 */
[----:B------:R-:W-:Y:S02]  /*3670*/  @!P2 VIADD R14, R14, 0x1 ;  /* 0x000000010e0ea836 */ /* 0x000fe40000000000 */
[----:B0-----:R-:W-:Y:S01]  /*3680*/  VIADD R13, R11, 0xffffffe ;  /* 0x0ffffffe0b0d7836 */ /* 0x001fe20000000000 */
[----:B------:R-:W-:Y:S01]  /*3690*/  ISETP.GE.U32.AND P0, PT, R15, R8, PT ;  /* 0x000000080f00720c */ /* 0x000fe20003f06070 */
[----:B------:R-:W-:Y:S01]  /*36a0*/  IMAD.IADD R11, R23, 0x1, R10 ;  /* 0x00000001170b7824 */ /* 0x000fe200078e020a */
[----:B------:R-:W-:-:S03]  /*36b0*/  MOV R8, R24 ;  /* 0x0000001800087202 */ /* 0x000fc60000000f00 */
        /* <DEDUP_REMOVED lines=10> */
[----:B------:R-:W-:-:S04]  /*3760*/  IMAD.HI.U32 R16, R9, R20, RZ ;  /* 0x0000001409107227 */ /* 0x000fc800078e00ff */
[----:B------:R-:W-:Y:S02]  /*3770*/  IMAD R13, R24, R13, R18 ;  /* 0x0000000d180d7224 */ /* 0x000fe400078e0212 */
[----:B------:R-:W-:Y:S02]  /*3780*/  IMAD.MOV R19, RZ, RZ, -R17 ;  /* 0x000000ffff137224 */ /* 0x000fe400078e0a11 */
[----:B------:R-:W-:Y:S01]  /*3790*/  IMAD.MOV R15, RZ, RZ, -R16 ;  /* 0x000000ffff0f7224 */ /* 0x000fe200078e0a10 */
[----:B------:R-:W-:Y:S01]  /*37a0*/  ISETP.GT.U32.AND P6, PT, R8, R13, PT ;  /* 0x0000000d0800720c */ /* 0x000fe20003fc4070 */
[C---:B------:R-:W-:Y:S02]  /*37b0*/  IMAD R19, R24.reuse, R19, R22 ;  /* 0x0000001318137224 */ /* 0x040fe400078e0216 */
[----:B------:R-:W-:-:S03]  /*37c0*/  IMAD R15, R24, R15, R20 ;  /* 0x0000000f180f7224 */ /* 0x000fc600078e0214 */
[C---:B------:R-:W-:Y:S02]  /*37d0*/  ISETP.GT.U32.AND P1, PT, R8.reuse, R19, PT ;  /* 0x000000130800720c */ /* 0x040fe40003f24070 */
[----:B------:R-:W-:-:S05]  /*37e0*/  ISETP.GT.U32.AND P5, PT, R8, R15, PT ;  /* 0x0000000f0800720c */ /* 0x000fca0003fa4070 */
[--C-:B------:R-:W-:Y:S02]  /*37f0*/  @!P6 IMAD.IADD R13, R13, 0x1, -R24.reuse ;  /* 0x000000010d0de824 */ /* 0x100fe400078e0a18 */
[----:B------:R-:W-:Y:S01]  /*3800*/  @!P6 VIADD R12, R12, 0x1 ;  /* 0x000000010c0ce836 */ /* 0x000fe20000000000 */
[----:B------:R-:W-:Y:S02]  /*3810*/  ISETP.GE.AND P6, PT, R5, RZ, PT ;  /* 0x000000ff0500720c */ /* 0x000fe40003fc6270 */
[----:B------:R-:W-:Y:S01]  /*3820*/  ISETP.GE.U32.AND P4, PT, R13, R8, PT ;  /* 0x000000080d00720c */ /* 0x000fe20003f86070 */
[--C-:B------:R-:W-:Y:S01]  /*3830*/  @!P1 IMAD.IADD R19, R19, 0x1, -R24.reuse ;  /* 0x0000000113139824 */ /* 0x100fe200078e0a18 */
[-C--:B------:R-:W-:Y:S01]  /*3840*/  LOP3.LUT R5, R23, R10.reuse, RZ, 0x3c, !PT ;  /* 0x0000000a17057212 */ /* 0x080fe200078e3cff */
[----:B------:R-:W-:Y:S01]  /*3850*/  @!P5 IMAD.IADD R15, R15, 0x1, -R24 ;  /* 0x000000010f0fd824 */ /* 0x000fe200078e0a18 */
[----:B------:R-:W-:Y:S01]  /*3860*/  LOP3.LUT R13, R11, R10, RZ, 0x3c, !PT ;  /* 0x0000000a0b0d7212 */ /* 0x000fe200078e3cff */
[----:B------:R-:W-:Y:S01]  /*3870*/  @!P5 VIADD R16, R16, 0x1 ;  /* 0x000000011010d836 */ /* 0x000fe20000000000 */
[-C--:B------:R-:W-:Y:S01]  /*3880*/  ISETP.GE.U32.AND P0, PT, R19, R8.reuse, PT ;  /* 0x000000081300720c */ /* 0x080fe20003f06070 */
[----:B------:R-:W-:Y:S01]  /*3890*/  @!P1 VIADD R17, R17, 0x1 ;  /* 0x0000000111119836 */ /* 0x000fe20000000000 */
[----:B------:R-:W-:-:S02]  /*38a0*/  ISETP.GE.U32.AND P2, PT, R15, R8, PT ;  /* 0x000000080f00720c */ /* 0x000fc40003f46070 */
[----:B------:R-:W-:Y:S02]  /*38b0*/  ISETP.GE.AND P5, PT, R5, RZ, PT ;  /* 0x000000ff0500720c */ /* 0x000fe40003fa6270 */
[----:B------:R-:W-:Y:S01]  /*38c0*/  ISETP.NE.AND P1, PT, R10, RZ, PT ;  /* 0x000000ff0a00720c */ /* 0x000fe20003f25270 */
[----:B------:R-:W-:Y:S01]  /*38d0*/  @P4 VIADD R12, R12, 0x1 ;  /* 0x000000010c0c4836 */ /* 0x000fe20000000000 */
[----:B------:R-:W-:Y:S02]  /*38e0*/  ISETP.GE.AND P4, PT, R13, RZ, PT ;  /* 0x000000ff0d00720c */ /* 0x000fe40003f86270 */
[----:B------:R-:W-:Y:S01]  /*38f0*/  LOP3.LUT R19, RZ, R10, RZ, 0x33, !PT ;  /* 0x0000000aff137212 */ /* 0x000fe200078e33ff */
[----:B------:R-:W-:Y:S02]  /*3900*/  @!P6 IMAD.MOV R12, RZ, RZ, -R12 ;  /* 0x000000ffff0ce224 */ /* 0x000fe400078e0a0c */
[----:B------:R-:W-:Y:S01]  /*3910*/  @P0 VIADD R17, R17, 0x1 ;  /* 0x0000000111110836 */ /* 0x000fe20000000000 */
[----:B------:R-:W-:-:S02]  /*3920*/  SEL R5, R19, R14, !P1 ;  /* 0x0000000e13057207 */ /* 0x000fc40004800000 */
[----:B------:R-:W-:Y:S01]  /*3930*/  @P2 IADD3 R16, PT, PT, R16, 0x1, RZ ;  /* 0x0000000110102810 */ /* 0x000fe20007ffe0ff */
[----:B------:R-:W-:Y:S01]  /*3940*/  IMAD.MOV.U32 R15, RZ, RZ, R17 ;  /* 0x000000ffff0f7224 */ /* 0x000fe200078e0011 */
[----:B------:R-:W-:Y:S01]  /*3950*/  SEL R13, R19, R12, !P1 ;  /* 0x0000000c130d7207 */ /* 0x000fe20004800000 */
[----:B------:R-:W-:Y:S02]  /*3960*/  IMAD.IADD R5, R5, 0x1, R0 ;  /* 0x0000000105057824 */ /* 0x000fe400078e0200 */
[----:B------:R-:W-:Y:S02]  /*3970*/  @!P5 IMAD.MOV R16, RZ, RZ, -R16 ;  /* 0x000000ffff10d224 */ /* 0x000fe400078e0a10 */
[----:B------:R-:W-:-:S03]  /*3980*/  @!P4 IMAD.MOV R15, RZ, RZ, -R15 ;  /* 0x000000ffff0fc224 */ /* 0x000fc600078e0a0f */
[C---:B------:R-:W-:Y:S02]  /*3990*/  SEL R17, R19.reuse, R16, !P1 ;  /* 0x0000001013117207 */ /* 0x040fe40004800000 */
[----:B------:R-:W-:Y:S01]  /*39a0*/  SEL R19, R19, R15, !P1 ;  /* 0x0000000f13137207 */ /* 0x000fe20004800000 */
[--C-:B------:R-:W-:Y:S02]  /*39b0*/  IMAD.IADD R15, R13, 0x1, R0.reuse ;  /* 0x000000010d0f7824 */ /* 0x100fe400078e0200 */
[--C-:B------:R-:W-:Y:S02]  /*39c0*/  IMAD.IADD R17, R17, 0x1, R0.reuse ;  /* 0x0000000111117824 */ /* 0x100fe400078e0200 */
[----:B------:R-:W-:Y:S02]  /*39d0*/  IMAD.IADD R19, R19, 0x1, R0 ;  /* 0x0000000113137824 */ /* 0x000fe400078e0200 */
[----:B------:R-:W-:Y:S01]  /*39e0*/  IMAD.WIDE R12, R5, 0x4, R6 ;  /* 0x00000004050c7825 */ /* 0x000fe200078e0206 */
[----:B------:R-:W-:-:S03]  /*39f0*/  IADD3 R5, PT, PT, R11, R10, RZ ;  /* 0x0000000a0b057210 */ /* 0x000fc60007ffe0ff */
[--C-:B------:R-:W-:Y:S01]  /*3a00*/  IMAD.WIDE R14, R15, 0x4, R6.reuse ;  /* 0x000000040f0e7825 */ /* 0x100fe200078e0206 */
[----:B------:R1:W-:Y:S01]  /*3a10*/  STG.E desc[UR10][R12.64], R2 ;  /* 0x000000020c007986 */ /* 0x0003e2000c10190a */
[----:B------:R-:W-:Y:S02]  /*3a20*/  ISETP.GE.AND P0, PT, R5, R4, PT ;  /* 0x000000040500720c */ /* 0x000fe40003f06270 */
[--C-:B------:R-:W-:Y:S01]  /*3a30*/  IMAD.WIDE R16, R17, 0x4, R6.reuse ;  /* 0x0000000411107825 */ /* 0x100fe200078e0206 */
[----:B------:R1:W-:Y:S03]  /*3a40*/  STG.E desc[UR10][R14.64], R2 ;  /* 0x000000020e007986 */ /* 0x0003e6000c10190a */
[----:B------:R-:W-:Y:S01]  /*3a50*/  IMAD.WIDE R18, R19, 0x4, R6 ;  /* 0x0000000413127825 */ /* 0x000fe200078e0206 */
[----:B------:R1:W-:Y:S04]  /*3a60*/  STG.E desc[UR10][R16.64], R2 ;  /* 0x0000000210007986 */ /* 0x0003e8000c10190a */
[----:B------:R1:W-:Y:S02]  /*3a70*/  STG.E desc[UR10][R18.64], R2 ;  /* 0x0000000212007986 */ /* 0x0003e4000c10190a */
[----:B------:R-:W-:Y:S05]  /*3a80*/  @!P0 BRA `(.L_x_466) ;  /* 0xfffffff800b48947 */ /* 0x000fea000383ffff */
.L_x_462:
[----:B------:R-:W-:Y:S05]  /*3a90*/  BSYNC.RECONVERGENT B0 ;  /* 0x0000000000007941 */ /* 0x000fea0003800200 */
.L_x_461:
[----:B0-----:R-:W0:Y:S01]  /*3aa0*/  LDC.64 R4, c[0x0][0x3e0] ;  /* 0x0000f800ff047b82 */ /* 0x001e220000000a00 */
[----:B------:R-:W2:Y:S07]  /*3ab0*/  LDCU UR4, c[0x0][0x3a0] ;  /* 0x00007400ff0477ac */ /* 0x000eae0008000800 */
[----:B------:R-:W3:Y:S01]  /*3ac0*/  LDC R9, c[0x0][0x390] ;  /* 0x0000e400ff097b82 */ /* 0x000ee20000000800 */
[----:B------:R-:W-:Y:S01]  /*3ad0*/  IMAD.MOV.U32 R6, RZ, RZ, RZ ;  /* 0x000000ffff067224 */ /* 0x000fe200078e00ff */
[----:B------:R-:W4:Y:S01]  /*3ae0*/  LDCU UR8, c[0x0][0x3b4] ;  /* 0x00007680ff0877ac */ /* 0x000f220008000800 */
[----:B--2---:R-:W-:-:S04]  /*3af0*/  VIADD R3, R3, UR4 ;  /* 0x0000000403037c36 */ /* 0x004fc80008000000 */
[----:B0-----:R-:W-:-:S06]  /*3b00*/  IMAD.WIDE R4, R3, 0x4, R4 ;  /* 0x0000000403047825 */ /* 0x001fcc00078e0204 */
[----:B------:R-:W2:Y:S01]  /*3b10*/  LDG.E R4, desc[UR10][R4.64] ;  /* 0x0000000a04047981 */ /* 0x000ea2000c1e1900 */
[----:B----4-:R-:W-:Y:S01]  /*3b20*/  USHF.R.S32.HI UR5, URZ, 0x1f, UR8 ;  /* 0x0000001fff057899 */ /* 0x010fe20008011408 */
[----:B---3--:R-:W-:-:S04]  /*3b30*/  IABS R8, R9 ;  /* 0x0000000900087213 */ /* 0x008fc80000000000 */
[----:B------:R-:W0:Y:S08]  /*3b40*/  I2F.RP R10, R8 ;  /* 0x00000008000a7306 */ /* 0x000e300000209400 */
[----:B0-----:R-:W0:Y:S02]  /*3b50*/  MUFU.RCP R10, R10 ;  /* 0x0000000a000a7308 */ /* 0x001e240000001000 */
[----:B0-----:R-:W-:-:S06]  /*3b60*/  VIADD R7, R10, 0xffffffe ;  /* 0x0ffffffe0a077836 */ /* 0x001fcc0000000000 */
[----:B------:R-:W0:Y:S02]  /*3b70*/  F2I.FTZ.U32.TRUNC.NTZ R7, R7 ;  /* 0x0000000700077305 */ /* 0x000e24000021f000 */
[----:B0-----:R-:W-:-:S04]  /*3b80*/  IMAD.MOV R3, RZ, RZ, -R7 ;  /* 0x000000ffff037224 */ /* 0x001fc800078e0a07 */
[----:B------:R-:W-:-:S04]  /*3b90*/  IMAD R3, R3, R8, RZ ;  /* 0x0000000803037224 */ /* 0x000fc800078e02ff */
[----:B------:R-:W-:Y:S01]  /*3ba0*/  IMAD.HI.U32 R6, R7, R3, R6 ;  /* 0x0000000307067227 */ /* 0x000fe200078e0006 */
[----:B--2---:R-:W-:Y:S02]  /*3bb0*/  IABS R5, R4 ;  /* 0x0000000400057213 */ /* 0x004fe40000000000 */
        /* <DEDUP_REMOVED lines=13> */
[----:B-1----:R-:W-:-:S05]  /*3c90*/  IMAD.IADD R2, R3, 0x1, R2 ;  /* 0x0000000103027824 */ /* 0x002fca00078e0202 */
[----:B------:R-:W-:-:S04]  /*3ca0*/  ISETP.GE.U32.AND P0, PT, R2, UR8, PT ;  /* 0x0000000802007c0c */ /* 0x000fc8000bf06070 */
[----:B------:R-:W-:-:S13]  /*3cb0*/  ISETP.GE.U32.AND.EX P0, PT, RZ, UR5, PT, P0 ;  /* 0x00000005ff007c0c */ /* 0x000fda000bf06100 */
[----:B------:R-:W-:Y:S05]  /*3cc0*/  @P0 EXIT ;  /* 0x000000000000094d */ /* 0x000fea0003800000 */
[----:B------:R-:W-:Y:S01]  /*3cd0*/  MOV R5, R2 ;  /* 0x0000000200057202 */ /* 0x000fe20000000f00 */
[----:B------:R-:W-:Y:S01]  /*3ce0*/  IMAD.MOV.U32 R7, RZ, RZ, RZ ;  /* 0x000000ffff077224 */ /* 0x000fe200078e00ff */
[----:B------:R-:W0:Y:S01]  /*3cf0*/  LDCU UR4, c[0x0][0x360] ;  /* 0x00006c00ff0477ac */ /* 0x000e220008000800 */
[----:B------:R-:W-:Y:S01]  /*3d00*/  IMAD.MOV.U32 R9, RZ, RZ, -0x1 ;  /* 0xffffffffff097424 */ /* 0x000fe200078e00ff */
[----:B------:R-:W1:Y:S06]  /*3d10*/  LDCU.64 UR6, c[0x0][0x3c0] ;  /* 0x00007800ff0677ac */ /* 0x000e6c0008000a00 */
.L_x_467:
        /* <DEDUP_REMOVED lines=11> */
.L_x_460:
[----:B------:R-:W-:Y:S02]  /*3dd0*/  IMAD.MOV.U32 R45, RZ, RZ, R8 ;  /* 0x000000ffff2d7224 */ /* 0x000fe400078e0008 */
[----:B------:R-:W-:Y:S02]  /*3de0*/  IMAD.MOV.U32 R38, RZ, RZ, 0x1 ;  /* 0x00000001ff267424 */ /* 0x000fe400078e00ff */
[----:B------:R-:W-:Y:S02]  /*3df0*/  IMAD.MOV.U32 R40, RZ, RZ, RZ ;  /* 0x000000ffff287224 */ /* 0x000fe400078e00ff */
[----:B------:R-:W-:-:S07]  /*3e00*/  IMAD.MOV.U32 R36, RZ, RZ, -0x1 ;  /* 0xffffffffff247424 */ /* 0x000fce00078e00ff */
[----:B------:R-:W-:Y:S05]  /*3e10*/  WARPSYNC.COLLECTIVE R36, `(.L_x_468) ;  /* 0x0000000024087348 */ /* 0x000fea0003c00000 */
[----:B------:R0:W1:Y:S02]  /*3e20*/  SHFL.UP P0, R43, R45, R38, R40 ;  /* 0x040000262d2b7389 */ /* 0x0000640000000028 */
[----:B01----:R-:W-:Y:S05]  /*3e30*/  ENDCOLLECTIVE ;  /* 0x000000000000791b */ /* 0x003fea0003800000 */
.L_x_468:
[----:B------:R-:W-:Y:S02]  /*3e40*/  HFMA2 R38, -RZ, RZ, 0, 1.1920928955078125e-07 ;  /* 0x00000002ff267431 */ /* 0x000fe400000001ff */
[----:B------:R-:W-:-:S04]  /*3e50*/  IMAD.MOV.U32 R39, RZ, RZ, R43 ;  /* 0x000000ffff277224 */ /* 0x000fc800078e002b */
[----:B------:R-:W-:-:S04]  /*3e60*/  @P0 IMAD.IADD R39, R8, 0x1, R39 ;  /* 0x0000000108270824 */ /* 0x000fc800078e0227 */
[----:B------:R-:W-:-:S07]  /*3e70*/  IMAD.MOV.U32 R45, RZ, RZ, R39 ;  /* 0x000000ffff2d7224 */ /* 0x000fce00078e0027 */
[----:B------:R-:W-:Y:S05]  /*3e80*/  WARPSYNC.COLLECTIVE R36, `(.L_x_469) ;  /* 0x0000000024087348 */ /* 0x000fea0003c00000 */
[----:B------:R0:W1:Y:S02]  /*3e90*/  SHFL.UP P0, R43, R45, R38, R40 ;  /* 0x040000262d2b7389 */ /* 0x0000640000000028 */
[----:B01----:R-:W-:Y:S05]  /*3ea0*/  ENDCOLLECTIVE ;  /* 0x000000000000791b */ /* 0x003fea0003800000 */
.L_x_469:
[----:B------:R-:W-:Y:S02]  /*3eb0*/  IMAD.MOV.U32 R38, RZ, RZ, 0x4 ;  /* 0x00000004ff267424 */ /* 0x000fe400078e00ff */
[----:B------:R-:W-:-:S04]  /*3ec0*/  IMAD.MOV.U32 R24, RZ, RZ, R43 ;  /* 0x000000ffff187224 */ /* 0x000fc800078e002b */
[----:B------:R-:W-:-:S04]  /*3ed0*/  @P0 IMAD.IADD R24, R39, 0x1, R24 ;  /* 0x0000000127180824 */ /* 0x000fc800078e0218 */
[----:B------:R-:W-:-:S07]  /*3ee0*/  IMAD.MOV.U32 R45, RZ, RZ, R24 ;  /* 0x000000ffff2d7224 */ /* 0x000fce00078e0018 */
[----:B------:R-:W-:Y:S05]  /*3ef0*/  WARPSYNC.COLLECTIVE R36, `(.L_x_470) ;  /* 0x0000000024087348 */ /* 0x000fea0003c00000 */
[----:B------:R0:W1:Y:S02]  /*3f00*/  SHFL.UP P0, R43, R45, R38, R40 ;  /* 0x040000262d2b7389 */ /* 0x0000640000000028 */
[----:B01----:R-:W-:Y:S05]  /*3f10*/  ENDCOLLECTIVE ;  /* 0x000000000000791b */ /* 0x003fea0003800000 */
.L_x_470:
[----:B------:R-:W-:Y:S02]  /*3f20*/  IMAD.MOV.U32 R38, RZ, RZ, 0x8 ;  /* 0x00000008ff267424 */ /* 0x000fe400078e00ff */
[----:B------:R-:W-:-:S04]  /*3f30*/  IMAD.MOV.U32 R41, RZ, RZ, R43 ;  /* 0x000000ffff297224 */ /* 0x000fc800078e002b */
[----:B------:R-:W-:-:S04]  /*3f40*/  @P0 IMAD.IADD R41, R24, 0x1, R41 ;  /* 0x0000000118290824 */ /* 0x000fc800078e0229 */
[----:B------:R-:W-:-:S07]  /*3f50*/  IMAD.MOV.U32 R45, RZ, RZ, R41 ;  /* 0x000000ffff2d7224 */ /* 0x000fce00078e0029 */
[----:B------:R-:W-:Y:S05]  /*3f60*/  WARPSYNC.COLLECTIVE R36, `(.L_x_471) ;  /* 0x0000000024087348 */ /* 0x000fea0003c00000 */
[----:B------:R0:W1:Y:S02]  /*3f70*/  SHFL.UP P0, R43, R45, R38, R40 ;  /* 0x040000262d2b7389 */ /* 0x0000640000000028 */
[----:B01----:R-:W-:Y:S05]  /*3f80*/  ENDCOLLECTIVE ;  /* 0x000000000000791b */ /* 0x003fea0003800000 */
.L_x_471:
[----:B------:R-:W-:Y:S02]  /*3f90*/  IMAD.MOV.U32 R38, RZ, RZ, 0x10 ;  /* 0x00000010ff267424 */ /* 0x000fe400078e00ff */
[----:B------:R-:W-:-:S05]  /*3fa0*/  IMAD.MOV.U32 R28, RZ, RZ, R43 ;  /* 0x000000ffff1c7224 */ /* 0x000fca00078e002b */
[----:B------:R-:W-:-:S05]  /*3fb0*/  @P0 IADD3 R28, PT, PT, R41, R28, RZ ;  /* 0x0000001c291c0210 */ /* 0x000fca0007ffe0ff */
[----:B------:R-:W-:-:S07]  /*3fc0*/  IMAD.MOV.U32 R45, RZ, RZ, R28 ;  /* 0x000000ffff2d7224 */ /* 0x000fce00078e001c */
[----:B------:R-:W-:Y:S05]  /*3fd0*/  WARPSYNC.COLLECTIVE R36, `(.L_x_472) ;  /* 0x0000000024087348 */ /* 0x000fea0003c00000 */
[----:B------:R0:W1:Y:S02]  /*3fe0*/  SHFL.UP P0, R43, R45, R38, R40 ;  /* 0x040000262d2b7389 */ /* 0x0000640000000028 */
[----:B01----:R-:W-:Y:S05]  /*3ff0*/  ENDCOLLECTIVE ;  /* 0x000000000000791b */ /* 0x003fea0003800000 */
.L_x_472:
[----:B------:R-:W-:Y:S05]  /*4000*/  BRA `(.L_x_473) ;  /* 0xffffffe800747947 */ /* 0x000fea000383ffff */
        .weak           $__internal_7_$__cuda_sm20_div_u64
        .type           $__internal_7_$__cuda_sm20_div_u64,@function
        .size           $__internal_7_$__cuda_sm20_div_u64,(.L_x_1790 - $__internal_7_$__cuda_sm20_div_u64)
$__internal_7_$__cuda_sm20_div_u64:
        /* <DEDUP_REMOVED lines=68> */
[----:B------:R-:W-:Y:S06]  /*4450*/  RET.REL.NODEC R14 `(_ZN4vllm3moe32moe_lora_align_block_size_kernelIsEEvPT_PilS4_iimiiS4_S4_iS4_S4_S4_iiS4_S4_b) ;  /* 0xffffffb80ee87950 */ /* 0x000fec0003c3ffff */
.L_x_474:
        /* <DEDUP_REMOVED lines=10> */
.L_x_1790:


//--------------------- .text._ZN4vllm3moe51moe_lora_align_block_size_small_batch_expert_kernelIsLi256EEEvPT_PilS4_iimiiS4_S4_iS4_S4_S4_S4_b --------------------------
	.section	.text._ZN4vllm3moe51moe_lora_align_block_size_small_batch_expert_kernelIsLi256EEEvPT_PilS4_iimiiS4_S4_iS4_S4_S4_S4_b,"ax",@progbits
	.align	128
        .global         _ZN4vllm3moe51moe_lora_align_block_size_small_batch_expert_kernelIsLi256EEEvPT_PilS4_iimiiS4_S4_iS4_S4_S4_S4_b
        .type           _ZN4vllm3moe51moe_lora_align_block_size_small_batch_expert_kernelIsLi256EEEvPT_PilS4_iimiiS4_S4_iS4_S4_S4_S4_b,@function
        .size           _ZN4vllm3moe51moe_lora_align_block_size_small_batch_expert_kernelIsLi256EEEvPT_PilS4_iimiiS4_S4_iS4_S4_S4_S4_b,(.L_x_1791 - _ZN4vllm3moe51moe_lora_align_block_size_small_batch_expert_kernelIsLi256EEEvPT_PilS4_iimiiS4_S4_iS4_S4_S4_S4_b)
        .other          _ZN4vllm3moe51moe_lora_align_block_size_small_batch_expert_kernelIsLi256EEEvPT_PilS4_iimiiS4_S4_iS4_S4_S4_S4_b,@"STO_CUDA_ENTRY STV_DEFAULT"
_ZN4vllm3moe51moe_lora_align_block_size_small_batch_expert_kernelIsLi256EEEvPT_PilS4_iimiiS4_S4_iS4_S4_S4_S4_b:
.text._ZN4vllm3moe51moe_lora_align_block_size_small_batch_expert_kernelIsLi256EEEvPT_PilS4_iimiiS4_S4_iS4_S4_S4_S4_b:
        /* <DEDUP_REMOVED lines=40> */
.L_x_475:
[----:B------:R-:W0:Y:S01]  /*0280*/  LDCU.64 UR4, c[0x0][0x3a8] ;  /* 0x00007500ff0477ac */ /* 0x000e220008000a00 */
[----:B------:R-:W-:Y:S01]  /*0290*/  IMAD.U32 R21, RZ, RZ, UR7 ;  /* 0x00000007ff157e24 */ /* 0x000fe2000f8e00ff */
[----:B------:R-:W-:Y:S01]  /*02a0*/  MOV R20, 0x2e0 ;  /* 0x000002e000147802 */ /* 0x000fe20000000f00 */
[----:B0-----:R-:W-:Y:S02]  /*02b0*/  IMAD.U32 R11, RZ, RZ, UR4 ;  /* 0x00000004ff0b7e24 */ /* 0x001fe4000f8e00ff */
[----:B------:R-:W-:-:S07]  /*02c0*/  IMAD.U32 R18, RZ, RZ, UR5 ;  /* 0x00000005ff127e24 */ /* 0x000fce000f8e00ff */
[----:B------:R-:W-:Y:S05]  /*02d0*/  CALL.REL.NOINC `($__internal_8_$__cuda_sm20_div_u64) ;  /* 0x0000005c00e47944 */ /* 0x000fea0003c00000 */
.L_x_476:
        /* <DEDUP_REMOVED lines=11> */
[----:B------:R-:W-:Y:S01]  /*0390*/  HFMA2 R3, -RZ, RZ, 0, 0 ;  /* 0x00000000ff037431 */ /* 0x000fe200000001ff */
[----:B------:R-:W-:-:S10]  /*03a0*/  LOP3.LUT P0, R10, R22, 0xf, RZ, 0xc0, !PT ;  /* 0x0000000f160a7812 */ /* 0x000fd4000780c0ff */
        /* <DEDUP_REMOVED lines=9> */
.L_x_481:
        /* <DEDUP_REMOVED lines=75> */
.L_x_480:
[----:B------:R-:W-:Y:S05]  /*08f0*/  BSYNC.RECONVERGENT B1 ;  /* 0x0000000000017941 */ /* 0x000fea0003800200 */
.L_x_479:
        /* <DEDUP_REMOVED lines=40> */
[----:B------:R-:W-:Y:S02]  /*0b80*/  IADD3 R3, PT, PT, R3, 0x8, RZ ;  /* 0x0000000803037810 */ /* 0x000fe40007ffe0ff */
[----:B---3--:R-:W-:-:S04]  /*0b90*/  ISETP.NE.AND P1, PT, R15, R0, PT ;  /* 0x000000000f00720c */ /* 0x008fc80003f25270 */
[----:B-1----:R-:W-:-:S05]  /*0ba0*/  SEL R11, RZ, 0x1, P1 ;  /* 0x00000001ff0b7807 */ /* 0x002fca0000800000 */
[----:B------:R2:W-:Y:S04]  /*0bb0*/  STG.E desc[UR8][R6.64+0x1c], R11 ;  /* 0x00001c0b06007986 */ /* 0x0005e8000c101908 */
.L_x_483:
[----:B------:R-:W-:Y:S05]  /*0bc0*/  BSYNC.RECONVERGENT B1 ;  /* 0x0000000000017941 */ /* 0x000fea0003800200 */
.L_x_482:
        /* <DEDUP_REMOVED lines=28> */
.L_x_485:
[----:B------:R-:W-:Y:S05]  /*0d90*/  BSYNC.RECONVERGENT B1 ;  /* 0x0000000000017941 */ /* 0x000fea0003800200 */
.L_x_484:
[----:B------:R-:W-:Y:S05]  /*0da0*/  @!P1 BRA `(.L_x_478) ;  /* 0x0000000000409947 */ /* 0x000fea0003800000 */
[----:B-1----:R-:W0:Y:S01]  /*0db0*/  LDC.64 R8, c[0x0][0x388] ;  /* 0x0000e200ff087b82 */ /* 0x002e220000000a00 */
[----:B------:R-:W-:-:S07]  /*0dc0*/  IMAD.MOV R10, RZ, RZ, -R6 ;  /* 0x000000ffff0a7224 */ /* 0x000fce00078e0a06 */
[----:B------:R-:W1:Y:S01]  /*0dd0*/  LDC.64 R4, c[0x0][0x3e8] ;  /* 0x0000fa00ff047b82 */ /* 0x000e620000000a00 */
[----:B0-----:R-:W-:-:S07]  /*0de0*/  IMAD.WIDE.U32 R8, R3, 0x4, R8 ;  /* 0x0000000403087825 */ /* 0x001fce00078e0008 */
.L_x_486:
        /* <DEDUP_REMOVED lines=12> */
.L_x_478:
[----:B------:R-:W-:Y:S05]  /*0eb0*/  BSYNC.RECONVERGENT B0 ;  /* 0x0000000000007941 */ /* 0x000fea0003800200 */
.L_x_477:
        /* <DEDUP_REMOVED lines=39> */
.L_x_491:
[----:B0-----:R-:W-:Y:S01]  /*1130*/  IMAD.MOV.U32 R6, RZ, RZ, R4 ;  /* 0x000000ffff067224 */ /* 0x001fe200078e0004 */
[----:B------:R-:W-:Y:S02]  /*1140*/  MOV R7, R9 ;  /* 0x0000000900077202 */ /* 0x000fe40000000f00 */
[----:B------:R-:W-:Y:S02]  /*1150*/  IADD3 R8, P1, PT, R8, -0x8, RZ ;  /* 0xfffffff808087810 */ /* 0x000fe40007f3e0ff */
[----:B------:R-:W-:Y:S01]  /*1160*/  IADD3 R2, P2, PT, R2, 0x800, RZ ;  /* 0x0000080002027810 */ /* 0x000fe20007f5e0ff */
[----:B-1----:R0:W-:Y:S01]  /*1170*/  STG.E desc[UR8][R6.64+-0x1000], R13 ;  /* 0xfff0000d06007986 */ /* 0x0021e2000c101908 */
[----:B------:R-:W-:Y:S02]  /*1180*/  IADD3.X R10, PT, PT, R10, -0x1, RZ, P1, !PT ;  /* 0xffffffff0a0a7810 */ /* 0x000fe40000ffe4ff */
[----:B------:R-:W-:Y:S01]  /*1190*/  ISETP.NE.U32.AND P1, PT, R8, RZ, PT ;  /* 0x000000ff0800720c */ /* 0x000fe20003f25070 */
[----:B------:R0:W-:Y:S01]  /*11a0*/  STG.E desc[UR8][R6.64+-0xc00], R13 ;  /* 0xfff4000d06007986 */ /* 0x0001e2000c101908 */
[----:B------:R-:W-:Y:S01]  /*11b0*/  IADD3 R4, P3, PT, R6, 0x2000, RZ ;  /* 0x0000200006047810 */ /* 0x000fe20007f7e0ff */
[----:B------:R-:W-:Y:S01]  /*11c0*/  IMAD.X R0, RZ, RZ, R0, P2 ;  /* 0x000000ffff007224 */ /* 0x000fe200010e0600 */
[----:B------:R-:W-:Y:S01]  /*11d0*/  ISETP.NE.AND.EX P1, PT, R10, RZ, PT, P1 ;  /* 0x000000ff0a00720c */ /* 0x000fe20003f25310 */
[----:B------:R0:W-:Y:S02]  /*11e0*/  STG.E desc[UR8][R6.64+-0x800], R13 ;  /* 0xfff8000d06007986 */ /* 0x0001e4000c101908 */
[----:B------:R-:W-:-:S02]  /*11f0*/  IMAD.X R9, RZ, RZ, R7, P3 ;  /* 0x000000ffff097224 */ /* 0x000fc400018e0607 */
[----:B------:R0:W-:Y:S04]  /*1200*/  STG.E desc[UR8][R6.64+-0x400], R13 ;  /* 0xfffc000d06007986 */ /* 0x0001e8000c101908 */
[----:B------:R0:W-:Y:S04]  /*1210*/  STG.E desc[UR8][R6.64], R13 ;  /* 0x0000000d06007986 */ /* 0x0001e8000c101908 */
[----:B------:R0:W-:Y:S04]  /*1220*/  STG.E desc[UR8][R6.64+0x400], R13 ;  /* 0x0004000d06007986 */ /* 0x0001e8000c101908 */
[----:B------:R0:W-:Y:S04]  /*1230*/  STG.E desc[UR8][R6.64+0x800], R13 ;  /* 0x0008000d06007986 */ /* 0x0001e8000c101908 */
[----:B------:R0:W-:Y:S01]  /*1240*/  STG.E desc[UR8][R6.64+0xc00], R13 ;  /* 0x000c000d06007986 */ /* 0x0001e2000c101908 */
[----:B------:R-:W-:Y:S05]  /*1250*/  @P1 BRA `(.L_x_491) ;  /* 0xfffffffc00b41947 */ /* 0x000fea000383ffff */
.L_x_490:
[----:B------:R-:W-:Y:S05]  /*1260*/  BSYNC.RECONVERGENT B0 ;  /* 0x0000000000007941 */ /* 0x000fea0003800200 */
.L_x_489:
        /* <DEDUP_REMOVED lines=20> */
.L_x_493:
[----:B------:R-:W-:Y:S05]  /*13b0*/  BSYNC.RECONVERGENT B0 ;  /* 0x0000000000007941 */ /* 0x000fea0003800200 */
.L_x_492:
        /* <DEDUP_REMOVED lines=15> */
[----:B-1----:R3:W-:Y:S02]  /*14b0*/  STG.E desc[UR8][R6.64], R9 ;  /* 0x0000000906007986 */ /* 0x0027e4000c101908 */
[----:B------:R-:W-:Y:S02]  /*14c0*/  IMAD.X R0, RZ, RZ, R0, P0 ;  /* 0x000000ffff007224 */ /* 0x000fe400000e0600 */
[----:B------:R3:W-:Y:S06]  /*14d0*/  STG.E desc[UR8][R6.64+0x400], R9 ;  /* 0x0004000906007986 */ /* 0x0007ec000c101908 */
.L_x_495:
[----:B------:R-:W-:Y:S05]  /*14e0*/  BSYNC.RECONVERGENT B0 ;  /* 0x0000000000007941 */ /* 0x000fea0003800200 */
.L_x_494:
[----:B------:R-:W-:-:S05]  /*14f0*/  @!P1 IADD3 R3, P0, PT, R3, R2, RZ ;  /* 0x0000000203039210 */ /* 0x000fca0007f1e0ff */
[----:B------:R-:W-:Y:S01]  /*1500*/  @!P1 IMAD.X R0, R5, 0x1, R0, P0 ;  /* 0x0000000105009824 */ /* 0x000fe200000e0600 */
[----:B--2---:R-:W-:-:S04]  /*1510*/  @!P1 LEA R2, P0, R3, R10, 0x2 ;  /* 0x0000000a03029211 */ /* 0x004fc800078010ff */
[----:B------:R-:W-:-:S05]  /*1520*/  @!P1 LEA.HI.X R3, R3, R11, R0, 0x2, P0 ;  /* 0x0000000b03039211 */ /* 0x000fca00000f1400 */
[----:B0-----:R2:W-:Y:S04]  /*1530*/  @!P1 STG.E desc[UR8][R2.64], R13 ;  /* 0x0000000d02009986 */ /* 0x0015e8000c101908 */
.L_x_488:
[----:B------:R-:W-:Y:S05]  /*1540*/  WARPSYNC.ALL ;  /* 0x0000000000007948 */ /* 0x000fea0003800000 */
[----:B------:R-:W-:Y:S08]  /*1550*/  BAR.SYNC.DEFER_BLOCKING 0x0 ;  /* 0x0000000000007b1d */ /* 0x000ff00000010000 */
[----:B------:R-:W-:Y:S08]  /*1560*/  BAR.SYNC.DEFER_BLOCKING 0x0 ;  /* 0x0000000000007b1d */ /* 0x000ff00000010000 */
[----:B------:R-:W-:Y:S06]  /*1570*/  BAR.SYNC.DEFER_BLOCKING 0x0 ;  /* 0x0000000000007b1d */ /* 0x000fec0000010000 */
[----:B------:R-:W-:Y:S05]  /*1580*/  EXIT ;  /* 0x000000000000794d */ /* 0x000fea0003800000 */
.L_x_487:
[----:B------:R-:W0:Y:S01]  /*1590*/  LDC R11, c[0x0][0x3a0] ;  /* 0x0000e800ff0b7b82 */ /* 0x000e220000000800 */
[----:B------:R-:W1:Y:S01]  /*15a0*/  S2R R7, SR_CgaCtaId ;  /* 0x0000000000077919 */ /* 0x000e620000008800 */
[----:B------:R-:W-:Y:S01]  /*15b0*/  MOV R8, 0x400 ;  /* 0x0000040000087802 */ /* 0x000fe20000000f00 */
[----:B------:R-:W-:Y:S02]  /*15c0*/  VIADD R5, R2, 0xffffff00 ;  /* 0xffffff0002057836 */ /* 0x000fe40000000000 */
[----:B------:R-:W-:-:S03]  /*15d0*/  IMAD.MOV.U32 R6, RZ, RZ, RZ ;  /* 0x000000ffff067224 */ /* 0x000fc600078e00ff */
[----:B------:R-:W2:Y:S01]  /*15e0*/  LDC R4, c[0x0][0x360] ;  /* 0x0000d800ff047b82 */ /* 0x000ea20000000800 */
[----:B0-----:R-:W-:Y:S02]  /*15f0*/  ISETP.GE.AND P1, PT, R11, 0x1, PT ;  /* 0x000000010b00780c */ /* 0x001fe40003f26270 */
[----:B-1----:R-:W-:Y:S02]  /*1600*/  LEA R8, R7, R8, 0x18 ;  /* 0x0000000807087211 */ /* 0x002fe400078ec0ff */
[----:B------:R-:W-:-:S03]  /*1610*/  MOV R7, R5 ;  /* 0x0000000500077202 */ /* 0x000fc60000000f00 */
        /* <DEDUP_REMOVED lines=12> */
.L_x_498:
        /* <DEDUP_REMOVED lines=20> */
.L_x_497:
        /* <DEDUP_REMOVED lines=17> */
.L_x_499:
[----:B------:R-:W-:Y:S05]  /*1930*/  @!P2 BRA `(.L_x_496) ;  /* 0x000000000058a947 */ /* 0x000fea0003800000 */
[----:B------:R-:W-:Y:S02]  /*1940*/  ISETP.GE.U32.AND P0, PT, R19, 0x4, PT ;  /* 0x000000041300780c */ /* 0x000fe40003f06070 */
[----:B------:R-:W-:-:S04]  /*1950*/  LOP3.LUT R13, R11, 0x3, RZ, 0xc0, !PT ;  /* 0x000000030b0d7812 */ /* 0x000fc800078ec0ff */
[----:B------:R-:W-:-:S07]  /*1960*/  ISETP.NE.AND P2, PT, R13, RZ, PT ;  /* 0x000000ff0d00720c */ /* 0x000fce0003f45270 */
[----:B------:R-:W-:Y:S06]  /*1970*/  @!P0 BRA `(.L_x_500) ;  /* 0x00000000001c8947 */ /* 0x000fec0003800000 */
[----:B------:R-:W-:Y:S02]  /*1980*/  IMAD R10, R10, R11, R12 ;  /* 0x0000000b0a0a7224 */ /* 0x000fe400078e020c */
[----:B------:R-:W-:-:S03]  /*1990*/  VIADD R12, R12, 0x4 ;  /* 0x000000040c0c7836 */ /* 0x000fc60000000000 */
[----:B------:R-:W-:-:S05]  /*19a0*/  LEA R10, R10, R9, 0x2 ;  /* 0x000000090a0a7211 */ /* 0x000fca00078e10ff */
[----:B------:R1:W-:Y:S04]  /*19b0*/  STS [R10+0x4], RZ ;  /* 0x000004ff0a007388 */ /* 0x0003e80000000800 */
[----:B------:R1:W-:Y:S04]  /*19c0*/  STS [R10+0x8], RZ ;  /* 0x000008ff0a007388 */ /* 0x0003e80000000800 */
[----:B------:R1:W-:Y:S04]  /*19d0*/  STS [R10+0xc], RZ ;  /* 0x00000cff0a007388 */ /* 0x0003e80000000800 */
[----:B------:R1:W-:Y:S02]  /*19e0*/  STS [R10+0x10], RZ ;  /* 0x000010ff0a007388 */ /* 0x0003e40000000800 */
.L_x_500:
[----:B------:R-:W-:Y:S05]  /*19f0*/  @!P2 BRA `(.L_x_496) ;  /* 0x000000000028a947 */ /* 0x000fea0003800000 */
[----:B------:R-:W-:Y:S01]  /*1a00*/  LEA R19, R2, 0xfffffc08, 0x2 ;  /* 0xfffffc0802137811 */ /* 0x000fe200078e10ff */
[----:B------:R-:W-:Y:S02]  /*1a10*/  IMAD.SHL.U32 R12, R12, 0x4, RZ ;  /* 0x000000040c0c7824 */ /* 0x000fe400078e00ff */
[----:B------:R-:W-:Y:S02]  /*1a20*/  IMAD.MOV R13, RZ, RZ, -R13 ;  /* 0x000000ffff0d7224 */ /* 0x000fe400078e0a0d */
[----:B------:R-:W-:-:S05]  /*1a30*/  IMAD R19, R19, R11, R12 ;  /* 0x0000000b13137224 */ /* 0x000fca00078e020c */
[----:B------:R-:W-:-:S07]  /*1a40*/  IADD3 R8, PT, PT, R19, 0x4, R8 ;  /* 0x0000000413087810 */ /* 0x000fce0007ffe008 */
.L_x_501:
[----:B------:R-:W-:Y:S01]  /*1a50*/  VIADD R13, R13, 0x1 ;  /* 0x000000010d0d7836 */ /* 0x000fe20000000000 */
[----:B------:R2:W-:Y:S04]  /*1a60*/  STS [R8], RZ ;  /* 0x000000ff08007388 */ /* 0x0005e80000000800 */
[----:B------:R-:W-:Y:S01]  /*1a70*/  ISETP.NE.AND P0, PT, R13, RZ, PT ;  /* 0x000000ff0d00720c */ /* 0x000fe20003f05270 */
[----:B--2---:R-:W-:-:S12]  /*1a80*/  VIADD R8, R8, 0x4 ;  /* 0x0000000408087836 */ /* 0x004fd80000000000 */
[----:B------:R-:W-:Y:S05]  /*1a90*/  @P0 BRA `(.L_x_501) ;  /* 0xfffffffc00ec0947 */ /* 0x000fea000383ffff */
.L_x_496:
        /* <DEDUP_REMOVED lines=17> */
.L_x_505:
[----:B------:R-:W0:Y:S02]  /*1bb0*/  LDCU.64 UR4, c[0x0][0x380] ;  /* 0x00007000ff0477ac */ /* 0x000e240008000a00 */
[----:B0-----:R-:W-:-:S04]  /*1bc0*/  LEA R18, P0, R22, UR4, 0x1 ;  /* 0x0000000416127c11 */ /* 0x001fc8000f8008ff */
[----:B------:R-:W-:Y:S01]  /*1bd0*/  LEA.HI.X R19, R22, UR5, R11, 0x1, P0 ;  /* 0x0000000516137c11 */ /* 0x000fe200080f0c0b */
[----:B------:R-:W0:Y:S04]  /*1be0*/  LDCU.64 UR4, c[0x0][0x3a8] ;  /* 0x00007500ff0477ac */ /* 0x000e280008000a00 */
[----:B------:R-:W2:Y:S02]  /*1bf0*/  LDG.E.U16.CONSTANT R18, desc[UR8][R18.64] ;  /* 0x0000000812127981 */ /* 0x000ea4000c1e9500 */
[----:B--2---:R-:W-:-:S05]  /*1c00*/  PRMT R21, R18, 0x9910, RZ ;  /* 0x0000991012157816 */ /* 0x004fca00000000ff */
[----:B-1----:R-:W-:-:S06]  /*1c10*/  IMAD.WIDE R20, R21, 0x4, R12 ;  /* 0x0000000415147825 */ /* 0x002fcc00078e020c */
[----:B------:R-:W2:Y:S02]  /*1c20*/  LDG.E.CONSTANT R21, desc[UR8][R20.64] ;  /* 0x0000000814157981 */ /* 0x000ea4000c1e9900 */
[----:B--2---:R-:W-:-:S13]  /*1c30*/  ISETP.NE.AND P0, PT, R21, -0x1, PT ;  /* 0xffffffff1500780c */ /* 0x004fda0003f05270 */
[----:B------:R-:W1:Y:S02]  /*1c40*/  @P0 LDC R24, c[0x0][0x3a0] ;  /* 0x0000e800ff180b82 */ /* 0x000e640000000800 */
[----:B-1----:R-:W-:-:S05]  /*1c50*/  @P0 IMAD R24, R10, R24, R21 ;  /* 0x000000180a180224 */ /* 0x002fca00078e0215 */
[----:B------:R-:W-:-:S05]  /*1c60*/  @P0 LEA R24, R24, R9, 0x2 ;  /* 0x0000000918180211 */ /* 0x000fca00078e10ff */
        /* <DEDUP_REMOVED lines=9> */
.L_x_504:
[----:B------:R-:W-:Y:S02]  /*1d00*/  IMAD.MOV.U32 R23, RZ, RZ, R7 ;  /* 0x000000ffff177224 */ /* 0x000fe400078e0007 */
[----:B------:R-:W-:-:S07]  /*1d10*/  IMAD.MOV.U32 R22, RZ, RZ, R6 ;  /* 0x000000ffff167224 */ /* 0x000fce00078e0006 */
.L_x_506:
[----:B------:R-:W0:Y:S02]  /*1d20*/  LDCU.64 UR4, c[0x0][0x380] ;  /* 0x00007000ff0477ac */ /* 0x000e240008000a00 */
[----:B0-----:R-:W-:-:S04]  /*1d30*/  LEA R18, P0, R23, UR4, 0x1 ;  /* 0x0000000417127c11 */ /* 0x001fc8000f8008ff */
[----:B------:R-:W-:-:S05]  /*1d40*/  LEA.HI.X R19, R23, UR5, R22, 0x1, P0 ;  /* 0x0000000517137c11 */ /* 0x000fca00080f0c16 */
[----:B------:R-:W2:Y:S01]  /*1d50*/  LDG.E.U16.CONSTANT R18, desc[UR8][R18.64] ;  /* 0x0000000812127981 */ /* 0x000ea2000c1e9500 */
[----:B------:R-:W-:-:S05]  /*1d60*/  IADD3 R23, P0, PT, R8, R23, RZ ;  /* 0x0000001708177210 */ /* 0x000fca0007f1e0ff */
[----:B------:R-:W-:Y:S01]  /*1d70*/  IMAD.X R22, RZ, RZ, R22, P0 ;  /* 0x000000ffff167224 */ /* 0x000fe200000e0616 */
[----:B------:R-:W-:-:S04]  /*1d80*/  ISETP.GE.U32.AND P0, PT, R23, R12, PT ;  /* 0x0000000c1700720c */ /* 0x000fc80003f06070 */
[----:B------:R-:W-:Y:S02]  /*1d90*/  ISETP.GE.U32.AND.EX P0, PT, R22, R13, PT, P0 ;  /* 0x0000000d1600720c */ /* 0x000fe40003f06100 */
[----:B-12---:R-:W-:-:S05]  /*1da0*/  PRMT R20, R18, 0x9910, RZ ;  /* 0x0000991012147816 */ /* 0x006fca00000000ff */
[----:B------:R-:W-:-:S04]  /*1db0*/  IMAD R20, R10, R11, R20 ;  /* 0x0000000b0a147224 */ /* 0x000fc800078e0214 */
[----:B------:R-:W-:-:S05]  /*1dc0*/  IMAD R20, R20, 0x4, R9 ;  /* 0x0000000414147824 */ /* 0x000fca00078e0209 */
[----:B------:R-:W0:Y:S02]  /*1dd0*/  LDS R21, [R20+0x4] ;  /* 0x0000040014157984 */ /* 0x000e240000000800 */
[----:B0-----:R-:W-:-:S05]  /*1de0*/  VIADD R21, R21, 0x1 ;  /* 0x0000000115157836 */ /* 0x001fca0000000000 */
[----:B------:R1:W-:Y:S01]  /*1df0*/  STS [R20+0x4], R21 ;  /* 0x0000041514007388 */ /* 0x0003e20000000800 */
[----:B------:R-:W-:Y:S05]  /*1e00*/  @!P0 BRA `(.L_x_506) ;  /* 0xfffffffc00c48947 */ /* 0x000fea000383ffff */
[----:B------:R-:W-:Y:S05]  /*1e10*/  BRA `(.L_x_502) ;  /* 0x0000000400bc7947 */ /* 0x000fea0003800000 */
.L_x_503:
[----:B------:R-:W1:Y:S01]  /*1e20*/  LDCU.U8 UR4, c[0x0][0x3f0] ;  /* 0x00007e00ff0477ac */ /* 0x000e620008000000 */
[----:B------:R-:W-:Y:S02]  /*1e30*/  IMAD.MOV.U32 R11, RZ, RZ, R7 ;  /* 0x000000ffff0b7224 */ /* 0x000fe400078e0007 */
[----:B------:R-:W-:Y:S01]  /*1e40*/  IMAD.MOV.U32 R12, RZ, RZ, R6 ;  /* 0x000000ffff0c7224 */ /* 0x000fe200078e0006 */
[----:B-1----:R-:W-:-:S04]  /*1e50*/  UPRMT UR4, UR4, 0x8880, URZ ;  /* 0x0000888004047896 */ /* 0x002fc800080000ff */
[----:B------:R-:W-:-:S09]  /*1e60*/  UISETP.NE.AND UP0, UPT, UR4, URZ, UPT ;  /* 0x000000ff0400728c */ /* 0x000fd2000bf05270 */
[----:B------:R-:W-:Y:S05]  /*1e70*/  BRA.U !UP0, `(.L_x_507) ;  /* 0x0000000108ec7547 */ /* 0x000fea000b800000 */
[----:B------:R-:W1:Y:S01]  /*1e80*/  LDC.64 R12, c[0x0][0x398] ;  /* 0x0000e600ff0c7b82 */ /* 0x000e620000000a00 */
[----:B------:R-:W-:Y:S01]  /*1e90*/  MOV R11, R7 ;  /* 0x00000007000b7202 */ /* 0x000fe20000000f00 */
[----:B0-----:R-:W-:-:S07]  /*1ea0*/  IMAD.MOV.U32 R18, RZ, RZ, R6 ;  /* 0x000000ffff127224 */ /* 0x001fce00078e0006 */
.L_x_513:
[----:B0-----:R-:W0:Y:S02]  /*1eb0*/  LDCU.64 UR4, c[0x0][0x380] ;  /* 0x00007000ff0477ac */ /* 0x001e240008000a00 */
[----:B0-----:R-:W-:-:S04]  /*1ec0*/  LEA R20, P0, R11, UR4, 0x1 ;  /* 0x000000040b147c11 */ /* 0x001fc8000f8008ff */
[----:B------:R-:W-:-:S05]  /*1ed0*/  LEA.HI.X R21, R11, UR5, R18, 0x1, P0 ;  /* 0x000000050b157c11 */ /* 0x000fca00080f0c12 */
[----:B------:R-:W2:Y:S02]  /*1ee0*/  LDG.E.U16.CONSTANT R20, desc[UR8][R20.64] ;  /* 0x0000000814147981 */ /* 0x000ea4000c1e9500 */
[----:B--2---:R-:W-:-:S05]  /*1ef0*/  PRMT R23, R20, 0x9910, RZ ;  /* 0x0000991014177816 */ /* 0x004fca00000000ff */
        /* <DEDUP_REMOVED lines=30> */
.L_x_511:
[----:B------:R-:W-:Y:S02]  /*20e0*/  MOV R21, UR7 ;  /* 0x0000000700157c02 */ /* 0x000fe40008000f00 */
[----:B------:R-:W-:-:S07]  /*20f0*/  MOV R20, 0x2110 ;  /* 0x0000211000147802 */ /* 0x000fce0000000f00 */
[----:B------:R-:W-:Y:S05]  /*2100*/  CALL.REL.NOINC `($__internal_8_$__cuda_sm20_div_u64) ;  /* 0x0000004000587944 */ /* 0x000fea0003c00000 */
.L_x_512:
[----:B------:R-:W-:Y:S05]  /*2110*/  BSYNC.RECONVERGENT B1 ;  /* 0x0000000000017941 */ /* 0x000fea0003800200 */
.L_x_510:
[C---:B------:R-:W-:Y:S01]  /*2120*/  LEA R20, P0, R22.reuse, R14, 0x2 ;  /* 0x0000000e16147211 */ /* 0x040fe200078010ff */
[----:B------:R-:W0:Y:S03]  /*2130*/  LDCU UR4, c[0x0][0x3a0] ;  /* 0x00007400ff0477ac */ /* 0x000e260008000800 */
[----:B------:R-:W-:-:S05]  /*2140*/  LEA.HI.X R21, R22, R15, R23, 0x2, P0 ;  /* 0x0000000f16157211 */ /* 0x000fca00000f1417 */
[----:B------:R-:W2:Y:S01]  /*2150*/  LDG.E R20, desc[UR8][R20.64] ;  /* 0x0000000814147981 */ /* 0x000ea2000c1e1900 */
[----:B0-----:R-:W-:-:S04]  /*2160*/  IMAD R22, R10, UR4, R19 ;  /* 0x000000040a167c24 */ /* 0x001fc8000f8e0213 */
[----:B------:R-:W-:-:S05]  /*2170*/  IMAD R22, R22, 0x4, R9 ;  /* 0x0000000416167824 */ /* 0x000fca00078e0209 */
[----:B------:R-:W2:Y:S02]  /*2180*/  LDS R19, [R22+0x4] ;  /* 0x0000040016137984 */ /* 0x000ea40000000800 */
[----:B--2---:R-:W-:-:S05]  /*2190*/  IMAD.IADD R19, R20, 0x1, R19 ;  /* 0x0000000114137824 */ /* 0x004fca00078e0213 */
[----:B------:R0:W-:Y:S02]  /*21a0*/  STS [R22+0x4], R19 ;  /* 0x0000041316007388 */ /* 0x0001e40000000800 */
.L_x_509:
[----:B------:R-:W-:Y:S05]  /*21b0*/  BSYNC.RECONVERGENT B0 ;  /* 0x0000000000007941 */ /* 0x000fea0003800200 */
.L_x_508:
[----:B------:R-:W1:Y:S01]  /*21c0*/  LDCU.64 UR4, c[0x0][0x3a8] ;  /* 0x00007500ff0477ac */ /* 0x000e620008000a00 */
[----:B------:R-:W-:-:S05]  /*21d0*/  IADD3 R11, P0, PT, R8, R11, RZ ;  /* 0x0000000b080b7210 */ /* 0x000fca0007f1e0ff */
[----:B------:R-:W-:Y:S01]  /*21e0*/  IMAD.X R18, RZ, RZ, R18, P0 ;  /* 0x000000ffff127224 */ /* 0x000fe200000e0612 */
[----:B-1----:R-:W-:-:S04]  /*21f0*/  ISETP.GE.U32.AND P0, PT, R11, UR4, PT ;  /* 0x000000040b007c0c */ /* 0x002fc8000bf06070 */
[----:B------:R-:W-:-:S13]  /*2200*/  ISETP.GE.U32.AND.EX P0, PT, R18, UR5, PT, P0 ;  /* 0x0000000512007c0c */ /* 0x000fda000bf06100 */
[----:B------:R-:W-:Y:S05]  /*2210*/  @!P0 BRA `(.L_x_513) ;  /* 0xfffffffc00248947 */ /* 0x000fea000383ffff */
[----:B------:R-:W-:Y:S05]  /*2220*/  BRA `(.L_x_502) ;  /* 0x0000000000b87947 */ /* 0x000fea0003800000 */
.L_x_507:
[----:B0-----:R-:W-:-:S04]  /*2230*/  LEA R18, P0, R11, UR12, 0x1 ;  /* 0x0000000c0b127c11 */ /* 0x001fc8000f8008ff */
[----:B------:R-:W-:-:S05]  /*2240*/  LEA.HI.X R19, R11, UR13, R12, 0x1, P0 ;  /* 0x0000000d0b137c11 */ /* 0x000fca00080f0c0c */
[----:B--2---:R0:W5:Y:S01]  /*2250*/  LDG.E.U16.CONSTANT R13, desc[UR8][R18.64] ;  /* 0x00000008120d7981 */ /* 0x004162000c1e9500 */
        /* <DEDUP_REMOVED lines=24> */
.L_x_515:
[----:B------:R-:W-:Y:S01]  /*23e0*/  IMAD.MOV.U32 R18, RZ, RZ, R12 ;  /* 0x000000ffff127224 */ /* 0x000fe200078e000c */
[----:B------:R-:W-:Y:S01]  /*23f0*/  MOV R20, 0x2420 ;  /* 0x0000242000147802 */ /* 0x000fe20000000f00 */
[----:B------:R-:W-:-:S07]  /*2400*/  IMAD.U32 R21, RZ, RZ, UR7 ;  /* 0x00000007ff157e24 */ /* 0x000fce000f8e00ff */
[----:B-----5:R-:W-:Y:S05]  /*2410*/  CALL.REL.NOINC `($__internal_8_$__cuda_sm20_div_u64) ;  /* 0x0000003c00947944 */ /* 0x020fea0003c00000 */
.L_x_516:
[----:B------:R-:W-:Y:S05]  /*2420*/  BSYNC.RECONVERGENT B0 ;  /* 0x0000000000007941 */ /* 0x000fea0003800200 */
.L_x_514:
[----:B------:R-:W-:-:S04]  /*2430*/  LEA R18, P0, R22, R14, 0x2 ;  /* 0x0000000e16127211 */ /* 0x000fc800078010ff */
[----:B------:R-:W-:-:S05]  /*2440*/  LEA.HI.X R19, R22, R15, R23, 0x2, P0 ;  /* 0x0000000f16137211 */ /* 0x000fca00000f1417 */
[----:B------:R-:W2:Y:S01]  /*2450*/  LDG.E R18, desc[UR8][R18.64] ;  /* 0x0000000812127981 */ /* 0x000ea2000c1e1900 */
[----:B-----5:R-:W-:Y:S02]  /*2460*/  PRMT R13, R13, 0x9910, RZ ;  /* 0x000099100d0d7816 */ /* 0x020fe400000000ff */
[----:B------:R-:W-:-:S03]  /*2470*/  IADD3 R11, P0, PT, R8, R11, RZ ;  /* 0x0000000b080b7210 */ /* 0x000fc60007f1e0ff */
[----:B------:R-:W-:Y:S02]  /*2480*/  IMAD R20, R10, UR14, R13 ;  /* 0x0000000e0a147c24 */ /* 0x000fe4000f8e020d */
[----:B------:R-:W-:Y:S01]  /*2490*/  IMAD.X R12, RZ, RZ, R12, P0 ;  /* 0x000000ffff0c7224 */ /* 0x000fe200000e060c */
[----:B------:R-:W-:Y:S01]  /*24a0*/  ISETP.GE.U32.AND P0, PT, R11, UR16, PT ;  /* 0x000000100b007c0c */ /* 0x000fe2000bf06070 */
[----:B------:R-:W-:-:S03]  /*24b0*/  IMAD R20, R20, 0x4, R9 ;  /* 0x0000000414147824 */ /* 0x000fc600078e0209 */
[----:B------:R-:W-:Y:S02]  /*24c0*/  ISETP.GE.U32.AND.EX P0, PT, R12, UR17, PT, P0 ;  /* 0x000000110c007c0c */ /* 0x000fe4000bf06100 */
[----:B------:R-:W2:Y:S02]  /*24d0*/  LDS R13, [R20+0x4] ;  /* 0x00000400140d7984 */ /* 0x000ea40000000800 */
[----:B--2---:R-:W-:-:S05]  /*24e0*/  IMAD.IADD R13, R18, 0x1, R13 ;  /* 0x00000001120d7824 */ /* 0x004fca00078e020d */
[----:B------:R2:W-:Y:S04]  /*24f0*/  STS [R20+0x4], R13 ;  /* 0x0000040d14007388 */ /* 0x0005e80000000800 */
[----:B------:R-:W-:Y:S05]  /*2500*/  @!P0 BRA `(.L_x_507) ;  /* 0xfffffffc00488947 */ /* 0x000fea000383ffff */
.L_x_502:
        /* <DEDUP_REMOVED lines=11> */
[----:B------:R-:W-:Y:S01]  /*25c0*/  VIADD R10, R4, 0xfffffeff ;  /* 0xfffffeff040a7836 */ /* 0x000fe20000000000 */
[----:B------:R-:W-:-:S04]  /*25d0*/  UMOV UR4, 0x1 ;  /* 0x0000000100047882 */ /* 0x000fc80000000000 */
[----:B------:R-:W-:-:S13]  /*25e0*/  ISETP.GE.U32.AND P0, PT, R10, 0x3, PT ;  /* 0x000000030a00780c */ /* 0x000fda0003f06070 */
[----:B------:R-:W-:Y:S05]  /*25f0*/  @!P0 BRA `(.L_x_519) ;  /* 0x0000000800508947 */ /* 0x000fea0003800000 */
[----:B------:R-:W1:Y:S01]  /*2600*/  S2UR UR6, SR_CgaCtaId ;  /* 0x00000000000679c3 */ /* 0x000e620000008800 */
[----:B------:R-:W-:Y:S01]  /*2610*/  R2UR UR5, R13 ;  /* 0x000000000d0572ca */ /* 0x000fe200000e0000 */
[----:B------:R-:W-:Y:S01]  /*2620*/  UMOV UR4, 0x400 ;  /* 0x0000040000047882 */ /* 0x000fe20000000000 */
[----:B------:R-:W-:-:S04]  /*2630*/  LOP3.LUT R10, R8, 0xfffffffc, RZ, 0xc0, !PT ;  /* 0xfffffffc080a7812 */ /* 0x000fc800078ec0ff */
[----:B------:R-:W-:-:S04]  /*2640*/  IADD3 R10, PT, PT, -R10, RZ, RZ ;  /* 0x000000ff0a0a7210 */ /* 0x000fc80007ffe1ff */
[----:B------:R-:W-:-:S03]  /*2650*/  ISETP.GE.AND P0, PT, R10, RZ, PT ;  /* 0x000000ff0a00720c */ /* 0x000fc60003f06270 */
        /* <DEDUP_REMOVED lines=13> */
.L_x_522:
[----:B------:R-:W1:Y:S01]  /*2730*/  LDS R18, [R12+UR5] ;  /* 0x000000050c127984 */ /* 0x000e620008000800 */
[----:B------:R-:W-:Y:S01]  /*2740*/  VIADD R10, R10, 0x10 ;  /* 0x000000100a0a7836 */ /* 0x000fe20000000000 */
[----:B------:R-:W-:-:S04]  /*2750*/  UIADD3 UR4, UPT, UPT, UR4, 0x10, URZ ;  /* 0x0000001004047890 */ /* 0x000fc8000fffe0ff */
        /* <DEDUP_REMOVED lines=15> */
[----:B0-----:R-:W-:Y:S01]  /*2850*/  VIADD R18, R11, UR5 ;  /* 0x000000050b127c36 */ /* 0x001fe20008000000 */
[----:B-1----:R-:W-:-:S05]  /*2860*/  IADD3 R22, PT, PT, R23, R22, RZ ;  /* 0x0000001617167210 */ /* 0x002fca0007ffe0ff */
        /* <DEDUP_REMOVED lines=18> */
[----:B0-----:R-:W-:Y:S01]  /*2990*/  VIADD R21, R18, UR5 ;  /* 0x0000000512157c36 */ /* 0x001fe20008000000 */
[----:B-1----:R-:W-:-:S05]  /*29a0*/  IADD3 R19, PT, PT, R22, R19, RZ ;  /* 0x0000001316137210 */ /* 0x002fca0007ffe0ff */
        /* <DEDUP_REMOVED lines=28> */
.L_x_521:
[----:B------:R-:W-:-:S05]  /*2b70*/  IMAD.MOV R18, RZ, RZ, -R10 ;  /* 0x000000ffff127224 */ /* 0x000fca00078e0a0a */
        /* <DEDUP_REMOVED lines=10> */
[----:B0-----:R-:W-:Y:S01]  /*2c20*/  IMAD R12, R13, 0x10, R12 ;  /* 0x000000100d0c7824 */ /* 0x001fe200078e020c */
[----:B-1----:R-:W-:Y:S01]  /*2c30*/  IADD3 R20, PT, PT, R19, R18, RZ ;  /* 0x0000001213147210 */ /* 0x002fe20007ffe0ff */
[----:B------:R-:W-:-:S04]  /*2c40*/  VIADD R18, R11, UR5 ;  /* 0x000000050b127c36 */ /* 0x000fc80008000000 */
        /* <DEDUP_REMOVED lines=23> */
[----:B------:R2:W-:Y:S02]  /*2dc0*/  STS [R22+UR5], R11 ;  /* 0x0000000b16007988 */ /* 0x0005e40008000805 */
.L_x_523:
[----:B------:R-:W-:-:S13]  /*2dd0*/  ISETP.NE.OR P0, PT, R10, RZ, P0 ;  /* 0x000000ff0a00720c */ /* 0x000fda0000705670 */
[----:B------:R-:W-:Y:S05]  /*2de0*/  @!P0 BRA `(.L_x_524) ;  /* 0x0000000000508947 */ /* 0x000fea0003800000 */
.L_x_520:
[----:B0-----:R-:W1:Y:S01]  /*2df0*/  LDS R18, [R12+UR5] ;  /* 0x000000050c127984 */ /* 0x001e620008000800 */
[----:B------:R-:W-:Y:S01]  /*2e00*/  VIADD R21, R12, UR5 ;  /* 0x000000050c157c36 */ /* 0x000fe20008000000 */
[----:B------:R-:W-:Y:S01]  /*2e10*/  UIADD3 UR4, UPT, UPT, UR4, 0x4, URZ ;  /* 0x0000000404047890 */ /* 0x000fe2000fffe0ff */
[----:B------:R-:W-:Y:S02]  /*2e20*/  VIADD R10, R10, 0x4 ;  /* 0x000000040a0a7836 */ /* 0x000fe40000000000 */
[----:B------:R-:W-:-:S03]  /*2e30*/  VIADD R23, R21, UR5 ;  /* 0x0000000515177c36 */ /* 0x000fc60008000000 */
[----:B------:R-:W-:Y:S02]  /*2e40*/  ISETP.NE.AND P0, PT, R10, RZ, PT ;  /* 0x000000ff0a00720c */ /* 0x000fe40003f05270 */
[----:B--23--:R-:W-:Y:S01]  /*2e50*/  IADD3 R22, PT, PT, R23, UR5, RZ ;  /* 0x0000000517167c10 */ /* 0x00cfe2000fffe0ff */
        /* <DEDUP_REMOVED lines=13> */
.L_x_524:
[----:B------:R-:W-:-:S12]  /*2f30*/  UIADD3 UR4, UPT, UPT, UR4, 0x1, URZ ;  /* 0x0000000104047890 */ /* 0x000fd8000fffe0ff */
.L_x_519:
        /* <DEDUP_REMOVED lines=11> */
.L_x_525:
        /* <DEDUP_REMOVED lines=10> */
.L_x_518:
[----:B------:R-:W-:Y:S05]  /*3090*/  BSYNC.RECONVERGENT B0 ;  /* 0x0000000000007941 */ /* 0x000fea0003800200 */
.L_x_517:
        /* <DEDUP_REMOVED lines=10> */
[----:B0---4-:R-:W-:Y:S02]  /*3140*/  HFMA2 R18, -RZ, RZ, 0, 5.9604644775390625e-08 ;  /* 0x00000001ff127431 */ /* 0x011fe400000001ff */
        /* <DEDUP_REMOVED lines=20> */
.L_x_530:
        /* <DEDUP_REMOVED lines=40> */
[----:B------:R-:W-:-:S04]  /*3510*/  @!P1 IADD3 R25, PT, PT, R25, -R20, RZ ;  /* 0x8000001419199210 */ /* 0x000fc80007ffe0ff */
        /* <DEDUP_REMOVED lines=101> */
.L_x_529:
[----:B-1----:R-:W-:Y:S01]  /*3b70*/  LOP3.LUT P0, R10, R13, 0x7, RZ, 0xc0, !PT ;  /* 0x000000070d0a7812 */ /* 0x002fe2000780c0ff */
[----:B------:R-:W-:-:S12]  /*3b80*/  BSSY.RECONVERGENT B1, `(.L_x_528) ;  /* 0x00000b2000017945 */ /* 0x000fd80003800200 */
[----:B------:R-:W-:Y:S05]  /*3b90*/  @!P0 BRA `(.L_x_531) ;  /* 0x0000000800c08947 */ /* 0x000fea0003800000 */
[----:B------:R-:W1:Y:S01]  /*3ba0*/  LDC R4, c[0x0][0x390] ;  /* 0x0000e400ff047b82 */ /* 0x000e620000000800 */
[----:B------:R-:W-:Y:S01]  /*3bb0*/  ISETP.GE.U32.AND P0, PT, R10, 0x4, PT ;  /* 0x000000040a00780c */ /* 0x000fe20003f06070 */
[----:B------:R-:W-:Y:S01]  /*3bc0*/  BSSY.RECONVERGENT B2, `(.L_x_532) ;  /* 0x0000051000027945 */ /* 0x000fe20003800200 */
[----:B-1----:R-:W-:-:S11]  /*3bd0*/  VIADD R19, R4, 0xffffffff ;  /* 0xffffffff04137836 */ /* 0x002fd60000000000 */
        /* <DEDUP_REMOVED lines=12> */
[----:B---3--:R-:W-:Y:S01]  /*3ca0*/  IMAD.IADD R23, R19, 0x1, R10 ;  /* 0x0000000113177824 */ /* 0x008fe200078e020a */
[----:B------:R-:W-:Y:S01]  /*3cb0*/  MOV R10, RZ ;  /* 0x000000ff000a7202 */ /* 0x000fe20000000f00 */
[----:B-1----:R-:W-:-:S03]  /*3cc0*/  IMAD.MOV R26, RZ, RZ, -R11 ;  /* 0x000000ffff1a7224 */ /* 0x002fc600078e0a0b */
        /* <DEDUP_REMOVED lines=15> */
[C---:B------:R-:W-:Y:S02]  /*3dc0*/  LEA R22, R18.reuse, UR4, 0x2 ;  /* 0x0000000412167c11 */ /* 0x040fe4000f8e10ff */
[----:B------:R-:W-:Y:S02]  /*3dd0*/  IADD3 R23, PT, PT, R23, R12, -R24 ;  /* 0x0000000c17177210 */ /* 0x000fe40007ffe818 */
[----:B------:R-:W-:-:S03]  /*3de0*/  IADD3 R18, PT, PT, R18, 0x4, RZ ;  /* 0x0000000412127810 */ /* 0x000fc60007ffe0ff */
        /* <DEDUP_REMOVED lines=46> */
.L_x_533:
[----:B------:R-:W-:Y:S05]  /*40d0*/  BSYNC.RECONVERGENT B2 ;  /* 0x0000000000027941 */ /* 0x000fea0003800200 */
.L_x_532:
        /* <DEDUP_REMOVED lines=37> */
[----:B------:R-:W-:-:S05]  /*4330*/  @!P1 IMAD.IADD R23, R23, 0x1, -R20 ;  /* 0x0000000117179824 */ /* 0x000fca00078e0a14 */
[----:B------:R-:W-:-:S04]  /*4340*/  @!P3 IADD3 R23, PT, PT, -R23, RZ, RZ ;  /* 0x000000ff1717b210 */ /* 0x000fc80007ffe1ff */
        /* <DEDUP_REMOVED lines=18> */
.L_x_535:
[----:B------:R-:W-:Y:S05]  /*4470*/  BSYNC.RECONVERGENT B2 ;  /* 0x0000000000027941 */ /* 0x000fea0003800200 */
.L_x_534:
        /* <DEDUP_REMOVED lines=34> */
.L_x_531:
[----:B------:R-:W-:Y:S05]  /*46a0*/  BSYNC.RECONVERGENT B1 ;  /* 0x0000000000017941 */ /* 0x000fea0003800200 */
.L_x_528:
[----:B01234-:R-:W0:Y:S04]  /*46b0*/  LDS R11, [R9] ;  /* 0x00000000090b7984 */ /* 0x01fe280000000800 */
[----:B0-----:R0:W-:Y:S02]  /*46c0*/  STG.E desc[UR8][R16.64], R11 ;  /* 0x0000000b10007986 */ /* 0x0011e4000c101908 */
.L_x_527:
[----:B------:R-:W-:Y:S05]  /*46d0*/  BSYNC.RECONVERGENT B0 ;  /* 0x0000000000007941 */ /* 0x000fea0003800200 */
.L_x_526:
        /* <DEDUP_REMOVED lines=19> */
[----:B----4-:R-:W0:Y:S01]  /*4810*/  I2F.U32.RP R18, R4 ;  /* 0x0000000400127306 */ /* 0x010e220000209000 */
        /* <DEDUP_REMOVED lines=8> */
[----:B--23--:R0:W1:Y:S02]  /*48a0*/  F2I.FTZ.U32.TRUNC.NTZ R11, R10 ;  /* 0x0000000a000b7305 */ /* 0x00c064000021f000 */
        /* <DEDUP_REMOVED lines=24> */
[----:B------:R-:W-:-:S03]  /*4a30*/  IMAD.MOV.U32 R12, RZ, RZ, RZ ;  /* 0x000000ffff0c7224 */ /* 0x000fc600078e00ff */
[----:B------:R-:W-:Y:S01]  /*4a40*/  IADD3 R19, PT, PT, -R19, RZ, RZ ;  /* 0x000000ff13137210 */ /* 0x000fe20007ffe1ff */
[----:B-1----:R-:W1:Y:S02]  /*4a50*/  MUFU.RCP R16, R16 ;  /* 0x0000001000107308 */ /* 0x002e640000001000 */
[----:B-1----:R-:W-:-:S06]  /*4a60*/  VIADD R13, R16, 0xffffffe ;  /* 0x0ffffffe100d7836 */ /* 0x002fcc0000000000 */
[----:B------:R-:W1:Y:S02]  /*4a70*/  F2I.FTZ.U32.TRUNC.NTZ R13, R13 ;  /* 0x0000000d000d7305 */ /* 0x000e64000021f000 */
[----:B-1----:R-:W-:-:S04]  /*4a80*/  IMAD.MOV R21, RZ, RZ, -R13 ;  /* 0x000000ffff157224 */ /* 0x002fc800078e0a0d */
[----:B------:R-:W-:-:S04]  /*4a90*/  IMAD R21, R21, R4, RZ ;  /* 0x0000000415157224 */ /* 0x000fc800078e02ff */
[----:B0-----:R-:W-:-:S07]  /*4aa0*/  IMAD.HI.U32 R16, R13, R21, R12 ;  /* 0x000000150d107227 */ /* 0x001fce00078e000c */
.L_x_540:
        /* <DEDUP_REMOVED lines=22> */
.L_x_539:
[----:B------:R-:W-:Y:S05]  /*4c10*/  BSYNC.RECONVERGENT B1 ;  /* 0x0000000000017941 */ /* 0x000fea0003800200 */
.L_x_538:
[----:B------:R-:W-:Y:S05]  /*4c20*/  @!P3 BRA `(.L_x_537) ;  /* 0x000000040080b947 */ /* 0x000fea0003800000 */
[----:B------:R-:W-:Y:S01]  /*4c30*/  IABS R4, R17 ;  /* 0x0000001100047213 */ /* 0x000fe20000000000 */
[----:B------:R-:W1:Y:S03]  /*4c40*/  LDC R23, c[0x0][0x390] ;  /* 0x0000e400ff177b82 */ /* 0x000e660000000800 */
[----:B------:R-:W2:Y:S05]  /*4c50*/  I2F.RP R16, R4 ;  /* 0x0000000400107306 */ /* 0x000eaa0000209400 */
[----:B------:R-:W3:Y:S03]  /*4c60*/  LDC.64 R10, c[0x0][0x3c0] ;  /* 0x0000f000ff0a7b82 */ /* 0x000ee60000000a00 */
[----:B--2---:R-:W0:Y:S02]  /*4c70*/  MUFU.RCP R16, R16 ;  /* 0x0000001000107308 */ /* 0x004e240000001000 */
[----:B0-----:R-:W-:-:S06]  /*4c80*/  IADD3 R12, PT, PT, R16, 0xffffffe, RZ ;  /* 0x0ffffffe100c7810 */ /* 0x001fcc0007ffe0ff */
[----:B------:R0:W2:Y:S02]  /*4c90*/  F2I.FTZ.U32.TRUNC.NTZ R13, R12 ;  /* 0x0000000c000d7305 */ /* 0x0000a4000021f000 */
[----:B0-----:R-:W-:Y:S02]  /*4ca0*/  IMAD.MOV.U32 R12, RZ, RZ, RZ ;  /* 0x000000ffff0c7224 */ /* 0x001fe400078e00ff */
[----:B--2---:R-:W-:-:S04]  /*4cb0*/  IMAD.MOV R17, RZ, RZ, -R13 ;  /* 0x000000ffff117224 */ /* 0x004fc800078e0a0d */
[----:B------:R-:W-:-:S04]  /*4cc0*/  IMAD R17, R17, R4, RZ ;  /* 0x0000000411117224 */ /* 0x000fc800078e02ff */
[----:B-1-3--:R-:W-:-:S07]  /*4cd0*/  IMAD.HI.U32 R22, R13, R17, R12 ;  /* 0x000000110d167227 */ /* 0x00afce00078e000c */
.L_x_541:
        /* <DEDUP_REMOVED lines=17> */
[----:B------:R-:W-:Y:S01]  /*4df0*/  @P3 IADD3 R16, PT, PT, R16, 0x1, RZ ;  /* 0x0000000110103810 */ /* 0x000fe20007ffe0ff */
[----:B0-----:R-:W-:-:S04]  /*4e00*/  IMAD.MOV R22, RZ, RZ, -R13 ;  /* 0x000000ffff167224 */ /* 0x001fc800078e0a0d */
[----:B------:R-:W-:-:S04]  /*4e10*/  IMAD R21, R22, R17, RZ ;  /* 0x0000001116157224 */ /* 0x000fc800078e02ff */
[----:B------:R-:W-:-:S04]  /*4e20*/  IMAD.HI.U32 R22, R13, R21, R12 ;  /* 0x000000150d167227 */ /* 0x000fc800078e000c */
[----:B------:R-:W-:-:S04]  /*4e30*/  IMAD.MOV.U32 R13, RZ, RZ, R20 ;  /* 0x000000ffff0d7224 */ /* 0x000fc800078e0014 */
[----:B------:R-:W-:-:S05]  /*4e40*/  IMAD.HI.U32 R12, R22, R13, RZ ;  /* 0x0000000d160c7227 */ /* 0x000fca00078e00ff */
[----:B------:R-:W-:-:S05]  /*4e50*/  IADD3 R20, PT, PT, -R12, RZ, RZ ;  /* 0x000000ff0c147210 */ /* 0x000fca0007ffe1ff */
        /* <DEDUP_REMOVED lines=10> */
[----:B------:R-:W-:-:S03]  /*4f00*/  LOP3.LUT R20, R20, R23, RZ, 0x3c, !PT ;  /* 0x0000001714147212 */ /* 0x000fc600078e3cff */
[----:B------:R-:W-:Y:S02]  /*4f10*/  IMAD.MOV R26, RZ, RZ, -R13 ;  /* 0x000000ffff1a7224 */ /* 0x000fe400078e0a0d */
[----:B------:R-:W-:Y:S02]  /*4f20*/  @!P5 IMAD.IADD R19, R19, 0x1, -R17 ;  /* 0x000000011313d824 */ /* 0x000fe400078e0a11 */
[----:B------:R-:W-:Y:S02]  /*4f30*/  IMAD R21, R17, R26, R21 ;  /* 0x0000001a11157224 */ /* 0x000fe400078e0215 */
[----:B------:R-:W-:Y:S01]  /*4f40*/  @!P5 VIADD R12, R12, 0x1 ;  /* 0x000000010c0cd836 */ /* 0x000fe20000000000 */
[----:B------:R-:W-:Y:S01]  /*4f50*/  ISETP.GE.U32.AND P0, PT, R19, R4, PT ;  /* 0x000000041300720c */ /* 0x000fe20003f06070 */
[----:B------:R-:W-:Y:S01]  /*4f60*/  IMAD.HI.U32 R19, R22, R25, RZ ;  /* 0x0000001916137227 */ /* 0x000fe200078e00ff */
[----:B------:R-:W-:Y:S02]  /*4f70*/  ISETP.GT.U32.AND P1, PT, R4, R21, PT ;  /* 0x000000150400720c */ /* 0x000fe40003f24070 */
[----:B------:R-:W-:Y:S01]  /*4f80*/  ISETP.GE.AND P5, PT, R20, RZ, PT ;  /* 0x000000ff1400720c */ /* 0x000fe20003fa6270 */
[----:B------:R-:W-:-:S02]  /*4f90*/  IMAD.MOV R26, RZ, RZ, -R19 ;  /* 0x000000ffff1a7224 */ /* 0x000fc400078e0a13 */
[----:B------:R-:W-:Y:S01]  /*4fa0*/  @!P6 IMAD.MOV R16, RZ, RZ, -R16 ;  /* 0x000000ffff10e224 */ /* 0x000fe200078e0a10 */
[----:B------:R-:W-:Y:S01]  /*4fb0*/  ISETP.GE.AND P6, PT, R18, RZ, PT ;  /* 0x000000ff1200720c */ /* 0x000fe20003fc6270 */
[----:B------:R-:W-:-:S04]  /*4fc0*/  IMAD R25, R17, R26, R25 ;  /* 0x0000001a11197224 */ /* 0x000fc800078e0219 */
[----:B------:R-:W-:Y:S01]  /*4fd0*/  @P0 VIADD R12, R12, 0x1 ;  /* 0x000000010c0c0836 */ /* 0x000fe20000000000 */
[----:B------:R-:W-:Y:S01]  /*4fe0*/  ISETP.GT.U32.AND P2, PT, R4, R25, PT ;  /* 0x000000190400720c */ /* 0x000fe20003f44070 */
[----:B------:R-:W-:Y:S02]  /*4ff0*/  @!P1 IMAD.IADD R21, R21, 0x1, -R17 ;  /* 0x0000000115159824 */ /* 0x000fe400078e0a11 */
[----:B------:R-:W-:Y:S01]  /*5000*/  @!P1 VIADD R13, R13, 0x1 ;  /* 0x000000010d0d9836 */ /* 0x000fe20000000000 */
        /* <DEDUP_REMOVED lines=16> */
[--C-:B------:R-:W-:Y:S01]  /*5110*/  IMAD.IADD R17, R17, 0x1, R0.reuse ;  /* 0x0000000111117824 */ /* 0x100fe200078e0200 */
[----:B------:R-:W-:Y:S01]  /*5120*/  MOV R18, R19 ;  /* 0x0000001300127202 */ /* 0x000fe20000000f00 */
[----:B------:R-:W-:Y:S01]  /*5130*/  IMAD.IADD R13, R13, 0x1, R0 ;  /* 0x000000010d0d7824 */ /* 0x000fe200078e0200 */
[----:B------:R-:W-:Y:S01]  /*5140*/  SEL R19, R25, R16, !P1 ;  /* 0x0000001019137207 */ /* 0x000fe20004800000 */
[----:B------:R-:W-:-:S04]  /*5150*/  IMAD.WIDE R20, R17, 0x4, R10 ;  /* 0x0000000411147825 */ /* 0x000fc800078e020a */
[----:B------:R-:W-:Y:S01]  /*5160*/  @!P0 IMAD.MOV R18, RZ, RZ, -R18 ;  /* 0x000000ffff128224 */ /* 0x000fe200078e0a12 */
[----:B------:R0:W-:Y:S01]  /*5170*/  STG.E desc[UR8][R20.64], R5 ;  /* 0x0000000514007986 */ /* 0x0001e2000c101908 */
[----:B------:R-:W-:Y:S01]  /*5180*/  IMAD.IADD R17, R19, 0x1, R0 ;  /* 0x0000000113117824 */ /* 0x000fe200078e0200 */
[----:B------:R-:W-:Y:S01]  /*5190*/  ISETP.GE.AND P0, PT, R24, R2, PT ;  /* 0x000000021800720c */ /* 0x000fe20003f06270 */
[----:B------:R-:W-:Y:S01]  /*51a0*/  IMAD.WIDE R12, R13, 0x4, R10 ;  /* 0x000000040d0c7825 */ /* 0x000fe200078e020a */
[----:B------:R-:W-:-:S03]  /*51b0*/  SEL R25, R25, R18, !P1 ;  /* 0x0000001219197207 */ /* 0x000fc60004800000 */
[----:B------:R-:W-:Y:S01]  /*51c0*/  IMAD.WIDE R16, R17, 0x4, R10 ;  /* 0x0000000411107825 */ /* 0x000fe200078e020a */
[----:B------:R0:W-:Y:S03]  /*51d0*/  STG.E desc[UR8][R12.64], R5 ;  /* 0x000000050c007986 */ /* 0x0001e6000c101908 */
[----:B------:R-:W-:Y:S01]  /*51e0*/  IMAD.IADD R19, R25, 0x1, R0 ;  /* 0x0000000119137824 */ /* 0x000fe200078e0200 */
[----:B------:R0:W-:Y:S03]  /*51f0*/  STG.E desc[UR8][R16.64], R5 ;  /* 0x0000000510007986 */ /* 0x0001e6000c101908 */
[----:B------:R-:W-:-:S05]  /*5200*/  IMAD.WIDE R18, R19, 0x4, R10 ;  /* 0x0000000413127825 */ /* 0x000fca00078e020a */
[----:B------:R0:W-:Y:S01]  /*5210*/  STG.E desc[UR8][R18.64], R5 ;  /* 0x0000000512007986 */ /* 0x0001e2000c101908 */
[----:B------:R-:W-:Y:S05]  /*5220*/  @!P0 BRA `(.L_x_541) ;  /* 0xfffffff800ac8947 */ /* 0x000fea000383ffff */
.L_x_537:
[----:B------:R-:W-:Y:S05]  /*5230*/  BSYNC.RECONVERGENT B0 ;  /* 0x0000000000007941 */ /* 0x000fea0003800200 */
.L_x_536:
        /* <DEDUP_REMOVED lines=11> */
[----:B------:R-:W-:Y:S02]  /*52f0*/  ISETP.GE.AND P2, PT, R2, RZ, PT ;  /* 0x000000ff0200720c */ /* 0x000fe40003f46270 */
[----:B0-----:R-:W-:-:S04]  /*5300*/  IADD3 R12, PT, PT, R4, 0xffffffe, RZ ;  /* 0x0ffffffe040c7810 */ /* 0x001fc80007ffe0ff */
        /* <DEDUP_REMOVED lines=20> */
[----:B------:R-:W-:Y:S02]  /*5450*/  ISETP.GE.U32.AND.EX P1, PT, R6, UR13, PT, P1 ;  /* 0x0000000d06007c0c */ /* 0x000fe4000bf26110 */
[----:B------:R-:W-:-:S02]  /*5460*/  IADD3.X R19, PT, PT, R11, R6, RZ, P0, !PT ;  /* 0x000000060b137210 */ /* 0x000fc400007fe4ff */
[----:B------:R-:W-:-:S04]  /*5470*/  ISETP.GE.U32.AND P0, PT, R17, UR5, PT ;  /* 0x0000000511007c0c */ /* 0x000fc8000bf06070 */
[----:B------:R-:W-:-:S13]  /*5480*/  ISETP.GE.U32.AND.EX P0, PT, R19, UR4, PT, P0 ;  /* 0x0000000413007c0c */ /* 0x000fda000bf06100 */
[----:B------:R-:W-:Y:S05]  /*5490*/  @P0 BRA `(.L_x_543) ;  /* 0x0000000000300947 */ /* 0x000fea0003800000 */
[----:B------:R-:W0:Y:S01]  /*54a0*/  LDC.64 R10, c[0x0][0x3c0] ;  /* 0x0000f000ff0a7b82 */ /* 0x000e220000000a00 */
[----:B------:R-:W-:-:S07]  /*54b0*/  IMAD.MOV.U32 R21, RZ, RZ, -0x1 ;  /* 0xffffffffff157424 */ /* 0x000fce00078e00ff */
.L_x_544:
        /* <DEDUP_REMOVED lines=10> */
.L_x_543:
[----:B------:R-:W-:Y:S05]  /*5560*/  BSYNC.RECONVERGENT B0 ;  /* 0x0000000000007941 */ /* 0x000fea0003800200 */
.L_x_542:
        /* <DEDUP_REMOVED lines=14> */
.L_x_549:
[----:B------:R-:W-:-:S04]  /*5650*/  LEA R16, P0, R7, UR6, 0x1 ;  /* 0x0000000607107c11 */ /* 0x000fc8000f8008ff */
[----:B------:R-:W-:-:S05]  /*5660*/  LEA.HI.X R17, R7, UR7, R6, 0x1, P0 ;  /* 0x0000000707117c11 */ /* 0x000fca00080f0c06 */
[----:B------:R-:W2:Y:S02]  /*5670*/  LDG.E.U16.CONSTANT R16, desc[UR8][R16.64] ;  /* 0x0000000810107981 */ /* 0x000ea4000c1e9500 */
[----:B--2---:R-:W-:-:S05]  /*5680*/  PRMT R15, R16, 0x9910, RZ ;  /* 0x00009910100f7816 */ /* 0x004fca00000000ff */
        /* <DEDUP_REMOVED lines=18> */
.L_x_548:
[----:B------:R-:W-:Y:S05]  /*57b0*/  BSYNC.RECONVERGENT B0 ;  /* 0x0000000000007941 */ /* 0x000fea0003800200 */
.L_x_547:
[----:B-1----:R-:W-:-:S05]  /*57c0*/  IADD3 R7, P0, PT, R8, R7, RZ ;  /* 0x0000000708077210 */ /* 0x002fca0007f1e0ff */
[----:B------:R-:W-:Y:S01]  /*57d0*/  IMAD.X R6, RZ, RZ, R6, P0 ;  /* 0x000000ffff067224 */ /* 0x000fe200000e0606 */
[----:B------:R-:W-:-:S04]  /*57e0*/  ISETP.GE.U32.AND P0, PT, R7, UR14, PT ;  /* 0x0000000e07007c0c */ /* 0x000fc8000bf06070 */
[----:B------:R-:W-:-:S13]  /*57f0*/  ISETP.GE.U32.AND.EX P0, PT, R6, UR15, PT, P0 ;  /* 0x0000000f06007c0c */ /* 0x000fda000bf06100 */
[----:B------:R-:W-:Y:S05]  /*5800*/  @!P0 BRA `(.L_x_549) ;  /* 0xfffffffc00908947 */ /* 0x000fea000383ffff */
[----:B------:R-:W-:Y:S05]  /*5810*/  EXIT ;  /* 0x000000000000794d */ /* 0x000fea0003800000 */
.L_x_546:
[----:B------:R-:W0:Y:S01]  /*5820*/  S2UR UR5, SR_CgaCtaId ;  /* 0x00000000000579c3 */ /* 0x000e220000008800 */
[----:B------:R-:W-:Y:S01]  /*5830*/  UMOV UR4, 0x400 ;  /* 0x0000040000047882 */ /* 0x000fe20000000000 */
[----:B------:R-:W2:Y:S01]  /*5840*/  LDCU UR10, c[0x0][0x3a0] ;  /* 0x00007400ff0a77ac */ /* 0x000ea20008000800 */
[----:B------:R-:W3:Y:S05]  /*5850*/  LDCU.64 UR6, c[0x0][0x380] ;  /* 0x00007000ff0677ac */ /* 0x000eea0008000a00 */
[----:B-1----:R-:W1:Y:S01]  /*5860*/  LDC.64 R10, c[0x0][0x3b8] ;  /* 0x0000ee00ff0a7b82 */ /* 0x002e620000000a00 */
[----:B0-23--:R-:W-:-:S12]  /*5870*/  ULEA UR4, UR5, UR4, 0x18 ;  /* 0x0000000405047291 */ /* 0x00dfd8000f8ec0ff */
.L_x_550:
[----:B------:R-:W-:-:S04]  /*5880*/  LEA R14, P0, R7, UR6, 0x1 ;  /* 0x00000006070e7c11 */ /* 0x000fc8000f8008ff */
[----:B------:R-:W-:-:S05]  /*5890*/  LEA.HI.X R15, R7, UR7, R6, 0x1, P0 ;  /* 0x00000007070f7c11 */ /* 0x000fca00080f0c06 */
[----:B------:R-:W2:Y:S02]  /*58a0*/  LDG.E.U16.CONSTANT R14, desc[UR8][R14.64] ;  /* 0x000000080e0e7981 */ /* 0x000ea4000c1e9500 */
[----:B--2---:R-:W-:-:S05]  /*58b0*/  PRMT R0, R14, 0x9910, RZ ;  /* 0x000099100e007816 */ /* 0x004fca00000000ff */
[----:B------:R-:W-:Y:S01]  /*58c0*/  IMAD R2, R5, UR10, R0 ;  /* 0x0000000a05027c24 */ /* 0x000fe2000f8e0200 */
        /* <DEDUP_REMOVED lines=15> */
.L_x_545:
        /* <DEDUP_REMOVED lines=10> */
.L_x_557:
[----:B-1----:R-:W-:-:S04]  /*5a60*/  LEA R18, P0, R7, UR12, 0x1 ;  /* 0x0000000c07127c11 */ /* 0x002fc8000f8008ff */
[----:B------:R-:W-:-:S05]  /*5a70*/  LEA.HI.X R19, R7, UR13, R6, 0x1, P0 ;  /* 0x0000000d07137c11 */ /* 0x000fca00080f0c06 */
[----:B------:R-:W2:Y:S02]  /*5a80*/  LDG.E.U16.CONSTANT R18, desc[UR8][R18.64] ;  /* 0x0000000812127981 */ /* 0x000ea4000c1e9500 */
[----:B--2---:R-:W-:-:S05]  /*5a90*/  PRMT R11, R18, 0x9910, RZ ;  /* 0x00009910120b7816 */ /* 0x004fca00000000ff */
[----:B------:R-:W-:-:S05]  /*5aa0*/  IMAD.WIDE R10, R11, 0x4, R16 ;  /* 0x000000040b0a7825 */ /* 0x000fca00078e0210 */
        /* <DEDUP_REMOVED lines=12> */
[----:B0-----:R-:W-:-:S06]  /*5b70*/  IADD3 R10, PT, PT, R4, 0xffffffe, RZ ;  /* 0x0ffffffe040a7810 */ /* 0x001fcc0007ffe0ff */
        /* <DEDUP_REMOVED lines=15> */
.L_x_555:
[----:B------:R-:W-:Y:S01]  /*5c70*/  IMAD.MOV.U32 R11, RZ, RZ, R7 ;  /* 0x000000ffff0b7224 */ /* 0x000fe200078e0007 */
[----:B------:R-:W-:Y:S01]  /*5c80*/  MOV R18, R6 ;  /* 0x0000000600127202 */ /* 0x000fe20000000f00 */
[----:B------:R-:W-:Y:S01]  /*5c90*/  IMAD.U32 R21, RZ, RZ, UR7 ;  /* 0x00000007ff157e24 */ /* 0x000fe2000f8e00ff */
[----:B------:R-:W-:-:S07]  /*5ca0*/  MOV R20, 0x5cc0 ;  /* 0x00005cc000147802 */ /* 0x000fce0000000f00 */
[----:B----4-:R-:W-:Y:S05]  /*5cb0*/  CALL.REL.NOINC `($__internal_8_$__cuda_sm20_div_u64) ;  /* 0x00000004006c7944 */ /* 0x010fea0003c00000 */
.L_x_556:
[----:B------:R-:W-:Y:S05]  /*5cc0*/  BSYNC.RECONVERGENT B1 ;  /* 0x0000000000017941 */ /* 0x000fea0003800200 */
.L_x_554:
        /* <DEDUP_REMOVED lines=18> */
.L_x_553:
[----:B------:R-:W-:Y:S05]  /*5df0*/  BSYNC.RECONVERGENT B0 ;  /* 0x0000000000007941 */ /* 0x000fea0003800200 */
.L_x_552:
[----:B-1----:R-:W-:-:S05]  /*5e00*/  IADD3 R7, P0, PT, R8, R7, RZ ;  /* 0x0000000708077210 */ /* 0x002fca0007f1e0ff */
[----:B------:R-:W-:Y:S01]  /*5e10*/  IMAD.X R6, RZ, RZ, R6, P0 ;  /* 0x000000ffff067224 */ /* 0x000fe200000e0606 */
[----:B------:R-:W-:-:S04]  /*5e20*/  ISETP.GE.U32.AND P0, PT, R7, UR14, PT ;  /* 0x0000000e07007c0c */ /* 0x000fc8000bf06070 */
[----:B------:R-:W-:-:S13]  /*5e30*/  ISETP.GE.U32.AND.EX P0, PT, R6, UR15, PT, P0 ;  /* 0x0000000f06007c0c */ /* 0x000fda000bf06100 */
[----:B------:R-:W-:Y:S05]  /*5e40*/  @!P0 BRA `(.L_x_557) ;  /* 0xfffffffc00048947 */ /* 0x000fea000383ffff */
[----:B------:R-:W-:Y:S05]  /*5e50*/  EXIT ;  /* 0x000000000000794d */ /* 0x000fea0003800000 */
.L_x_551:
        /* <DEDUP_REMOVED lines=8> */
.L_x_563:
[----:B-1----:R-:W-:-:S04]  /*5ee0*/  LEA R10, P0, R7, UR12, 0x1 ;  /* 0x0000000c070a7c11 */ /* 0x002fc8000f8008ff */
[----:B------:R-:W-:-:S05]  /*5ef0*/  LEA.HI.X R11, R7, UR13, R6, 0x1, P0 ;  /* 0x0000000d070b7c11 */ /* 0x000fca00080f0c06 */
[----:B-----5:R0:W5:Y:S01]  /*5f00*/  LDG.E.U16.CONSTANT R0, desc[UR8][R10.64] ;  /* 0x000000080a007981 */ /* 0x020162000c1e9500 */
[----:B------:R-:W-:Y:S01]  /*5f10*/  LOP3.LUT R2, R6, UR7, RZ, 0xfc, !PT ;  /* 0x0000000706027c12 */ /* 0x000fe2000f8efcff */
[----:B------:R-:W-:Y:S03]  /*5f20*/  BSSY.RECONVERGENT B0, `(.L_x_558) ;  /* 0x000001c000007945 */ /* 0x000fe60003800200 */
[----:B------:R-:W-:-:S13]  /*5f30*/  ISETP.NE.U32.AND P0, PT, R2, RZ, PT ;  /* 0x000000ff0200720c */ /* 0x000fda0003f05070 */
[----:B0-----:R-:W-:Y:S05]  /*5f40*/  @P0 BRA `(.L_x_559) ;  /* 0x0000000000500947 */ /* 0x001fea0003800000 */
        /* <DEDUP_REMOVED lines=20> */
.L_x_559:
[----:B------:R-:W-:Y:S01]  /*6090*/  IMAD.MOV.U32 R11, RZ, RZ, R7 ;  /* 0x000000ffff0b7224 */ /* 0x000fe200078e0007 */
[----:B------:R-:W-:Y:S01]  /*60a0*/  MOV R20, 0x60e0 ;  /* 0x000060e000147802 */ /* 0x000fe20000000f00 */
[----:B------:R-:W-:Y:S02]  /*60b0*/  IMAD.MOV.U32 R18, RZ, RZ, R6 ;  /* 0x000000ffff127224 */ /* 0x000fe400078e0006 */
[----:B------:R-:W-:-:S07]  /*60c0*/  IMAD.U32 R21, RZ, RZ, UR7 ;  /* 0x00000007ff157e24 */ /* 0x000fce000f8e00ff */
[----:B----45:R-:W-:Y:S05]  /*60d0*/  CALL.REL.NOINC `($__internal_8_$__cuda_sm20_div_u64) ;  /* 0x0000000000647944 */ /* 0x030fea0003c00000 */
.L_x_560:
[----:B------:R-:W-:Y:S05]  /*60e0*/  BSYNC.RECONVERGENT B0 ;  /* 0x0000000000007941 */ /* 0x000fea0003800200 */
.L_x_558:
[----:B------:R-:W-:-:S04]  /*60f0*/  LEA R10, P0, R22, R14, 0x2 ;  /* 0x0000000e160a7211 */ /* 0x000fc800078010ff */
[----:B------:R-:W-:-:S05]  /*6100*/  LEA.HI.X R11, R22, R15, R23, 0x2, P0 ;  /* 0x0000000f160b7211 */ /* 0x000fca00000f1417 */
[----:B------:R-:W2:Y:S01]  /*6110*/  LDG.E R10, desc[UR8][R10.64] ;  /* 0x000000080a0a7981 */ /* 0x000ea2000c1e1900 */
[----:B------:R-:W-:Y:S01]  /*6120*/  BSSY.RECONVERGENT B0, `(.L_x_561) ;  /* 0x000000e000007945 */ /* 0x000fe20003800200 */
[----:B--2---:R-:W-:-:S13]  /*6130*/  ISETP.NE.AND P0, PT, R10, RZ, PT ;  /* 0x000000ff0a00720c */ /* 0x004fda0003f05270 */
[----:B------:R-:W-:Y:S05]  /*6140*/  @!P0 BRA `(.L_x_562) ;  /* 0x00000000002c8947 */ /* 0x000fea0003800000 */
[----:B-----5:R-:W-:-:S05]  /*6150*/  PRMT R0, R0, 0x9910, RZ ;  /* 0x0000991000007816 */ /* 0x020fca00000000ff */
[----:B------:R-:W-:Y:S01]  /*6160*/  IMAD R2, R5, UR11, R0 ;  /* 0x0000000b05027c24 */ /* 0x000fe2000f8e0200 */
        /* <DEDUP_REMOVED lines=9> */
.L_x_562:
[----:B------:R-:W-:Y:S05]  /*6200*/  BSYNC.RECONVERGENT B0 ;  /* 0x0000000000007941 */ /* 0x000fea0003800200 */
.L_x_561:
[----:B0-----:R-:W-:-:S04]  /*6210*/  IADD3 R7, P0, PT, R8, R7, RZ ;  /* 0x0000000708077210 */ /* 0x001fc80007f1e0ff */
[----:B------:R-:W-:Y:S02]  /*6220*/  IADD3.X R6, PT, PT, RZ, R6, RZ, P0, !PT ;  /* 0x00000006ff067210 */ /* 0x000fe400007fe4ff */
[----:B------:R-:W-:-:S04]  /*6230*/  ISETP.GE.U32.AND P0, PT, R7, UR14, PT ;  /* 0x0000000e07007c0c */ /* 0x000fc8000bf06070 */
[----:B------:R-:W-:-:S13]  /*6240*/  ISETP.GE.U32.AND.EX P0, PT, R6, UR15, PT, P0 ;  /* 0x0000000f06007c0c */ /* 0x000fda000bf06100 */
[----:B------:R-:W-:Y:S05]  /*6250*/  @!P0 BRA `(.L_x_563) ;  /* 0xfffffffc00208947 */ /* 0x000fea000383ffff */
[----:B------:R-:W-:Y:S05]  /*6260*/  EXIT ;  /* 0x000000000000794d */ /* 0x000fea0003800000 */
        .weak           $__internal_8_$__cuda_sm20_div_u64
        .type           $__internal_8_$__cuda_sm20_div_u64,@function
        .size           $__internal_8_$__cuda_sm20_div_u64,(.L_x_1791 - $__internal_8_$__cuda_sm20_div_u64)
$__internal_8_$__cuda_sm20_div_u64:
        /* <DEDUP_REMOVED lines=32> */
[----:B------:R-:W-:Y:S02]  /*6470*/  HFMA2 R25, -RZ, RZ, 0, 0 ;  /* 0x00000000ff197431 */ /* 0x000fe400000001ff */
[----:B------:R-:W-:-:S04]  /*6480*/  IMAD.HI.U32 R24, R23, R11, RZ ;  /* 0x0000000b17187227 */ /* 0x000fc800078e00ff */
[----:B------:R-:W-:Y:S01]  /*6490*/  IMAD.WIDE.U32 R24, R23, R18, R24 ;  /* 0x0000001217187225 */ /* 0x000fe200078e0018 */
[----:B------:R-:W-:-:S05]  /*64a0*/  IADD3.X R23, PT, PT, RZ, RZ, R22, P3, P2 ;  /* 0x000000ffff177210 */ /* 0x000fca0001fe4416 */
[----:B------:R-:W-:-:S04]  /*64b0*/  IMAD.HI.U32 R25, P0, R23, R11, R24 ;  /* 0x0000000b17197227 */ /* 0x000fc80007800018 */
[CC--:B------:R-:W-:Y:S02]  /*64c0*/  IMAD R26, R23.reuse, R18.reuse, RZ ;  /* 0x00000012171a7224 */ /* 0x0c0fe400078e02ff */
[----:B------:R-:W-:-:S03]  /*64d0*/  IMAD.HI.U32 R22, R23, R18, RZ ;  /* 0x0000001217167227 */ /* 0x000fc600078e00ff */
[----:B------:R-:W-:Y:S01]  /*64e0*/  IADD3 R26, P2, PT, R26, R25, RZ ;  /* 0x000000191a1a7210 */ /* 0x000fe20007f5e0ff */
[----:B------:R-:W-:-:S04]  /*64f0*/  IMAD.X R22, RZ, RZ, R22, P0 ;  /* 0x000000ffff167224 */ /* 0x000fc800000e0616 */
        /* <DEDUP_REMOVED lines=27> */
[----:B------:R-:W-:Y:S06]  /*66b0*/  RET.REL.NODEC R20 `(_ZN4vllm3moe51moe_lora_align_block_size_small_batch_expert_kernelIsLi256EEEvPT_PilS4_iimiiS4_S4_iS4_S4_S4_S4_b) ;  /* 0xffffff9814507950 */ /* 0x000fec0003c3ffff */
.L_x_564:
        /* <DEDUP_REMOVED lines=12> */
.L_x_1791:


//--------------------- .text._ZN4vllm3moe40lora_count_and_sort_expert_tokens_kernelIaEEvPKT_PiS5_S5_miiiS5_S5_b --------------------------
	.section	.text._ZN4vllm3moe40lora_count_and_sort_expert_tokens_kernelIaEEvPKT_PiS5_S5_miiiS5_S5_b,"ax",@progbits
	.align	128
        .global         _ZN4vllm3moe40lora_count_and_sort_expert_tokens_kernelIaEEvPKT_PiS5_S5_miiiS5_S5_b
        .type           _ZN4vllm3moe40lora_count_and_sort_expert_tokens_kernelIaEEvPKT_PiS5_S5_miiiS5_S5_b,@function
        .size           _ZN4vllm3moe40lora_count_and_sort_expert_tokens_kernelIaEEvPKT_PiS5_S5_miiiS5_S5_b,(.L_x_1792 - _ZN4vllm3moe40lora_count_and_sort_expert_tokens_kernelIaEEvPKT_PiS5_S5_miiiS5_S5_b)
        .other          _ZN4vllm3moe40lora_count_and_sort_expert_tokens_kernelIaEEvPKT_PiS5_S5_miiiS5_S5_b,@"STO_CUDA_ENTRY STV_DEFAULT"
_ZN4vllm3moe40lora_count_and_sort_expert_tokens_kernelIaEEvPKT_PiS5_S5_miiiS5_S5_b:
.text._ZN4vllm3moe40lora_count_and_sort_expert_tokens_kernelIaEEvPKT_PiS5_S5_miiiS5_S5_b:
        /* <DEDUP_REMOVED lines=35> */
.L_x_565:
[----:B------:R-:W0:Y:S01]  /*0230*/  LDCU.64 UR4, c[0x0][0x3a0] ;  /* 0x00007400ff0477ac */ /* 0x000e220008000a00 */
[----:B------:R-:W-:Y:S02]  /*0240*/  MOV R7, UR9 ;  /* 0x0000000900077c02 */ /* 0x000fe40008000f00 */
[----:B------:R-:W-:Y:S01]  /*0250*/  MOV R6, 0x290 ;  /* 0x0000029000067802 */ /* 0x000fe20000000f00 */
[----:B0-----:R-:W-:Y:S02]  /*0260*/  IMAD.U32 R23, RZ, RZ, UR4 ;  /* 0x00000004ff177e24 */ /* 0x001fe4000f8e00ff */
[----:B------:R-:W-:-:S07]  /*0270*/  IMAD.U32 R22, RZ, RZ, UR5 ;  /* 0x00000005ff167e24 */ /* 0x000fce000f8e00ff */
[----:B------:R-:W-:Y:S05]  /*0280*/  CALL.REL.NOINC `($__internal_9_$__cuda_sm20_div_u64) ;  /* 0x0000000c00b07944 */ /* 0x000fea0003c00000 */
[----:B------:R-:W-:-:S07]  /*0290*/  IMAD.MOV.U32 R3, RZ, RZ, R18 ;  /* 0x000000ffff037224 */ /* 0x000fce00078e0012 */
.L_x_566:
        /* <DEDUP_REMOVED lines=37> */
.L_x_572:
[----:B0---4-:R-:W-:-:S04]  /*04f0*/  IADD3 R6, P0, PT, R23, UR8, RZ ;  /* 0x0000000817067c10 */ /* 0x011fc8000ff1e0ff */
[----:B------:R-:W-:-:S05]  /*0500*/  IADD3.X R7, PT, PT, R22, UR9, RZ, P0, !PT ;  /* 0x0000000916077c10 */ /* 0x000fca00087fe4ff */
[----:B------:R-:W2:Y:S01]  /*0510*/  LDG.E.U8.CONSTANT R6, desc[UR6][R6.64] ;  /* 0x0000000606067981 */ /* 0x000ea2000c1e9100 */
        /* <DEDUP_REMOVED lines=16> */
.L_x_571:
[----:B-1----:R-:W-:Y:S05]  /*0620*/  BSYNC.RECONVERGENT B1 ;  /* 0x0000000000017941 */ /* 0x002fea0003800200 */
.L_x_570:
[----:B0-----:R-:W-:-:S05]  /*0630*/  IADD3 R23, P0, PT, R2, R23, RZ ;  /* 0x0000001702177210 */ /* 0x001fca0007f1e0ff */
[----:B------:R-:W-:Y:S01]  /*0640*/  IMAD.X R22, RZ, RZ, R22, P0 ;  /* 0x000000ffff167224 */ /* 0x000fe200000e0616 */
[----:B------:R-:W-:-:S04]  /*0650*/  ISETP.GE.U32.AND P0, PT, R23, UR12, PT ;  /* 0x0000000c17007c0c */ /* 0x000fc8000bf06070 */
[----:B------:R-:W-:-:S13]  /*0660*/  ISETP.GE.U32.AND.EX P0, PT, R22, UR13, PT, P0 ;  /* 0x0000000d16007c0c */ /* 0x000fda000bf06100 */
[----:B------:R-:W-:Y:S05]  /*0670*/  @!P0 BRA `(.L_x_572) ;  /* 0xfffffffc009c8947 */ /* 0x000fea000383ffff */
[----:B------:R-:W-:Y:S05]  /*0680*/  BSYNC B0 ;  /* 0x0000000000007941 */ /* 0x000fea0003800000 */
.L_x_569:
[----:B------:R-:W-:Y:S05]  /*0690*/  EXIT ;  /* 0x000000000000794d */ /* 0x000fea0003800000 */
.L_x_568:
[----:B------:R-:W-:Y:S01]  /*06a0*/  BSSY B0, `(.L_x_573) ;  /* 0x0000016000007945 */ /* 0x000fe20003800000 */
.L_x_576:
[----:B01----:R-:W-:-:S04]  /*06b0*/  IADD3 R10, P0, PT, R23, UR14, RZ ;  /* 0x0000000e170a7c10 */ /* 0x003fc8000ff1e0ff */
[----:B------:R-:W-:-:S05]  /*06c0*/  IADD3.X R11, PT, PT, R22, UR15, RZ, P0, !PT ;  /* 0x0000000f160b7c10 */ /* 0x000fca00087fe4ff */
[----:B------:R-:W2:Y:S01]  /*06d0*/  LDG.E.U8.CONSTANT R10, desc[UR6][R10.64] ;  /* 0x000000060a0a7981 */ /* 0x000ea2000c1e9100 */
        /* <DEDUP_REMOVED lines=12> */
.L_x_575:
[----:B------:R-:W-:Y:S05]  /*07a0*/  BSYNC.RECONVERGENT B1 ;  /* 0x0000000000017941 */ /* 0x000fea0003800200 */
.L_x_574:
[----:B0-----:R-:W-:-:S05]  /*07b0*/  IADD3 R23, P0, PT, R2, R23, RZ ;  /* 0x0000001702177210 */ /* 0x001fca0007f1e0ff */
[----:B------:R-:W-:Y:S01]  /*07c0*/  IMAD.X R22, RZ, RZ, R22, P0 ;  /* 0x000000ffff167224 */ /* 0x000fe200000e0616 */
[----:B------:R-:W-:-:S04]  /*07d0*/  ISETP.GE.U32.AND P0, PT, R23, UR18, PT ;  /* 0x0000001217007c0c */ /* 0x000fc8000bf06070 */
[----:B------:R-:W-:-:S13]  /*07e0*/  ISETP.GE.U32.AND.EX P0, PT, R22, UR19, PT, P0 ;  /* 0x0000001316007c0c */ /* 0x000fda000bf06100 */
[----:B------:R-:W-:Y:S05]  /*07f0*/  @!P0 BRA `(.L_x_576) ;  /* 0xfffffffc00ac8947 */ /* 0x000fea000383ffff */
[----:B------:R-:W-:Y:S05]  /*0800*/  BSYNC B0 ;  /* 0x0000000000007941 */ /* 0x000fea0003800000 */
.L_x_573:
[----:B------:R-:W-:Y:S05]  /*0810*/  EXIT ;  /* 0x000000000000794d */ /* 0x000fea0003800000 */
.L_x_567:
        /* <DEDUP_REMOVED lines=22> */
.L_x_584:
[----:B0-----:R-:W-:-:S04]  /*0980*/  IADD3 R6, P0, PT, R23, UR10, RZ ;  /* 0x0000000a17067c10 */ /* 0x001fc8000ff1e0ff */
[----:B------:R-:W-:-:S05]  /*0990*/  IADD3.X R7, PT, PT, R22, UR11, RZ, P0, !PT ;  /* 0x0000000b16077c10 */ /* 0x000fca00087fe4ff */
[----:B------:R-:W4:Y:S01]  /*09a0*/  LDG.E.U8.CONSTANT R6, desc[UR6][R6.64] ;  /* 0x0000000606067981 */ /* 0x000f22000c1e9100 */
        /* <DEDUP_REMOVED lines=33> */
.L_x_582:
[----:B------:R-:W-:Y:S01]  /*0bc0*/  IMAD.U32 R7, RZ, RZ, UR9 ;  /* 0x00000009ff077e24 */ /* 0x000fe2000f8e00ff */
[----:B------:R-:W-:-:S07]  /*0bd0*/  MOV R6, 0xbf0 ;  /* 0x00000bf000067802 */ /* 0x000fce0000000f00 */
[----:B-1----:R-:W-:Y:S05]  /*0be0*/  CALL.REL.NOINC `($__internal_9_$__cuda_sm20_div_u64) ;  /* 0x0000000400587944 */ /* 0x002fea0003c00000 */
[----:B------:R-:W-:Y:S01]  /*0bf0*/  MOV R6, R18 ;  /* 0x0000001200067202 */ /* 0x000fe20000000f00 */
[----:B------:R-:W-:-:S07]  /*0c00*/  IMAD.MOV.U32 R7, RZ, RZ, R19 ;  /* 0x000000ffff077224 */ /* 0x000fce00078e0013 */
.L_x_583:
[----:B-1----:R-:W-:Y:S05]  /*0c10*/  BSYNC.RECONVERGENT B2 ;  /* 0x0000000000027941 */ /* 0x002fea0003800200 */
.L_x_581:
        /* <DEDUP_REMOVED lines=14> */
.L_x_580:
[----:B-1----:R-:W-:Y:S05]  /*0d00*/  BSYNC.RECONVERGENT B1 ;  /* 0x0000000000017941 */ /* 0x002fea0003800200 */
.L_x_579:
[----:B0-----:R-:W-:-:S05]  /*0d10*/  IADD3 R23, P0, PT, R2, R23, RZ ;  /* 0x0000001702177210 */ /* 0x001fca0007f1e0ff */
[----:B------:R-:W-:Y:S01]  /*0d20*/  IMAD.X R22, RZ, RZ, R22, P0 ;  /* 0x000000ffff167224 */ /* 0x000fe200000e0616 */
[----:B------:R-:W-:-:S04]  /*0d30*/  ISETP.GE.U32.AND P0, PT, R23, UR16, PT ;  /* 0x0000001017007c0c */ /* 0x000fc8000bf06070 */
[----:B------:R-:W-:-:S13]  /*0d40*/  ISETP.GE.U32.AND.EX P0, PT, R22, UR17, PT, P0 ;  /* 0x0000001116007c0c */ /* 0x000fda000bf06100 */
[----:B------:R-:W-:Y:S05]  /*0d50*/  @!P0 BRA `(.L_x_584) ;  /* 0xfffffffc00088947 */ /* 0x000fea000383ffff */
[----:B------:R-:W-:Y:S05]  /*0d60*/  BSYNC B0 ;  /* 0x0000000000007941 */ /* 0x000fea0003800000 */
.L_x_578:
[----:B------:R-:W-:Y:S05]  /*0d70*/  EXIT ;  /* 0x000000000000794d */ /* 0x000fea0003800000 */
.L_x_577:
[----:B------:R-:W-:Y:S01]  /*0d80*/  BSSY B0, `(.L_x_585) ;  /* 0x000003b000007945 */ /* 0x000fe20003800000 */
.L_x_591:
[----:B0-----:R-:W-:-:S04]  /*0d90*/  IADD3 R6, P0, PT, R23, UR18, RZ ;  /* 0x0000001217067c10 */ /* 0x001fc8000ff1e0ff */
[----:B------:R-:W-:-:S05]  /*0da0*/  IADD3.X R7, PT, PT, R22, UR19, RZ, P0, !PT ;  /* 0x0000001316077c10 */ /* 0x000fca00087fe4ff */
[----:B------:R-:W1:Y:S01]  /*0db0*/  LDG.E.U8.CONSTANT R6, desc[UR6][R6.64] ;  /* 0x0000000606067981 */ /* 0x000e62000c1e9100 */
        /* <DEDUP_REMOVED lines=29> */
.L_x_589:
[----:B------:R-:W-:Y:S02]  /*0f90*/  MOV R7, UR9 ;  /* 0x0000000900077c02 */ /* 0x000fe40008000f00 */
[----:B------:R-:W-:-:S07]  /*0fa0*/  MOV R6, 0xfc0 ;  /* 0x00000fc000067802 */ /* 0x000fce0000000f00 */
[----:B----4-:R-:W-:Y:S05]  /*0fb0*/  CALL.REL.NOINC `($__internal_9_$__cuda_sm20_div_u64) ;  /* 0x0000000000647944 */ /* 0x010fea0003c00000 */
[----:B------:R-:W-:Y:S02]  /*0fc0*/  IMAD.MOV.U32 R6, RZ, RZ, R18 ;  /* 0x000000ffff067224 */ /* 0x000fe400078e0012 */
[----:B------:R-:W-:-:S07]  /*0fd0*/  IMAD.MOV.U32 R7, RZ, RZ, R19 ;  /* 0x000000ffff077224 */ /* 0x000fce00078e0013 */
.L_x_590:
[----:B------:R-:W-:Y:S05]  /*0fe0*/  BSYNC.RECONVERGENT B2 ;  /* 0x0000000000027941 */ /* 0x000fea0003800200 */
.L_x_588:
        /* <DEDUP_REMOVED lines=14> */
.L_x_587:
[----:B------:R-:W-:Y:S05]  /*10d0*/  BSYNC.RECONVERGENT B1 ;  /* 0x0000000000017941 */ /* 0x000fea0003800200 */
.L_x_586:
[----:B0-----:R-:W-:-:S04]  /*10e0*/  IADD3 R23, P0, PT, R2, R23, RZ ;  /* 0x0000001702177210 */ /* 0x001fc80007f1e0ff */
[----:B------:R-:W-:Y:S02]  /*10f0*/  IADD3.X R22, PT, PT, RZ, R22, RZ, P0, !PT ;  /* 0x00000016ff167210 */ /* 0x000fe400007fe4ff */
[----:B------:R-:W-:-:S04]  /*1100*/  ISETP.GE.U32.AND P0, PT, R23, UR26, PT ;  /* 0x0000001a17007c0c */ /* 0x000fc8000bf06070 */
[----:B------:R-:W-:-:S13]  /*1110*/  ISETP.GE.U32.AND.EX P0, PT, R22, UR27, PT, P0 ;  /* 0x0000001b16007c0c */ /* 0x000fda000bf06100 */
[----:B------:R-:W-:Y:S05]  /*1120*/  @!P0 BRA `(.L_x_591) ;  /* 0xfffffffc00188947 */ /* 0x000fea000383ffff */
[----:B------:R-:W-:Y:S05]  /*1130*/  BSYNC B0 ;  /* 0x0000000000007941 */ /* 0x000fea0003800000 */
.L_x_585:
[----:B------:R-:W-:Y:S05]  /*1140*/  EXIT ;  /* 0x000000000000794d */ /* 0x000fea0003800000 */
        .weak           $__internal_9_$__cuda_sm20_div_u64
        .type           $__internal_9_$__cuda_sm20_div_u64,@function
        .size           $__internal_9_$__cuda_sm20_div_u64,(.L_x_1792 - $__internal_9_$__cuda_sm20_div_u64)
$__internal_9_$__cuda_sm20_div_u64:
        /* <DEDUP_REMOVED lines=68> */
[----:B------:R-:W-:Y:S06]  /*1590*/  RET.REL.NODEC R6 `(_ZN4vllm3moe40lora_count_and_sort_expert_tokens_kernelIaEEvPKT_PiS5_S5_miiiS5_S5_b) ;  /* 0xffffffe806987950 */ /* 0x000fec0003c3ffff */
.L_x_592:
        /* <DEDUP_REMOVED lines=14> */
.L_x_1792:


//--------------------- .text._ZN4vllm3moe32moe_lora_align_block_size_kernelIaEEvPT_PilS4_iimiiS4_S4_iS4_S4_S4_iiS4_S4_b --------------------------
	.section	.text._ZN4vllm3moe32moe_lora_align_block_size_kernelIaEEvPT_PilS4_iimiiS4_S4_iS4_S4_S4_iiS4_S4_b,"ax",@progbits
	.align	128
        .global         _ZN4vllm3moe32moe_lora_align_block_size_kernelIaEEvPT_PilS4_iimiiS4_S4_iS4_S4_S4_iiS4_S4_b
        .type           _ZN4vllm3moe32moe_lora_align_block_size_kernelIaEEvPT_PilS4_iimiiS4_S4_iS4_S4_S4_iiS4_S4_b,@function
        .size           _ZN4vllm3moe32moe_lora_align_block_size_kernelIaEEvPT_PilS4_iimiiS4_S4_iS4_S4_S4_iiS4_S4_b,(.L_x_1793 - _ZN4vllm3moe32moe_lora_align_block_size_kernelIaEEvPT_PilS4_iimiiS4_S4_iS4_S4_S4_iiS4_S4_b)
        .other          _ZN4vllm3moe32moe_lora_align_block_size_kernelIaEEvPT_PilS4_iimiiS4_S4_iS4_S4_S4_iiS4_S4_b,@"STO_CUDA_ENTRY STV_DEFAULT"
_ZN4vllm3moe32moe_lora_align_block_size_kernelIaEEvPT_PilS4_iimiiS4_S4_iS4_S4_S4_iiS4_S4_b:
.text._ZN4vllm3moe32moe_lora_align_block_size_kernelIaEEvPT_PilS4_iimiiS4_S4_iS4_S4_S4_iiS4_S4_b:
        /* <DEDUP_REMOVED lines=41> */
.L_x_593:
[----:B------:R-:W0:Y:S01]  /*0290*/  LDCU.64 UR4, c[0x0][0x3a8] ;  /* 0x00007500ff0477ac */ /* 0x000e220008000a00 */
[----:B------:R-:W-:Y:S01]  /*02a0*/  IMAD.U32 R11, RZ, RZ, UR7 ;  /* 0x00000007ff0b7e24 */ /* 0x000fe2000f8e00ff */
[----:B------:R-:W-:Y:S01]  /*02b0*/  MOV R14, 0x2f0 ;  /* 0x000002f0000e7802 */ /* 0x000fe20000000f00 */
[----:B0-----:R-:W-:Y:S02]  /*02c0*/  IMAD.U32 R6, RZ, RZ, UR4 ;  /* 0x00000004ff067e24 */ /* 0x001fe4000f8e00ff */
[----:B------:R-:W-:-:S07]  /*02d0*/  IMAD.U32 R7, RZ, RZ, UR5 ;  /* 0x00000005ff077e24 */ /* 0x000fce000f8e00ff */
[----:B------:R-:W-:Y:S05]  /*02e0*/  CALL.REL.NOINC `($__internal_10_$__cuda_sm20_div_u64) ;  /* 0x0000003c00487944 */ /* 0x000fea0003c00000 */
[----:B------:R-:W-:-:S07]  /*02f0*/  IMAD.MOV.U32 R5, RZ, RZ, R12 ;  /* 0x000000ffff057224 */ /* 0x000fce00078e000c */
.L_x_594:
        /* <DEDUP_REMOVED lines=24> */
.L_x_599:
        /* <DEDUP_REMOVED lines=73> */
.L_x_598:
[----:B------:R-:W-:Y:S05]  /*0910*/  BSYNC.RECONVERGENT B1 ;  /* 0x0000000000017941 */ /* 0x000fea0003800200 */
.L_x_597:
        /* <DEDUP_REMOVED lines=44> */
.L_x_601:
[----:B------:R-:W-:Y:S05]  /*0be0*/  BSYNC.RECONVERGENT B1 ;  /* 0x0000000000017941 */ /* 0x000fea0003800200 */
.L_x_600:
        /* <DEDUP_REMOVED lines=28> */
.L_x_603:
[----:B------:R-:W-:Y:S05]  /*0db0*/  BSYNC.RECONVERGENT B1 ;  /* 0x0000000000017941 */ /* 0x000fea0003800200 */
.L_x_602:
[----:B------:R-:W-:Y:S05]  /*0dc0*/  @!P1 BRA `(.L_x_596) ;  /* 0x0000000000489947 */ /* 0x000fea0003800000 */
[----:B-12---:R-:W1:Y:S01]  /*0dd0*/  LDC.64 R8, c[0x0][0x388] ;  /* 0x0000e200ff087b82 */ /* 0x006e620000000a00 */
[----:B------:R-:W-:-:S07]  /*0de0*/  IMAD.MOV R6, RZ, RZ, -R6 ;  /* 0x000000ffff067224 */ /* 0x000fce00078e0a06 */
[----:B------:R-:W2:Y:S01]  /*0df0*/  LDC.64 R12, c[0x0][0x3f8] ;  /* 0x0000fe00ff0c7b82 */ /* 0x000ea20000000a00 */
[----:B-1----:R-:W-:-:S04]  /*0e00*/  IMAD.WIDE.U32 R8, R7, 0x4, R8 ;  /* 0x0000000407087825 */ /* 0x002fc800078e0008 */
[----:B0-----:R-:W-:Y:S02]  /*0e10*/  IMAD.MOV.U32 R10, RZ, RZ, R8 ;  /* 0x000000ffff0a7224 */ /* 0x001fe400078e0008 */
[----:B------:R-:W-:-:S07]  /*0e20*/  IMAD.MOV.U32 R11, RZ, RZ, R9 ;  /* 0x000000ffff0b7224 */ /* 0x000fce00078e0009 */
.L_x_604:
        /* <DEDUP_REMOVED lines=12> */
.L_x_596:
[----:B------:R-:W-:Y:S05]  /*0ef0*/  BSYNC.RECONVERGENT B0 ;  /* 0x0000000000007941 */ /* 0x000fea0003800200 */
.L_x_595:
        /* <DEDUP_REMOVED lines=16> */
.L_x_606:
        /* <DEDUP_REMOVED lines=11> */
.L_x_605:
        /* <DEDUP_REMOVED lines=17> */
.L_x_609:
        /* <DEDUP_REMOVED lines=29> */
.L_x_608:
        /* <DEDUP_REMOVED lines=24> */
.L_x_610:
        /* <DEDUP_REMOVED lines=18> */
.L_x_611:
        /* <DEDUP_REMOVED lines=10> */
.L_x_607:
        /* <DEDUP_REMOVED lines=33> */
.L_x_617:
[----:B0--3--:R-:W-:-:S04]  /*18e0*/  IADD3 R4, P0, PT, R6, UR20, RZ ;  /* 0x0000001406047c10 */ /* 0x009fc8000ff1e0ff */
[----:B-12---:R-:W-:-:S05]  /*18f0*/  IADD3.X R5, PT, PT, R7, UR21, RZ, P0, !PT ;  /* 0x0000001507057c10 */ /* 0x006fca00087fe4ff */
[----:B------:R-:W2:Y:S01]  /*1900*/  LDG.E.U8.CONSTANT R4, desc[UR10][R4.64] ;  /* 0x0000000a04047981 */ /* 0x000ea2000c1e9100 */
        /* <DEDUP_REMOVED lines=19> */
.L_x_616:
[----:B----4-:R-:W-:Y:S05]  /*1a40*/  BSYNC.RECONVERGENT B0 ;  /* 0x0000000000007941 */ /* 0x010fea0003800200 */
.L_x_615:
[----:B------:R-:W-:Y:S05]  /*1a50*/  @!P0 BRA `(.L_x_617) ;  /* 0xfffffffc00a08947 */ /* 0x000fea000383ffff */
[----:B------:R-:W-:Y:S05]  /*1a60*/  BRA `(.L_x_612) ;  /* 0x00000008002c7947 */ /* 0x000fea0003800000 */
.L_x_614:
[----:B-12---:R-:W0:Y:S01]  /*1a70*/  S2R R5, SR_CgaCtaId ;  /* 0x0000000000057919 */ /* 0x006e220000008800 */
[----:B---3--:R-:W-:-:S05]  /*1a80*/  MOV R4, 0x400 ;  /* 0x0000040000047802 */ /* 0x008fca0000000f00 */
[----:B------:R-:W-:-:S05]  /*1a90*/  VIADD R4, R4, 0x10a0 ;  /* 0x000010a004047836 */ /* 0x000fca0000000000 */
[----:B0-----:R-:W-:-:S07]  /*1aa0*/  LEA R9, R5, R4, 0x18 ;  /* 0x0000000405097211 */ /* 0x001fce00078ec0ff */
.L_x_620:
[----:B0-----:R-:W-:-:S04]  /*1ab0*/  IADD3 R4, P0, PT, R6, UR22, RZ ;  /* 0x0000001606047c10 */ /* 0x001fc8000ff1e0ff */
[----:B------:R-:W-:-:S05]  /*1ac0*/  IADD3.X R5, PT, PT, R7, UR23, RZ, P0, !PT ;  /* 0x0000001707057c10 */ /* 0x000fca00087fe4ff */
[----:B------:R-:W2:Y:S01]  /*1ad0*/  LDG.E.U8.CONSTANT R4, desc[UR10][R4.64] ;  /* 0x0000000a04047981 */ /* 0x000ea2000c1e9100 */
        /* <DEDUP_REMOVED lines=11> */
.L_x_619:
[----:B----4-:R-:W-:Y:S05]  /*1b90*/  BSYNC.RECONVERGENT B0 ;  /* 0x0000000000007941 */ /* 0x010fea0003800200 */
.L_x_618:
[----:B------:R-:W-:Y:S05]  /*1ba0*/  @!P0 BRA `(.L_x_620) ;  /* 0xfffffffc00c08947 */ /* 0x000fea000383ffff */
[----:B------:R-:W-:Y:S05]  /*1bb0*/  BRA `(.L_x_612) ;  /* 0x0000000400d87947 */ /* 0x000fea0003800000 */
.L_x_613:
[----:B------:R-:W0:Y:S01]  /*1bc0*/  LDCU.U8 UR4, c[0x0][0x400] ;  /* 0x00008000ff0477ac */ /* 0x000e220008000000 */
[----:B-123--:R-:W1:Y:S01]  /*1bd0*/  LDC.64 R4, c[0x0][0x398] ;  /* 0x0000e600ff047b82 */ /* 0x00ee620000000a00 */
[----:B0-----:R-:W-:-:S04]  /*1be0*/  UPRMT UR4, UR4, 0x8880, URZ ;  /* 0x0000888004047896 */ /* 0x001fc800080000ff */
[----:B------:R-:W-:-:S09]  /*1bf0*/  UISETP.NE.AND UP0, UPT, UR4, URZ, UPT ;  /* 0x000000ff0400728c */ /* 0x000fd2000bf05270 */
[----:B------:R-:W-:Y:S05]  /*1c00*/  BRA.U !UP0, `(.L_x_621) ;  /* 0x0000000108e87547 */ /* 0x000fea000b800000 */
.L_x_627:
[----:B------:R-:W-:-:S04]  /*1c10*/  IADD3 R10, P0, PT, R6, UR24, RZ ;  /* 0x00000018060a7c10 */ /* 0x000fc8000ff1e0ff */
[----:B0-----:R-:W-:-:S05]  /*1c20*/  IADD3.X R11, PT, PT, R7, UR25, RZ, P0, !PT ;  /* 0x00000019070b7c10 */ /* 0x001fca00087fe4ff */
[----:B------:R-:W2:Y:S01]  /*1c30*/  LDG.E.U8.CONSTANT R10, desc[UR10][R10.64] ;  /* 0x0000000a0a0a7981 */ /* 0x000ea2000c1e9100 */
        /* <DEDUP_REMOVED lines=33> */
.L_x_625:
[----:B------:R-:W-:Y:S01]  /*1e50*/  IMAD.U32 R11, RZ, RZ, UR7 ;  /* 0x00000007ff0b7e24 */ /* 0x000fe2000f8e00ff */
[----:B------:R-:W-:-:S07]  /*1e60*/  MOV R14, 0x1e80 ;  /* 0x00001e80000e7802 */ /* 0x000fce0000000f00 */
[----:B----4-:R-:W-:Y:S05]  /*1e70*/  CALL.REL.NOINC `($__internal_10_$__cuda_sm20_div_u64) ;  /* 0x0000002000647944 */ /* 0x010fea0003c00000 */
.L_x_626:
[----:B----4-:R-:W-:Y:S05]  /*1e80*/  BSYNC.RECONVERGENT B1 ;  /* 0x0000000000017941 */ /* 0x010fea0003800200 */
.L_x_624:
        /* <DEDUP_REMOVED lines=11> */
.L_x_623:
[----:B----4-:R-:W-:Y:S05]  /*1f40*/  BSYNC.RECONVERGENT B0 ;  /* 0x0000000000007941 */ /* 0x010fea0003800200 */
.L_x_622:
[----:B------:R-:W-:-:S05]  /*1f50*/  IADD3 R6, P0, PT, R6, UR6, RZ ;  /* 0x0000000606067c10 */ /* 0x000fca000ff1e0ff */
[----:B------:R-:W-:Y:S01]  /*1f60*/  IMAD.X R7, RZ, RZ, R7, P0 ;  /* 0x000000ffff077224 */ /* 0x000fe200000e0607 */
[----:B------:R-:W-:-:S04]  /*1f70*/  ISETP.GE.U32.AND P0, PT, R6, UR16, PT ;  /* 0x0000001006007c0c */ /* 0x000fc8000bf06070 */
[----:B------:R-:W-:-:S13]  /*1f80*/  ISETP.GE.U32.AND.EX P0, PT, R7, UR17, PT, P0 ;  /* 0x0000001107007c0c */ /* 0x000fda000bf06100 */
[----:B------:R-:W-:Y:S05]  /*1f90*/  @!P0 BRA `(.L_x_627) ;  /* 0xfffffffc001c8947 */ /* 0x000fea000383ffff */
[----:B------:R-:W-:Y:S05]  /*1fa0*/  BRA `(.L_x_612) ;  /* 0x0000000000dc7947 */ /* 0x000fea0003800000 */
.L_x_621:
[----:B-1----:R-:W0:Y:S01]  /*1fb0*/  S2R R5, SR_CgaCtaId ;  /* 0x0000000000057919 */ /* 0x002e220000008800 */
[----:B------:R-:W-:-:S05]  /*1fc0*/  MOV R4, 0x400 ;  /* 0x0000040000047802 */ /* 0x000fca0000000f00 */
[----:B------:R-:W-:-:S05]  /*1fd0*/  VIADD R4, R4, 0x10a0 ;  /* 0x000010a004047836 */ /* 0x000fca0000000000 */
[----:B0-----:R-:W-:-:S07]  /*1fe0*/  LEA R4, R5, R4, 0x18 ;  /* 0x0000000405047211 */ /* 0x001fce00078ec0ff */
.L_x_633:
[----:B0-----:R-:W-:-:S04]  /*1ff0*/  IADD3 R10, P0, PT, R6, UR26, RZ ;  /* 0x0000001a060a7c10 */ /* 0x001fc8000ff1e0ff */
[----:B------:R-:W-:-:S05]  /*2000*/  IADD3.X R11, PT, PT, R7, UR27, RZ, P0, !PT ;  /* 0x0000001b070b7c10 */ /* 0x000fca00087fe4ff */
[----:B------:R-:W2:Y:S01]  /*2010*/  LDG.E.U8.CONSTANT R10, desc[UR10][R10.64] ;  /* 0x0000000a0a0a7981 */ /* 0x000ea2000c1e9100 */
        /* <DEDUP_REMOVED lines=29> */
.L_x_631:
[----:B------:R-:W-:Y:S01]  /*21f0*/  IMAD.U32 R11, RZ, RZ, UR7 ;  /* 0x00000007ff0b7e24 */ /* 0x000fe2000f8e00ff */
[----:B------:R-:W-:-:S07]  /*2200*/  MOV R14, 0x2220 ;  /* 0x00002220000e7802 */ /* 0x000fce0000000f00 */
[----:B------:R-:W-:Y:S05]  /*2210*/  CALL.REL.NOINC `($__internal_10_$__cuda_sm20_div_u64) ;  /* 0x0000001c007c7944 */ /* 0x000fea0003c00000 */
[----:B------:R-:W-:Y:S02]  /*2220*/  IMAD.MOV.U32 R10, RZ, RZ, R12 ;  /* 0x000000ffff0a7224 */ /* 0x000fe400078e000c */
[----:B------:R-:W-:-:S07]  /*2230*/  IMAD.MOV.U32 R11, RZ, RZ, R13 ;  /* 0x000000ffff0b7224 */ /* 0x000fce00078e000d */
.L_x_632:
[----:B------:R-:W-:Y:S05]  /*2240*/  BSYNC.RECONVERGENT B1 ;  /* 0x0000000000017941 */ /* 0x000fea0003800200 */
.L_x_630:
[----:B------:R-:W-:-:S05]  /*2250*/  IADD3 R12, P0, PT, R8, R10, RZ ;  /* 0x0000000a080c7210 */ /* 0x000fca0007f1e0ff */
[----:B------:R-:W-:Y:S01]  /*2260*/  IMAD.X R11, R9, 0x1, R11, P0 ;  /* 0x00000001090b7824 */ /* 0x000fe200000e060b */
[----:B------:R-:W-:-:S04]  /*2270*/  LEA R10, P0, R12, UR28, 0x2 ;  /* 0x0000001c0c0a7c11 */ /* 0x000fc8000f8010ff */
[----:B------:R-:W-:-:S05]  /*2280*/  LEA.HI.X R11, R12, UR29, R11, 0x2, P0 ;  /* 0x0000001d0c0b7c11 */ /* 0x000fca00080f140b */
[----:B------:R-:W2:Y:S01]  /*2290*/  LDG.E R10, desc[UR10][R10.64] ;  /* 0x0000000a0a0a7981 */ /* 0x000ea2000c1e1900 */
[----:B------:R-:W-:-:S05]  /*22a0*/  IMAD R5, R5, 0x4, R4 ;  /* 0x0000000405057824 */ /* 0x000fca00078e0204 */
[----:B--2---:R0:W-:Y:S02]  /*22b0*/  ATOMS.ADD RZ, [R5], R10 ;  /* 0x0000000a05ff738c */ /* 0x0041e40000000000 */
.L_x_629:
[----:B------:R-:W-:Y:S05]  /*22c0*/  BSYNC.RECONVERGENT B0 ;  /* 0x0000000000007941 */ /* 0x000fea0003800200 */
.L_x_628:
[----:B------:R-:W-:-:S05]  /*22d0*/  IADD3 R6, P0, PT, R6, UR6, RZ ;  /* 0x0000000606067c10 */ /* 0x000fca000ff1e0ff */
[----:B------:R-:W-:Y:S01]  /*22e0*/  IMAD.X R7, RZ, RZ, R7, P0 ;  /* 0x000000ffff077224 */ /* 0x000fe200000e0607 */
[----:B------:R-:W-:-:S04]  /*22f0*/  ISETP.GE.U32.AND P0, PT, R6, UR8, PT ;  /* 0x0000000806007c0c */ /* 0x000fc8000bf06070 */
[----:B------:R-:W-:-:S13]  /*2300*/  ISETP.GE.U32.AND.EX P0, PT, R7, UR9, PT, P0 ;  /* 0x0000000907007c0c */ /* 0x000fda000bf06100 */
[----:B------:R-:W-:Y:S05]  /*2310*/  @!P0 BRA `(.L_x_633) ;  /* 0xfffffffc00348947 */ /* 0x000fea000383ffff */
.L_x_612:
        /* <DEDUP_REMOVED lines=42> */
.L_x_635:
[----:B----4-:R-:W-:Y:S05]  /*25c0*/  BSYNC.RECONVERGENT B0 ;  /* 0x0000000000007941 */ /* 0x010fea0003800200 */
.L_x_634:
        /* <DEDUP_REMOVED lines=65> */
.L_x_650:
        /* <DEDUP_REMOVED lines=65> */
.L_x_636:
        /* <DEDUP_REMOVED lines=84> */
.L_x_642:
        /* <DEDUP_REMOVED lines=22> */
.L_x_641:
[----:B------:R-:W-:Y:S05]  /*3490*/  BSYNC.RECONVERGENT B1 ;  /* 0x0000000000017941 */ /* 0x000fea0003800200 */
.L_x_640:
        /* <DEDUP_REMOVED lines=12> */
.L_x_643:
        /* <DEDUP_REMOVED lines=83> */
.L_x_639:
[----:B------:R-:W-:Y:S05]  /*3a90*/  BSYNC.RECONVERGENT B0 ;  /* 0x0000000000007941 */ /* 0x000fea0003800200 */
.L_x_638:
        /* <DEDUP_REMOVED lines=40> */
.L_x_644:
        /* <DEDUP_REMOVED lines=11> */
.L_x_637:
[----:B------:R-:W-:Y:S02]  /*3dd0*/  IMAD.MOV.U32 R45, RZ, RZ, R8 ;  /* 0x000000ffff2d7224 */ /* 0x000fe400078e0008 */
[----:B------:R-:W-:Y:S02]  /*3de0*/  IMAD.MOV.U32 R38, RZ, RZ, 0x1 ;  /* 0x00000001ff267424 */ /* 0x000fe400078e00ff */
[----:B------:R-:W-:Y:S02]  /*3df0*/  IMAD.MOV.U32 R40, RZ, RZ, RZ ;  /* 0x000000ffff287224 */ /* 0x000fe400078e00ff */
[----:B------:R-:W-:-:S07]  /*3e00*/  IMAD.MOV.U32 R36, RZ, RZ, -0x1 ;  /* 0xffffffffff247424 */ /* 0x000fce00078e00ff */
[----:B------:R-:W-:Y:S05]  /*3e10*/  WARPSYNC.COLLECTIVE R36, `(.L_x_645) ;  /* 0x0000000024087348 */ /* 0x000fea0003c00000 */
[----:B------:R0:W1:Y:S02]  /*3e20*/  SHFL.UP P0, R43, R45, R38, R40 ;  /* 0x040000262d2b7389 */ /* 0x0000640000000028 */
[----:B01----:R-:W-:Y:S05]  /*3e30*/  ENDCOLLECTIVE ;  /* 0x000000000000791b */ /* 0x003fea0003800000 */
.L_x_645:
[----:B------:R-:W-:Y:S02]  /*3e40*/  HFMA2 R38, -RZ, RZ, 0, 1.1920928955078125e-07 ;  /* 0x00000002ff267431 */ /* 0x000fe400000001ff */
[----:B------:R-:W-:-:S04]  /*3e50*/  IMAD.MOV.U32 R39, RZ, RZ, R43 ;  /* 0x000000ffff277224 */ /* 0x000fc800078e002b */
[----:B------:R-:W-:-:S04]  /*3e60*/  @P0 IMAD.IADD R39, R8, 0x1, R39 ;  /* 0x0000000108270824 */ /* 0x000fc800078e0227 */
[----:B------:R-:W-:-:S07]  /*3e70*/  IMAD.MOV.U32 R45, RZ, RZ, R39 ;  /* 0x000000ffff2d7224 */ /* 0x000fce00078e0027 */
[----:B------:R-:W-:Y:S05]  /*3e80*/  WARPSYNC.COLLECTIVE R36, `(.L_x_646) ;  /* 0x0000000024087348 */ /* 0x000fea0003c00000 */
[----:B------:R0:W1:Y:S02]  /*3e90*/  SHFL.UP P0, R43, R45, R38, R40 ;  /* 0x040000262d2b7389 */ /* 0x0000640000000028 */
[----:B01----:R-:W-:Y:S05]  /*3ea0*/  ENDCOLLECTIVE ;  /* 0x000000000000791b */ /* 0x003fea0003800000 */
.L_x_646:
[----:B------:R-:W-:Y:S02]  /*3eb0*/  IMAD.MOV.U32 R38, RZ, RZ, 0x4 ;  /* 0x00000004ff267424 */ /* 0x000fe400078e00ff */
[----:B------:R-:W-:-:S04]  /*3ec0*/  IMAD.MOV.U32 R24, RZ, RZ, R43 ;  /* 0x000000ffff187224 */ /* 0x000fc800078e002b */
[----:B------:R-:W-:-:S04]  /*3ed0*/  @P0 IMAD.IADD R24, R39, 0x1, R24 ;  /* 0x0000000127180824 */ /* 0x000fc800078e0218 */
[----:B------:R-:W-:-:S07]  /*3ee0*/  IMAD.MOV.U32 R45, RZ, RZ, R24 ;  /* 0x000000ffff2d7224 */ /* 0x000fce00078e0018 */
[----:B------:R-:W-:Y:S05]  /*3ef0*/  WARPSYNC.COLLECTIVE R36, `(.L_x_647) ;  /* 0x0000000024087348 */ /* 0x000fea0003c00000 */
[----:B------:R0:W1:Y:S02]  /*3f00*/  SHFL.UP P0, R43, R45, R38, R40 ;  /* 0x040000262d2b7389 */ /* 0x0000640000000028 */
[----:B01----:R-:W-:Y:S05]  /*3f10*/  ENDCOLLECTIVE ;  /* 0x000000000000791b */ /* 0x003fea0003800000 */
.L_x_647:
[----:B------:R-:W-:Y:S02]  /*3f20*/  IMAD.MOV.U32 R38, RZ, RZ, 0x8 ;  /* 0x00000008ff267424 */ /* 0x000fe400078e00ff */
[----:B------:R-:W-:-:S04]  /*3f30*/  IMAD.MOV.U32 R41, RZ, RZ, R43 ;  /* 0x000000ffff297224 */ /* 0x000fc800078e002b */
[----:B------:R-:W-:-:S04]  /*3f40*/  @P0 IMAD.IADD R41, R24, 0x1, R41 ;  /* 0x0000000118290824 */ /* 0x000fc800078e0229 */
[----:B------:R-:W-:-:S07]  /*3f50*/  IMAD.MOV.U32 R45, RZ, RZ, R41 ;  /* 0x000000ffff2d7224 */ /* 0x000fce00078e0029 */
[----:B------:R-:W-:Y:S05]  /*3f60*/  WARPSYNC.COLLECTIVE R36, `(.L_x_648) ;  /* 0x0000000024087348 */ /* 0x000fea0003c00000 */
[----:B------:R0:W1:Y:S02]  /*3f70*/  SHFL.UP P0, R43, R45, R38, R40 ;  /* 0x040000262d2b7389 */ /* 0x0000640000000028 */
[----:B01----:R-:W-:Y:S05]  /*3f80*/  ENDCOLLECTIVE ;  /* 0x000000000000791b */ /* 0x003fea0003800000 */
.L_x_648:
[----:B------:R-:W-:Y:S02]  /*3f90*/  IMAD.MOV.U32 R38, RZ, RZ, 0x10 ;  /* 0x00000010ff267424 */ /* 0x000fe400078e00ff */
[----:B------:R-:W-:-:S05]  /*3fa0*/  IMAD.MOV.U32 R28, RZ, RZ, R43 ;  /* 0x000000ffff1c7224 */ /* 0x000fca00078e002b */
[----:B------:R-:W-:-:S05]  /*3fb0*/  @P0 IADD3 R28, PT, PT, R41, R28, RZ ;  /* 0x0000001c291c0210 */ /* 0x000fca0007ffe0ff */
[----:B------:R-:W-:-:S07]  /*3fc0*/  IMAD.MOV.U32 R45, RZ, RZ, R28 ;  /* 0x000000ffff2d7224 */ /* 0x000fce00078e001c */
[----:B------:R-:W-:Y:S05]  /*3fd0*/  WARPSYNC.COLLECTIVE R36, `(.L_x_649) ;  /* 0x0000000024087348 */ /* 0x000fea0003c00000 */
[----:B------:R0:W1:Y:S02]  /*3fe0*/  SHFL.UP P0, R43, R45, R38, R40 ;  /* 0x040000262d2b7389 */ /* 0x0000640000000028 */
[----:B01----:R-:W-:Y:S05]  /*3ff0*/  ENDCOLLECTIVE ;  /* 0x000000000000791b */ /* 0x003fea0003800000 */
.L_x_649:
[----:B------:R-:W-:Y:S05]  /*4000*/  BRA `(.L_x_650) ;  /* 0xffffffe800747947 */ /* 0x000fea000383ffff */
        .weak           $__internal_10_$__cuda_sm20_div_u64
        .type           $__internal_10_$__cuda_sm20_div_u64,@function
        .size           $__internal_10_$__cuda_sm20_div_u64,(.L_x_1793 - $__internal_10_$__cuda_sm20_div_u64)
$__internal_10_$__cuda_sm20_div_u64:
        /* <DEDUP_REMOVED lines=68> */
[----:B------:R-:W-:Y:S06]  /*4450*/  RET.REL.NODEC R14 `(_ZN4vllm3moe32moe_lora_align_block_size_kernelIaEEvPT_PilS4_iimiiS4_S4_iS4_S4_S4_iiS4_S4_b) ;  /* 0xffffffb80ee87950 */ /* 0x000fec0003c3ffff */
.L_x_651:
        /* <DEDUP_REMOVED lines=10> */
.L_x_1793:


//--------------------- .text._ZN4vllm3moe51moe_lora_align_block_size_small_batch_expert_kernelIaLi256EEEvPT_PilS4_iimiiS4_S4_iS4_S4_S4_S4_b --------------------------
	.section	.text._ZN4vllm3moe51moe_lora_align_block_size_small_batch_expert_kernelIaLi256EEEvPT_PilS4_iimiiS4_S4_iS4_S4_S4_S4_b,"ax",@progbits
	.align	128
        .global         _ZN4vllm3moe51moe_lora_align_block_size_small_batch_expert_kernelIaLi256EEEvPT_PilS4_iimiiS4_S4_iS4_S4_S4_S4_b
        .type           _ZN4vllm3moe51moe_lora_align_block_size_small_batch_expert_kernelIaLi256EEEvPT_PilS4_iimiiS4_S4_iS4_S4_S4_S4_b,@function
        .size           _ZN4vllm3moe51moe_lora_align_block_size_small_batch_expert_kernelIaLi256EEEvPT_PilS4_iimiiS4_S4_iS4_S4_S4_S4_b,(.L_x_1794 - _ZN4vllm3moe51moe_lora_align_block_size_small_batch_expert_kernelIaLi256EEEvPT_PilS4_iimiiS4_S4_iS4_S4_S4_S4_b)
        .other          _ZN4vllm3moe51moe_lora_align_block_size_small_batch_expert_kernelIaLi256EEEvPT_PilS4_iimiiS4_S4_iS4_S4_S4_S4_b,@"STO_CUDA_ENTRY STV_DEFAULT"
_ZN4vllm3moe51moe_lora_align_block_size_small_batch_expert_kernelIaLi256EEEvPT_PilS4_iimiiS4_S4_iS4_S4_S4_S4_b:
.text._ZN4vllm3moe51moe_lora_align_block_size_small_batch_expert_kernelIaLi256EEEvPT_PilS4_iimiiS4_S4_iS4_S4_S4_S4_b:
        /* <DEDUP_REMOVED lines=40> */
.L_x_652:
[----:B------:R-:W0:Y:S01]  /*0280*/  LDCU.64 UR4, c[0x0][0x3a8] ;  /* 0x00007500ff0477ac */ /* 0x000e220008000a00 */
[----:B------:R-:W-:Y:S01]  /*0290*/  IMAD.U32 R21, RZ, RZ, UR7 ;  /* 0x00000007ff157e24 */ /* 0x000fe2000f8e00ff */
[----:B------:R-:W-:Y:S01]  /*02a0*/  MOV R20, 0x2e0 ;  /* 0x000002e000147802 */ /* 0x000fe20000000f00 */
[----:B0-----:R-:W-:Y:S02]  /*02b0*/  IMAD.U32 R11, RZ, RZ, UR4 ;  /* 0x00000004ff0b7e24 */ /* 0x001fe4000f8e00ff */
[----:B------:R-:W-:-:S07]  /*02c0*/  IMAD.U32 R18, RZ, RZ, UR5 ;  /* 0x00000005ff127e24 */ /* 0x000fce000f8e00ff */
[----:B------:R-:W-:Y:S05]  /*02d0*/  CALL.REL.NOINC `($__internal_11_$__cuda_sm20_div_u64) ;  /* 0x0000005c00e47944 */ /* 0x000fea0003c00000 */
.L_x_653:
        /* <DEDUP_REMOVED lines=22> */
.L_x_658:
        /* <DEDUP_REMOVED lines=75> */
.L_x_657:
[----:B------:R-:W-:Y:S05]  /*08f0*/  BSYNC.RECONVERGENT B1 ;  /* 0x0000000000017941 */ /* 0x000fea0003800200 */
.L_x_656:
        /* <DEDUP_REMOVED lines=44> */
.L_x_660:
[----:B------:R-:W-:Y:S05]  /*0bc0*/  BSYNC.RECONVERGENT B1 ;  /* 0x0000000000017941 */ /* 0x000fea0003800200 */
.L_x_659:
        /* <DEDUP_REMOVED lines=28> */
.L_x_662:
[----:B------:R-:W-:Y:S05]  /*0d90*/  BSYNC.RECONVERGENT B1 ;  /* 0x0000000000017941 */ /* 0x000fea0003800200 */
.L_x_661:
[----:B------:R-:W-:Y:S05]  /*0da0*/  @!P1 BRA `(.L_x_655) ;  /* 0x0000000000409947 */ /* 0x000fea0003800000 */
[----:B-1----:R-:W0:Y:S01]  /*0db0*/  LDC.64 R8, c[0x0][0x388] ;  /* 0x0000e200ff087b82 */ /* 0x002e220000000a00 */
[----:B------:R-:W-:-:S07]  /*0dc0*/  IMAD.MOV R10, RZ, RZ, -R6 ;  /* 0x000000ffff0a7224 */ /* 0x000fce00078e0a06 */
[----:B------:R-:W1:Y:S01]  /*0dd0*/  LDC.64 R4, c[0x0][0x3e8] ;  /* 0x0000fa00ff047b82 */ /* 0x000e620000000a00 */
[----:B0-----:R-:W-:-:S07]  /*0de0*/  IMAD.WIDE.U32 R8, R3, 0x4, R8 ;  /* 0x0000000403087825 */ /* 0x001fce00078e0008 */
.L_x_663:
        /* <DEDUP_REMOVED lines=12> */
.L_x_655:
[----:B------:R-:W-:Y:S05]  /*0eb0*/  BSYNC.RECONVERGENT B0 ;  /* 0x0000000000007941 */ /* 0x000fea0003800200 */
.L_x_654:
        /* <DEDUP_REMOVED lines=39> */
.L_x_668:
        /* <DEDUP_REMOVED lines=19> */
.L_x_667:
[----:B------:R-:W-:Y:S05]  /*1260*/  BSYNC.RECONVERGENT B0 ;  /* 0x0000000000007941 */ /* 0x000fea0003800200 */
.L_x_666:
        /* <DEDUP_REMOVED lines=20> */
.L_x_670:
[----:B------:R-:W-:Y:S05]  /*13b0*/  BSYNC.RECONVERGENT B0 ;  /* 0x0000000000007941 */ /* 0x000fea0003800200 */
.L_x_669:
        /* <DEDUP_REMOVED lines=18> */
.L_x_672:
[----:B------:R-:W-:Y:S05]  /*14e0*/  BSYNC.RECONVERGENT B0 ;  /* 0x0000000000007941 */ /* 0x000fea0003800200 */
.L_x_671:
[----:B------:R-:W-:-:S05]  /*14f0*/  @!P1 IADD3 R3, P0, PT, R3, R2, RZ ;  /* 0x0000000203039210 */ /* 0x000fca0007f1e0ff */
[----:B------:R-:W-:Y:S01]  /*1500*/  @!P1 IMAD.X R0, R5, 0x1, R0, P0 ;  /* 0x0000000105009824 */ /* 0x000fe200000e0600 */
[----:B--2---:R-:W-:-:S04]  /*1510*/  @!P1 LEA R2, P0, R3, R10, 0x2 ;  /* 0x0000000a03029211 */ /* 0x004fc800078010ff */
[----:B------:R-:W-:-:S05]  /*1520*/  @!P1 LEA.HI.X R3, R3, R11, R0, 0x2, P0 ;  /* 0x0000000b03039211 */ /* 0x000fca00000f1400 */
[----:B0-----:R2:W-:Y:S04]  /*1530*/  @!P1 STG.E desc[UR8][R2.64], R13 ;  /* 0x0000000d02009986 */ /* 0x0015e8000c101908 */
.L_x_665:
[----:B------:R-:W-:Y:S05]  /*1540*/  WARPSYNC.ALL ;  /* 0x0000000000007948 */ /* 0x000fea0003800000 */
[----:B------:R-:W-:Y:S08]  /*1550*/  BAR.SYNC.DEFER_BLOCKING 0x0 ;  /* 0x0000000000007b1d */ /* 0x000ff00000010000 */
[----:B------:R-:W-:Y:S08]  /*1560*/  BAR.SYNC.DEFER_BLOCKING 0x0 ;  /* 0x0000000000007b1d */ /* 0x000ff00000010000 */
[----:B------:R-:W-:Y:S06]  /*1570*/  BAR.SYNC.DEFER_BLOCKING 0x0 ;  /* 0x0000000000007b1d */ /* 0x000fec0000010000 */
[----:B------:R-:W-:Y:S05]  /*1580*/  EXIT ;  /* 0x000000000000794d */ /* 0x000fea0003800000 */
.L_x_664:
        /* <DEDUP_REMOVED lines=21> */
.L_x_675:
        /* <DEDUP_REMOVED lines=20> */
.L_x_674:
        /* <DEDUP_REMOVED lines=17> */
.L_x_676:
        /* <DEDUP_REMOVED lines=12> */
.L_x_677:
[----:B------:R-:W-:Y:S05]  /*19f0*/  @!P2 BRA `(.L_x_673) ;  /* 0x000000000028a947 */ /* 0x000fea0003800000 */
[----:B------:R-:W-:Y:S01]  /*1a00*/  LEA R19, R2, 0xfffffc08, 0x2 ;  /* 0xfffffc0802137811 */ /* 0x000fe200078e10ff */
[----:B------:R-:W-:Y:S02]  /*1a10*/  IMAD.SHL.U32 R12, R12, 0x4, RZ ;  /* 0x000000040c0c7824 */ /* 0x000fe400078e00ff */
[----:B------:R-:W-:Y:S02]  /*1a20*/  IMAD.MOV R13, RZ, RZ, -R13 ;  /* 0x000000ffff0d7224 */ /* 0x000fe400078e0a0d */
[----:B------:R-:W-:-:S05]  /*1a30*/  IMAD R19, R19, R11, R12 ;  /* 0x0000000b13137224 */ /* 0x000fca00078e020c */
[----:B------:R-:W-:-:S07]  /*1a40*/  IADD3 R8, PT, PT, R19, 0x4, R8 ;  /* 0x0000000413087810 */ /* 0x000fce0007ffe008 */
.L_x_678:
[----:B------:R-:W-:Y:S01]  /*1a50*/  VIADD R13, R13, 0x1 ;  /* 0x000000010d0d7836 */ /* 0x000fe20000000000 */
[----:B------:R2:W-:Y:S04]  /*1a60*/  STS [R8], RZ ;  /* 0x000000ff08007388 */ /* 0x0005e80000000800 */
[----:B------:R-:W-:Y:S01]  /*1a70*/  ISETP.NE.AND P0, PT, R13, RZ, PT ;  /* 0x000000ff0d00720c */ /* 0x000fe20003f05270 */
[----:B--2---:R-:W-:-:S12]  /*1a80*/  VIADD R8, R8, 0x4 ;  /* 0x0000000408087836 */ /* 0x004fd80000000000 */
[----:B------:R-:W-:Y:S05]  /*1a90*/  @P0 BRA `(.L_x_678) ;  /* 0xfffffffc00ec0947 */ /* 0x000fea000383ffff */
.L_x_673:
        /* <DEDUP_REMOVED lines=17> */
.L_x_682:
[----:B------:R-:W0:Y:S02]  /*1bb0*/  LDCU.64 UR4, c[0x0][0x380] ;  /* 0x00007000ff0477ac */ /* 0x000e240008000a00 */
[----:B0-----:R-:W-:-:S04]  /*1bc0*/  IADD3 R18, P0, PT, R23, UR4, RZ ;  /* 0x0000000417127c10 */ /* 0x001fc8000ff1e0ff */
[----:B------:R-:W-:Y:S01]  /*1bd0*/  IADD3.X R19, PT, PT, R11, UR5, RZ, P0, !PT ;  /* 0x000000050b137c10 */ /* 0x000fe200087fe4ff */
[----:B------:R-:W0:Y:S04]  /*1be0*/  LDCU.64 UR4, c[0x0][0x3a8] ;  /* 0x00007500ff0477ac */ /* 0x000e280008000a00 */
[----:B------:R-:W2:Y:S02]  /*1bf0*/  LDG.E.U8.CONSTANT R18, desc[UR8][R18.64] ;  /* 0x0000000812127981 */ /* 0x000ea4000c1e9100 */
[----:B--2---:R-:W-:-:S05]  /*1c00*/  PRMT R21, R18, 0x8880, RZ ;  /* 0x0000888012157816 */ /* 0x004fca00000000ff */
[----:B-1----:R-:W-:-:S06]  /*1c10*/  IMAD.WIDE R20, R21, 0x4, R12 ;  /* 0x0000000415147825 */ /* 0x002fcc00078e020c */
[----:B------:R-:W2:Y:S01]  /*1c20*/  LDG.E.CONSTANT R21, desc[UR8][R20.64] ;  /* 0x0000000814157981 */ /* 0x000ea2000c1e9900 */
[----:B------:R-:W-:-:S05]  /*1c30*/  IADD3 R23, P2, PT, R8, R23, RZ ;  /* 0x0000001708177210 */ /* 0x000fca0007f5e0ff */
[----:B------:R-:W-:Y:S01]  /*1c40*/  IMAD.X R11, RZ, RZ, R11, P2 ;  /* 0x000000ffff0b7224 */ /* 0x000fe200010e060b */
[----:B--2---:R-:W-:-:S13]  /*1c50*/  ISETP.NE.AND P0, PT, R21, -0x1, PT ;  /* 0xffffffff1500780c */ /* 0x004fda0003f05270 */
[----:B------:R-:W1:Y:S02]  /*1c60*/  @P0 LDC R22, c[0x0][0x3a0] ;  /* 0x0000e800ff160b82 */ /* 0x000e640000000800 */
[----:B-1----:R-:W-:-:S05]  /*1c70*/  @P0 IMAD R22, R10, R22, R21 ;  /* 0x000000160a160224 */ /* 0x002fca00078e0215 */
[----:B------:R-:W-:-:S05]  /*1c80*/  @P0 LEA R22, R22, R9, 0x2 ;  /* 0x0000000916160211 */ /* 0x000fca00078e10ff */
[----:B------:R-:W1:Y:S02]  /*1c90*/  @P0 LDS R24, [R22+0x4] ;  /* 0x0000040016180984 */ /* 0x000e640000000800 */
[----:B-1----:R-:W-:-:S05]  /*1ca0*/  @P0 VIADD R19, R24, 0x1 ;  /* 0x0000000118130836 */ /* 0x002fca0000000000 */
[----:B------:R2:W-:Y:S01]  /*1cb0*/  @P0 STS [R22+0x4], R19 ;  /* 0x0000041316000388 */ /* 0x0005e20000000800 */
[----:B0-----:R-:W-:-:S04]  /*1cc0*/  ISETP.GE.U32.AND P0, PT, R23, UR4, PT ;  /* 0x0000000417007c0c */ /* 0x001fc8000bf06070 */
[----:B------:R-:W-:-:S13]  /*1cd0*/  ISETP.GE.U32.AND.EX P0, PT, R11, UR5, PT, P0 ;  /* 0x000000050b007c0c */ /* 0x000fda000bf06100 */
[----:B--2---:R-:W-:Y:S05]  /*1ce0*/  @!P0 BRA `(.L_x_682) ;  /* 0xfffffffc00b08947 */ /* 0x004fea000383ffff */
[----:B------:R-:W-:Y:S05]  /*1cf0*/  BRA `(.L_x_679) ;  /* 0x0000000800047947 */ /* 0x000fea0003800000 */
.L_x_681:
[----:B------:R-:W-:Y:S02]  /*1d00*/  IMAD.MOV.U32 R23, RZ, RZ, R7 ;  /* 0x000000ffff177224 */ /* 0x000fe400078e0007 */
[----:B------:R-:W-:-:S07]  /*1d10*/  IMAD.MOV.U32 R22, RZ, RZ, R6 ;  /* 0x000000ffff167224 */ /* 0x000fce00078e0006 */
.L_x_683:
[----:B------:R-:W0:Y:S02]  /*1d20*/  LDCU.64 UR4, c[0x0][0x380] ;  /* 0x00007000ff0477ac */ /* 0x000e240008000a00 */
[----:B0-----:R-:W-:-:S04]  /*1d30*/  IADD3 R18, P0, PT, R23, UR4, RZ ;  /* 0x0000000417127c10 */ /* 0x001fc8000ff1e0ff */
[----:B------:R-:W-:-:S05]  /*1d40*/  IADD3.X R19, PT, PT, R22, UR5, RZ, P0, !PT ;  /* 0x0000000516137c10 */ /* 0x000fca00087fe4ff */
[----:B------:R-:W2:Y:S01]  /*1d50*/  LDG.E.U8.CONSTANT R18, desc[UR8][R18.64] ;  /* 0x0000000812127981 */ /* 0x000ea2000c1e9100 */
[----:B------:R-:W-:-:S04]  /*1d60*/  IADD3 R23, P2, PT, R8, R23, RZ ;  /* 0x0000001708177210 */ /* 0x000fc80007f5e0ff */
[----:B------:R-:W-:Y:S01]  /*1d70*/  ISETP.GE.U32.AND P0, PT, R23, R12, PT ;  /* 0x0000000c1700720c */ /* 0x000fe20003f06070 */
[----:B------:R-:W-:-:S05]  /*1d80*/  IMAD.X R22, RZ, RZ, R22, P2 ;  /* 0x000000ffff167224 */ /* 0x000fca00010e0616 */
        /* <DEDUP_REMOVED lines=9> */
.L_x_680:
        /* <DEDUP_REMOVED lines=9> */
.L_x_690:
[----:B0-----:R-:W0:Y:S02]  /*1eb0*/  LDCU.64 UR4, c[0x0][0x380] ;  /* 0x00007000ff0477ac */ /* 0x001e240008000a00 */
[----:B0-----:R-:W-:-:S04]  /*1ec0*/  IADD3 R20, P0, PT, R11, UR4, RZ ;  /* 0x000000040b147c10 */ /* 0x001fc8000ff1e0ff */
[----:B------:R-:W-:-:S05]  /*1ed0*/  IADD3.X R21, PT, PT, R18, UR5, RZ, P0, !PT ;  /* 0x0000000512157c10 */ /* 0x000fca00087fe4ff */
[----:B------:R-:W2:Y:S02]  /*1ee0*/  LDG.E.U8.CONSTANT R20, desc[UR8][R20.64] ;  /* 0x0000000814147981 */ /* 0x000ea4000c1e9100 */
        /* <DEDUP_REMOVED lines=31> */
.L_x_688:
[----:B------:R-:W-:Y:S02]  /*20e0*/  MOV R21, UR7 ;  /* 0x0000000700157c02 */ /* 0x000fe40008000f00 */
[----:B------:R-:W-:-:S07]  /*20f0*/  MOV R20, 0x2110 ;  /* 0x0000211000147802 */ /* 0x000fce0000000f00 */
[----:B------:R-:W-:Y:S05]  /*2100*/  CALL.REL.NOINC `($__internal_11_$__cuda_sm20_div_u64) ;  /* 0x0000004000587944 */ /* 0x000fea0003c00000 */
.L_x_689:
[----:B------:R-:W-:Y:S05]  /*2110*/  BSYNC.RECONVERGENT B1 ;  /* 0x0000000000017941 */ /* 0x000fea0003800200 */
.L_x_687:
        /* <DEDUP_REMOVED lines=9> */
.L_x_686:
[----:B------:R-:W-:Y:S05]  /*21b0*/  BSYNC.RECONVERGENT B0 ;  /* 0x0000000000007941 */ /* 0x000fea0003800200 */
.L_x_685:
[----:B------:R-:W1:Y:S01]  /*21c0*/  LDCU.64 UR4, c[0x0][0x3a8] ;  /* 0x00007500ff0477ac */ /* 0x000e620008000a00 */
[----:B------:R-:W-:-:S05]  /*21d0*/  IADD3 R11, P0, PT, R8, R11, RZ ;  /* 0x0000000b080b7210 */ /* 0x000fca0007f1e0ff */
[----:B------:R-:W-:Y:S01]  /*21e0*/  IMAD.X R18, RZ, RZ, R18, P0 ;  /* 0x000000ffff127224 */ /* 0x000fe200000e0612 */
[----:B-1----:R-:W-:-:S04]  /*21f0*/  ISETP.GE.U32.AND P0, PT, R11, UR4, PT ;  /* 0x000000040b007c0c */ /* 0x002fc8000bf06070 */
[----:B------:R-:W-:-:S13]  /*2200*/  ISETP.GE.U32.AND.EX P0, PT, R18, UR5, PT, P0 ;  /* 0x0000000512007c0c */ /* 0x000fda000bf06100 */
[----:B------:R-:W-:Y:S05]  /*2210*/  @!P0 BRA `(.L_x_690) ;  /* 0xfffffffc00248947 */ /* 0x000fea000383ffff */
[----:B------:R-:W-:Y:S05]  /*2220*/  BRA `(.L_x_679) ;  /* 0x0000000000b87947 */ /* 0x000fea0003800000 */
.L_x_684:
[----:B0-----:R-:W-:-:S04]  /*2230*/  IADD3 R18, P0, PT, R11, UR12, RZ ;  /* 0x0000000c0b127c10 */ /* 0x001fc8000ff1e0ff */
[----:B------:R-:W-:-:S05]  /*2240*/  IADD3.X R19, PT, PT, R12, UR13, RZ, P0, !PT ;  /* 0x0000000d0c137c10 */ /* 0x000fca00087fe4ff */
[----:B--2---:R0:W5:Y:S01]  /*2250*/  LDG.E.U8.CONSTANT R13, desc[UR8][R18.64] ;  /* 0x00000008120d7981 */ /* 0x004162000c1e9100 */
        /* <DEDUP_REMOVED lines=24> */
.L_x_692:
[----:B------:R-:W-:Y:S01]  /*23e0*/  IMAD.MOV.U32 R18, RZ, RZ, R12 ;  /* 0x000000ffff127224 */ /* 0x000fe200078e000c */
[----:B------:R-:W-:Y:S01]  /*23f0*/  MOV R20, 0x2420 ;  /* 0x0000242000147802 */ /* 0x000fe20000000f00 */
[----:B------:R-:W-:-:S07]  /*2400*/  IMAD.U32 R21, RZ, RZ, UR7 ;  /* 0x00000007ff157e24 */ /* 0x000fce000f8e00ff */
[----:B-----5:R-:W-:Y:S05]  /*2410*/  CALL.REL.NOINC `($__internal_11_$__cuda_sm20_div_u64) ;  /* 0x0000003c00947944 */ /* 0x020fea0003c00000 */
.L_x_693:
[----:B------:R-:W-:Y:S05]  /*2420*/  BSYNC.RECONVERGENT B0 ;  /* 0x0000000000007941 */ /* 0x000fea0003800200 */
.L_x_691:
        /* <DEDUP_REMOVED lines=14> */
.L_x_679:
        /* <DEDUP_REMOVED lines=34> */
.L_x_699:
        /* <DEDUP_REMOVED lines=68> */
.L_x_698:
        /* <DEDUP_REMOVED lines=38> */
.L_x_700:
[----:B------:R-:W-:-:S13]  /*2dd0*/  ISETP.NE.OR P0, PT, R10, RZ, P0 ;  /* 0x000000ff0a00720c */ /* 0x000fda0000705670 */
[----:B------:R-:W-:Y:S05]  /*2de0*/  @!P0 BRA `(.L_x_701) ;  /* 0x0000000000508947 */ /* 0x000fea0003800000 */
.L_x_697:
        /* <DEDUP_REMOVED lines=20> */
.L_x_701:
[----:B------:R-:W-:-:S12]  /*2f30*/  UIADD3 UR4, UPT, UPT, UR4, 0x1, URZ ;  /* 0x0000000104047890 */ /* 0x000fd8000fffe0ff */
.L_x_696:
        /* <DEDUP_REMOVED lines=11> */
.L_x_702:
        /* <DEDUP_REMOVED lines=10> */
.L_x_695:
[----:B------:R-:W-:Y:S05]  /*3090*/  BSYNC.RECONVERGENT B0 ;  /* 0x0000000000007941 */ /* 0x000fea0003800200 */
.L_x_694:
        /* <DEDUP_REMOVED lines=31> */
.L_x_707:
        /* <DEDUP_REMOVED lines=142> */
.L_x_706:
        /* <DEDUP_REMOVED lines=86> */
.L_x_710:
[----:B------:R-:W-:Y:S05]  /*40d0*/  BSYNC.RECONVERGENT B2 ;  /* 0x0000000000027941 */ /* 0x000fea0003800200 */
.L_x_709:
        /* <DEDUP_REMOVED lines=57> */
.L_x_712:
[----:B------:R-:W-:Y:S05]  /*4470*/  BSYNC.RECONVERGENT B2 ;  /* 0x0000000000027941 */ /* 0x000fea0003800200 */
.L_x_711:
        /* <DEDUP_REMOVED lines=34> */
.L_x_708:
[----:B------:R-:W-:Y:S05]  /*46a0*/  BSYNC.RECONVERGENT B1 ;  /* 0x0000000000017941 */ /* 0x000fea0003800200 */
.L_x_705:
[----:B01234-:R-:W0:Y:S04]  /*46b0*/  LDS R11, [R9] ;  /* 0x00000000090b7984 */ /* 0x01fe280000000800 */
[----:B0-----:R0:W-:Y:S02]  /*46c0*/  STG.E desc[UR8][R16.64], R11 ;  /* 0x0000000b10007986 */ /* 0x0011e4000c101908 */
.L_x_704:
[----:B------:R-:W-:Y:S05]  /*46d0*/  BSYNC.RECONVERGENT B0 ;  /* 0x0000000000007941 */ /* 0x000fea0003800200 */
.L_x_703:
        /* <DEDUP_REMOVED lines=61> */
.L_x_717:
        /* <DEDUP_REMOVED lines=22> */
.L_x_716:
[----:B------:R-:W-:Y:S05]  /*4c10*/  BSYNC.RECONVERGENT B1 ;  /* 0x0000000000017941 */ /* 0x000fea0003800200 */
.L_x_715:
        /* <DEDUP_REMOVED lines=12> */
.L_x_718:
        /* <DEDUP_REMOVED lines=85> */
.L_x_714:
[----:B------:R-:W-:Y:S05]  /*5230*/  BSYNC.RECONVERGENT B0 ;  /* 0x0000000000007941 */ /* 0x000fea0003800200 */
.L_x_713:
        /* <DEDUP_REMOVED lines=40> */
.L_x_721:
        /* <DEDUP_REMOVED lines=10> */
.L_x_720:
[----:B------:R-:W-:Y:S05]  /*5560*/  BSYNC.RECONVERGENT B0 ;  /* 0x0000000000007941 */ /* 0x000fea0003800200 */
.L_x_719:
        /* <DEDUP_REMOVED lines=14> */
.L_x_726:
[----:B------:R-:W-:-:S04]  /*5650*/  IADD3 R16, P0, PT, R7, UR6, RZ ;  /* 0x0000000607107c10 */ /* 0x000fc8000ff1e0ff */
[----:B------:R-:W-:-:S05]  /*5660*/  IADD3.X R17, PT, PT, R6, UR7, RZ, P0, !PT ;  /* 0x0000000706117c10 */ /* 0x000fca00087fe4ff */
[----:B------:R-:W2:Y:S02]  /*5670*/  LDG.E.U8.CONSTANT R16, desc[UR8][R16.64] ;  /* 0x0000000810107981 */ /* 0x000ea4000c1e9100 */
        /* <DEDUP_REMOVED lines=19> */
.L_x_725:
[----:B------:R-:W-:Y:S05]  /*57b0*/  BSYNC.RECONVERGENT B0 ;  /* 0x0000000000007941 */ /* 0x000fea0003800200 */
.L_x_724:
[----:B-1----:R-:W-:-:S05]  /*57c0*/  IADD3 R7, P0, PT, R8, R7, RZ ;  /* 0x0000000708077210 */ /* 0x002fca0007f1e0ff */
[----:B------:R-:W-:Y:S01]  /*57d0*/  IMAD.X R6, RZ, RZ, R6, P0 ;  /* 0x000000ffff067224 */ /* 0x000fe200000e0606 */
[----:B------:R-:W-:-:S04]  /*57e0*/  ISETP.GE.U32.AND P0, PT, R7, UR14, PT ;  /* 0x0000000e07007c0c */ /* 0x000fc8000bf06070 */
[----:B------:R-:W-:-:S13]  /*57f0*/  ISETP.GE.U32.AND.EX P0, PT, R6, UR15, PT, P0 ;  /* 0x0000000f06007c0c */ /* 0x000fda000bf06100 */
[----:B------:R-:W-:Y:S05]  /*5800*/  @!P0 BRA `(.L_x_726) ;  /* 0xfffffffc00908947 */ /* 0x000fea000383ffff */
[----:B------:R-:W-:Y:S05]  /*5810*/  EXIT ;  /* 0x000000000000794d */ /* 0x000fea0003800000 */
.L_x_723:
[----:B------:R-:W0:Y:S01]  /*5820*/  S2UR UR5, SR_CgaCtaId ;  /* 0x00000000000579c3 */ /* 0x000e220000008800 */
[----:B------:R-:W-:Y:S01]  /*5830*/  UMOV UR4, 0x400 ;  /* 0x0000040000047882 */ /* 0x000fe20000000000 */
[----:B------:R-:W2:Y:S01]  /*5840*/  LDCU UR10, c[0x0][0x3a0] ;  /* 0x00007400ff0a77ac */ /* 0x000ea20008000800 */
[----:B------:R-:W3:Y:S05]  /*5850*/  LDCU.64 UR6, c[0x0][0x380] ;  /* 0x00007000ff0677ac */ /* 0x000eea0008000a00 */
[----:B-1----:R-:W1:Y:S01]  /*5860*/  LDC.64 R10, c[0x0][0x3b8] ;  /* 0x0000ee00ff0a7b82 */ /* 0x002e620000000a00 */
[----:B0-23--:R-:W-:-:S12]  /*5870*/  ULEA UR4, UR5, UR4, 0x18 ;  /* 0x0000000405047291 */ /* 0x00dfd8000f8ec0ff */
.L_x_727:
[----:B------:R-:W-:-:S04]  /*5880*/  IADD3 R14, P0, PT, R7, UR6, RZ ;  /* 0x00000006070e7c10 */ /* 0x000fc8000ff1e0ff */
[----:B------:R-:W-:-:S05]  /*5890*/  IADD3.X R15, PT, PT, R6, UR7, RZ, P0, !PT ;  /* 0x00000007060f7c10 */ /* 0x000fca00087fe4ff */
[----:B------:R-:W2:Y:S02]  /*58a0*/  LDG.E.U8.CONSTANT R14, desc[UR8][R14.64] ;  /* 0x000000080e0e7981 */ /* 0x000ea4000c1e9100 */
        /* <DEDUP_REMOVED lines=17> */
.L_x_722:
        /* <DEDUP_REMOVED lines=10> */
.L_x_734:
[----:B-1----:R-:W-:-:S04]  /*5a60*/  IADD3 R18, P0, PT, R7, UR12, RZ ;  /* 0x0000000c07127c10 */ /* 0x002fc8000ff1e0ff */
[----:B------:R-:W-:-:S05]  /*5a70*/  IADD3.X R19, PT, PT, R6, UR13, RZ, P0, !PT ;  /* 0x0000000d06137c10 */ /* 0x000fca00087fe4ff */
[----:B------:R-:W2:Y:S02]  /*5a80*/  LDG.E.U8.CONSTANT R18, desc[UR8][R18.64] ;  /* 0x0000000812127981 */ /* 0x000ea4000c1e9100 */
        /* <DEDUP_REMOVED lines=30> */
.L_x_732:
[----:B------:R-:W-:Y:S01]  /*5c70*/  IMAD.MOV.U32 R11, RZ, RZ, R7 ;  /* 0x000000ffff0b7224 */ /* 0x000fe200078e0007 */
[----:B------:R-:W-:Y:S01]  /*5c80*/  MOV R18, R6 ;  /* 0x0000000600127202 */ /* 0x000fe20000000f00 */
[----:B------:R-:W-:Y:S01]  /*5c90*/  IMAD.U32 R21, RZ, RZ, UR7 ;  /* 0x00000007ff157e24 */ /* 0x000fe2000f8e00ff */
[----:B------:R-:W-:-:S07]  /*5ca0*/  MOV R20, 0x5cc0 ;  /* 0x00005cc000147802 */ /* 0x000fce0000000f00 */
[----:B----4-:R-:W-:Y:S05]  /*5cb0*/  CALL.REL.NOINC `($__internal_11_$__cuda_sm20_div_u64) ;  /* 0x00000004006c7944 */ /* 0x010fea0003c00000 */
.L_x_733:
[----:B------:R-:W-:Y:S05]  /*5cc0*/  BSYNC.RECONVERGENT B1 ;  /* 0x0000000000017941 */ /* 0x000fea0003800200 */
.L_x_731:
        /* <DEDUP_REMOVED lines=18> */
.L_x_730:
[----:B------:R-:W-:Y:S05]  /*5df0*/  BSYNC.RECONVERGENT B0 ;  /* 0x0000000000007941 */ /* 0x000fea0003800200 */
.L_x_729:
[----:B-1----:R-:W-:-:S05]  /*5e00*/  IADD3 R7, P0, PT, R8, R7, RZ ;  /* 0x0000000708077210 */ /* 0x002fca0007f1e0ff */
[----:B------:R-:W-:Y:S01]  /*5e10*/  IMAD.X R6, RZ, RZ, R6, P0 ;  /* 0x000000ffff067224 */ /* 0x000fe200000e0606 */
[----:B------:R-:W-:-:S04]  /*5e20*/  ISETP.GE.U32.AND P0, PT, R7, UR14, PT ;  /* 0x0000000e07007c0c */ /* 0x000fc8000bf06070 */
[----:B------:R-:W-:-:S13]  /*5e30*/  ISETP.GE.U32.AND.EX P0, PT, R6, UR15, PT, P0 ;  /* 0x0000000f06007c0c */ /* 0x000fda000bf06100 */
[----:B------:R-:W-:Y:S05]  /*5e40*/  @!P0 BRA `(.L_x_734) ;  /* 0xfffffffc00048947 */ /* 0x000fea000383ffff */
[----:B------:R-:W-:Y:S05]  /*5e50*/  EXIT ;  /* 0x000000000000794d */ /* 0x000fea0003800000 */
.L_x_728:
        /* <DEDUP_REMOVED lines=8> */
.L_x_740:
[----:B-1----:R-:W-:-:S04]  /*5ee0*/  IADD3 R10, P0, PT, R7, UR12, RZ ;  /* 0x0000000c070a7c10 */ /* 0x002fc8000ff1e0ff */
[----:B------:R-:W-:-:S05]  /*5ef0*/  IADD3.X R11, PT, PT, R6, UR13, RZ, P0, !PT ;  /* 0x0000000d060b7c10 */ /* 0x000fca00087fe4ff */
[----:B-----5:R0:W5:Y:S01]  /*5f00*/  LDG.E.U8.CONSTANT R0, desc[UR8][R10.64] ;  /* 0x000000080a007981 */ /* 0x020162000c1e9100 */
        /* <DEDUP_REMOVED lines=24> */
.L_x_736:
[----:B------:R-:W-:Y:S01]  /*6090*/  IMAD.MOV.U32 R11, RZ, RZ, R7 ;  /* 0x000000ffff0b7224 */ /* 0x000fe200078e0007 */
[----:B------:R-:W-:Y:S01]  /*60a0*/  MOV R20, 0x60e0 ;  /* 0x000060e000147802 */ /* 0x000fe20000000f00 */
[----:B------:R-:W-:Y:S02]  /*60b0*/  IMAD.MOV.U32 R18, RZ, RZ, R6 ;  /* 0x000000ffff127224 */ /* 0x000fe400078e0006 */
[----:B------:R-:W-:-:S07]  /*60c0*/  IMAD.U32 R21, RZ, RZ, UR7 ;  /* 0x00000007ff157e24 */ /* 0x000fce000f8e00ff */
[----:B----45:R-:W-:Y:S05]  /*60d0*/  CALL.REL.NOINC `($__internal_11_$__cuda_sm20_div_u64) ;  /* 0x0000000000647944 */ /* 0x030fea0003c00000 */
.L_x_737:
[----:B------:R-:W-:Y:S05]  /*60e0*/  BSYNC.RECONVERGENT B0 ;  /* 0x0000000000007941 */ /* 0x000fea0003800200 */
.L_x_735:
        /* <DEDUP_REMOVED lines=17> */
.L_x_739:
[----:B------:R-:W-:Y:S05]  /*6200*/  BSYNC.RECONVERGENT B0 ;  /* 0x0000000000007941 */ /* 0x000fea0003800200 */
.L_x_738:
[----:B0-----:R-:W-:-:S04]  /*6210*/  IADD3 R7, P0, PT, R8, R7, RZ ;  /* 0x0000000708077210 */ /* 0x001fc80007f1e0ff */
[----:B------:R-:W-:Y:S02]  /*6220*/  IADD3.X R6, PT, PT, RZ, R6, RZ, P0, !PT ;  /* 0x00000006ff067210 */ /* 0x000fe400007fe4ff */
[----:B------:R-:W-:-:S04]  /*6230*/  ISETP.GE.U32.AND P0, PT, R7, UR14, PT ;  /* 0x0000000e07007c0c */ /* 0x000fc8000bf06070 */
[----:B------:R-:W-:-:S13]  /*6240*/  ISETP.GE.U32.AND.EX P0, PT, R6, UR15, PT, P0 ;  /* 0x0000000f06007c0c */ /* 0x000fda000bf06100 */
[----:B------:R-:W-:Y:S05]  /*6250*/  @!P0 BRA `(.L_x_740) ;  /* 0xfffffffc00208947 */ /* 0x000fea000383ffff */
[----:B------:R-:W-:Y:S05]  /*6260*/  EXIT ;  /* 0x000000000000794d */ /* 0x000fea0003800000 */
        .weak           $__internal_11_$__cuda_sm20_div_u64
        .type           $__internal_11_$__cuda_sm20_div_u64,@function
        .size           $__internal_11_$__cuda_sm20_div_u64,(.L_x_1794 - $__internal_11_$__cuda_sm20_div_u64)
$__internal_11_$__cuda_sm20_div_u64:
        /* <DEDUP_REMOVED lines=68> */
[----:B------:R-:W-:Y:S06]  /*66b0*/  RET.REL.NODEC R20 `(_ZN4vllm3moe51moe_lora_align_block_size_small_batch_expert_kernelIaLi256EEEvPT_PilS4_iimiiS4_S4_iS4_S4_S4_S4_b) ;  /* 0xffffff9814507950 */ /* 0x000fec0003c3ffff */
.L_x_741:
        /* <DEDUP_REMOVED lines=12> */
.L_x_1794:


//--------------------- .text._ZN4vllm3moe40lora_count_and_sort_expert_tokens_kernelIhEEvPKT_PiS5_S5_miiiS5_S5_b --------------------------
	.section	.text._ZN4vllm3moe40lora_count_and_sort_expert_tokens_kernelIhEEvPKT_PiS5_S5_miiiS5_S5_b,"ax",@progbits
	.align	128
        .global         _ZN4vllm3moe40lora_count_and_sort_expert_tokens_kernelIhEEvPKT_PiS5_S5_miiiS5_S5_b
        .type           _ZN4vllm3moe40lora_count_and_sort_expert_tokens_kernelIhEEvPKT_PiS5_S5_miiiS5_S5_b,@function
        .size           _ZN4vllm3moe40lora_count_and_sort_expert_tokens_kernelIhEEvPKT_PiS5_S5_miiiS5_S5_b,(.L_x_1795 - _ZN4vllm3moe40lora_count_and_sort_expert_tokens_kernelIhEEvPKT_PiS5_S5_miiiS5_S5_b)
        .other          _ZN4vllm3moe40lora_count_and_sort_expert_tokens_kernelIhEEvPKT_PiS5_S5_miiiS5_S5_b,@"STO_CUDA_ENTRY STV_DEFAULT"
_ZN4vllm3moe40lora_count_and_sort_expert_tokens_kernelIhEEvPKT_PiS5_S5_miiiS5_S5_b:
.text._ZN4vllm3moe40lora_count_and_sort_expert_tokens_kernelIhEEvPKT_PiS5_S5_miiiS5_S5_b:
        /* <DEDUP_REMOVED lines=35> */
.L_x_742:
[----:B------:R-:W0:Y:S01]  /*0230*/  LDCU.64 UR4, c[0x0][0x3a0] ;  /* 0x00007400ff0477ac */ /* 0x000e220008000a00 */
[----:B------:R-:W-:Y:S02]  /*0240*/  MOV R7, UR9 ;  /* 0x0000000900077c02 */ /* 0x000fe40008000f00 */
[----:B------:R-:W-:Y:S01]  /*0250*/  MOV R6, 0x290 ;  /* 0x0000029000067802 */ /* 0x000fe20000000f00 */
[----:B0-----:R-:W-:Y:S02]  /*0260*/  IMAD.U32 R23, RZ, RZ, UR4 ;  /* 0x00000004ff177e24 */ /* 0x001fe4000f8e00ff */
[----:B------:R-:W-:-:S07]  /*0270*/  IMAD.U32 R22, RZ, RZ, UR5 ;  /* 0x00000005ff167e24 */ /* 0x000fce000f8e00ff */
[----:B------:R-:W-:Y:S05]  /*0280*/  CALL.REL.NOINC `($__internal_12_$__cuda_sm20_div_u64) ;  /* 0x0000000c00a07944 */ /* 0x000fea0003c00000 */
[----:B------:R-:W-:-:S07]  /*0290*/  IMAD.MOV.U32 R3, RZ, RZ, R18 ;  /* 0x000000ffff037224 */ /* 0x000fce00078e0012 */
.L_x_743:
        /* <DEDUP_REMOVED lines=37> */
.L_x_749:
[----:B0---4-:R-:W-:-:S04]  /*04f0*/  IADD3 R6, P0, PT, R23, UR8, RZ ;  /* 0x0000000817067c10 */ /* 0x011fc8000ff1e0ff */
[----:B------:R-:W-:-:S06]  /*0500*/  IADD3.X R7, PT, PT, R22, UR9, RZ, P0, !PT ;  /* 0x0000000916077c10 */ /* 0x000fcc00087fe4ff */
[----:B------:R-:W2:Y:S01]  /*0510*/  LDG.E.U8.CONSTANT R7, desc[UR6][R6.64] ;  /* 0x0000000606077981 */ /* 0x000ea2000c1e9100 */
[----:B------:R-:W-:Y:S05]  /*0520*/  YIELD ;  /* 0x0000000000007946 */ /* 0x000fea0003800000 */
[----:B------:R-:W-:Y:S01]  /*0530*/  BSSY.RECONVERGENT B1, `(.L_x_747) ;  /* 0x000000e000017945 */ /* 0x000fe20003800200 */
[----:B--2---:R-:W-:-:S13]  /*0540*/  ISETP.GE.AND P0, PT, R7, UR10, PT ;  /* 0x0000000a07007c0c */ /* 0x004fda000bf06270 */
[----:B------:R-:W-:Y:S05]  /*0550*/  @P0 BRA `(.L_x_748) ;  /* 0x00000000002c0947 */ /* 0x000fea0003800000 */
[----:B------:R-:W-:-:S06]  /*0560*/  IMAD.WIDE.U32 R6, R7, 0x4, R14 ;  /* 0x0000000407067825 */ /* 0x000fcc00078e000e */
        /* <DEDUP_REMOVED lines=10> */
.L_x_748:
[----:B-1----:R-:W-:Y:S05]  /*0610*/  BSYNC.RECONVERGENT B1 ;  /* 0x0000000000017941 */ /* 0x002fea0003800200 */
.L_x_747:
[----:B0-----:R-:W-:-:S04]  /*0620*/  IADD3 R23, P0, PT, R2, R23, RZ ;  /* 0x0000001702177210 */ /* 0x001fc80007f1e0ff */
[----:B------:R-:W-:Y:S02]  /*0630*/  IADD3.X R22, PT, PT, RZ, R22, RZ, P0, !PT ;  /* 0x00000016ff167210 */ /* 0x000fe400007fe4ff */
[----:B------:R-:W-:-:S04]  /*0640*/  ISETP.GE.U32.AND P0, PT, R23, UR12, PT ;  /* 0x0000000c17007c0c */ /* 0x000fc8000bf06070 */
[----:B------:R-:W-:-:S13]  /*0650*/  ISETP.GE.U32.AND.EX P0, PT, R22, UR13, PT, P0 ;  /* 0x0000000d16007c0c */ /* 0x000fda000bf06100 */
[----:B------:R-:W-:Y:S05]  /*0660*/  @!P0 BRA `(.L_x_749) ;  /* 0xfffffffc00a08947 */ /* 0x000fea000383ffff */
[----:B------:R-:W-:Y:S05]  /*0670*/  BSYNC B0 ;  /* 0x0000000000007941 */ /* 0x000fea0003800000 */
.L_x_746:
[----:B------:R-:W-:Y:S05]  /*0680*/  EXIT ;  /* 0x000000000000794d */ /* 0x000fea0003800000 */
.L_x_745:
[----:B------:R-:W-:Y:S01]  /*0690*/  BSSY B0, `(.L_x_750) ;  /* 0x0000015000007945 */ /* 0x000fe20003800000 */
.L_x_753:
[----:B01----:R-:W-:-:S04]  /*06a0*/  IADD3 R10, P0, PT, R23, UR14, RZ ;  /* 0x0000000e170a7c10 */ /* 0x003fc8000ff1e0ff */
[----:B------:R-:W-:-:S05]  /*06b0*/  IADD3.X R11, PT, PT, R22, UR15, RZ, P0, !PT ;  /* 0x0000000f160b7c10 */ /* 0x000fca00087fe4ff */
[----:B------:R-:W2:Y:S01]  /*06c0*/  LDG.E.U8.CONSTANT R10, desc[UR6][R10.64] ;  /* 0x000000060a0a7981 */ /* 0x000ea2000c1e9100 */
        /* <DEDUP_REMOVED lines=11> */
.L_x_752:
[----:B------:R-:W-:Y:S05]  /*0780*/  BSYNC.RECONVERGENT B1 ;  /* 0x0000000000017941 */ /* 0x000fea0003800200 */
.L_x_751:
[----:B0-----:R-:W-:-:S04]  /*0790*/  IADD3 R23, P0, PT, R2, R23, RZ ;  /* 0x0000001702177210 */ /* 0x001fc80007f1e0ff */
[----:B------:R-:W-:Y:S02]  /*07a0*/  IADD3.X R22, PT, PT, RZ, R22, RZ, P0, !PT ;  /* 0x00000016ff167210 */ /* 0x000fe400007fe4ff */
[----:B------:R-:W-:-:S04]  /*07b0*/  ISETP.GE.U32.AND P0, PT, R23, UR18, PT ;  /* 0x0000001217007c0c */ /* 0x000fc8000bf06070 */
[----:B------:R-:W-:-:S13]  /*07c0*/  ISETP.GE.U32.AND.EX P0, PT, R22, UR19, PT, P0 ;  /* 0x0000001316007c0c */ /* 0x000fda000bf06100 */
[----:B------:R-:W-:Y:S05]  /*07d0*/  @!P0 BRA `(.L_x_753) ;  /* 0xfffffffc00b08947 */ /* 0x000fea000383ffff */
[----:B------:R-:W-:Y:S05]  /*07e0*/  BSYNC B0 ;  /* 0x0000000000007941 */ /* 0x000fea0003800000 */
.L_x_750:
[----:B------:R-:W-:Y:S05]  /*07f0*/  EXIT ;  /* 0x000000000000794d */ /* 0x000fea0003800000 */
.L_x_744:
        /* <DEDUP_REMOVED lines=22> */
.L_x_761:
[----:B0-----:R-:W-:-:S04]  /*0960*/  IADD3 R6, P0, PT, R23, UR10, RZ ;  /* 0x0000000a17067c10 */ /* 0x001fc8000ff1e0ff */
[----:B------:R-:W-:-:S06]  /*0970*/  IADD3.X R7, PT, PT, R22, UR11, RZ, P0, !PT ;  /* 0x0000000b16077c10 */ /* 0x000fcc00087fe4ff */
[----:B------:R-:W2:Y:S01]  /*0980*/  LDG.E.U8.CONSTANT R7, desc[UR6][R6.64] ;  /* 0x0000000606077981 */ /* 0x000ea2000c1e9100 */
[----:B------:R-:W-:Y:S05]  /*0990*/  YIELD ;  /* 0x0000000000007946 */ /* 0x000fea0003800000 */
[----:B------:R-:W-:Y:S01]  /*09a0*/  BSSY.RECONVERGENT B1, `(.L_x_756) ;  /* 0x0000033000017945 */ /* 0x000fe20003800200 */
[----:B--2---:R-:W-:-:S13]  /*09b0*/  ISETP.GE.AND P0, PT, R7, UR5, PT ;  /* 0x0000000507007c0c */ /* 0x004fda000bf06270 */
[----:B------:R-:W-:Y:S05]  /*09c0*/  @P0 BRA `(.L_x_757) ;  /* 0x0000000000c00947 */ /* 0x000fea0003800000 */
[----:B----4-:R-:W-:-:S06]  /*09d0*/  IMAD.WIDE.U32 R10, R7, 0x4, R16 ;  /* 0x00000004070a7825 */ /* 0x010fcc00078e0010 */
        /* <DEDUP_REMOVED lines=27> */
.L_x_759:
[----:B------:R-:W-:Y:S02]  /*0b90*/  MOV R7, UR9 ;  /* 0x0000000900077c02 */ /* 0x000fe40008000f00 */
[----:B------:R-:W-:-:S07]  /*0ba0*/  MOV R6, 0xbc0 ;  /* 0x00000bc000067802 */ /* 0x000fce0000000f00 */
[----:B-1----:R-:W-:Y:S05]  /*0bb0*/  CALL.REL.NOINC `($__internal_12_$__cuda_sm20_div_u64) ;  /* 0x0000000400547944 */ /* 0x002fea0003c00000 */
[----:B------:R-:W-:Y:S02]  /*0bc0*/  IMAD.MOV.U32 R6, RZ, RZ, R18 ;  /* 0x000000ffff067224 */ /* 0x000fe400078e0012 */
[----:B------:R-:W-:-:S07]  /*0bd0*/  IMAD.MOV.U32 R7, RZ, RZ, R19 ;  /* 0x000000ffff077224 */ /* 0x000fce00078e0013 */
.L_x_760:
[----:B-1----:R-:W-:Y:S05]  /*0be0*/  BSYNC.RECONVERGENT B2 ;  /* 0x0000000000027941 */ /* 0x002fea0003800200 */
.L_x_758:
        /* <DEDUP_REMOVED lines=14> */
.L_x_757:
[----:B-1----:R-:W-:Y:S05]  /*0cd0*/  BSYNC.RECONVERGENT B1 ;  /* 0x0000000000017941 */ /* 0x002fea0003800200 */
.L_x_756:
[----:B0-----:R-:W-:-:S04]  /*0ce0*/  IADD3 R23, P0, PT, R2, R23, RZ ;  /* 0x0000001702177210 */ /* 0x001fc80007f1e0ff */
[----:B------:R-:W-:Y:S02]  /*0cf0*/  IADD3.X R22, PT, PT, RZ, R22, RZ, P0, !PT ;  /* 0x00000016ff167210 */ /* 0x000fe400007fe4ff */
[----:B------:R-:W-:-:S04]  /*0d00*/  ISETP.GE.U32.AND P0, PT, R23, UR16, PT ;  /* 0x0000001017007c0c */ /* 0x000fc8000bf06070 */
[----:B------:R-:W-:-:S13]  /*0d10*/  ISETP.GE.U32.AND.EX P0, PT, R22, UR17, PT, P0 ;  /* 0x0000001116007c0c */ /* 0x000fda000bf06100 */
[----:B------:R-:W-:Y:S05]  /*0d20*/  @!P0 BRA `(.L_x_761) ;  /* 0xfffffffc000c8947 */ /* 0x000fea000383ffff */
[----:B------:R-:W-:Y:S05]  /*0d30*/  BSYNC B0 ;  /* 0x0000000000007941 */ /* 0x000fea0003800000 */
.L_x_755:
[----:B------:R-:W-:Y:S05]  /*0d40*/  EXIT ;  /* 0x000000000000794d */ /* 0x000fea0003800000 */
.L_x_754:
[----:B------:R-:W-:Y:S01]  /*0d50*/  BSSY B0, `(.L_x_762) ;  /* 0x000003a000007945 */ /* 0x000fe20003800000 */
.L_x_768:
[----:B01----:R-:W-:-:S04]  /*0d60*/  IADD3 R8, P0, PT, R23, UR18, RZ ;  /* 0x0000001217087c10 */ /* 0x003fc8000ff1e0ff */
[----:B------:R-:W-:-:S05]  /*0d70*/  IADD3.X R9, PT, PT, R22, UR19, RZ, P0, !PT ;  /* 0x0000001316097c10 */ /* 0x000fca00087fe4ff */
[----:B------:R-:W2:Y:S01]  /*0d80*/  LDG.E.U8.CONSTANT R8, desc[UR6][R8.64] ;  /* 0x0000000608087981 */ /* 0x000ea2000c1e9100 */
        /* <DEDUP_REMOVED lines=28> */
.L_x_766:
[----:B------:R-:W-:Y:S02]  /*0f50*/  MOV R7, UR9 ;  /* 0x0000000900077c02 */ /* 0x000fe40008000f00 */
[----:B------:R-:W-:-:S07]  /*0f60*/  MOV R6, 0xf80 ;  /* 0x00000f8000067802 */ /* 0x000fce0000000f00 */
[----:B----4-:R-:W-:Y:S05]  /*0f70*/  CALL.REL.NOINC `($__internal_12_$__cuda_sm20_div_u64) ;  /* 0x0000000000647944 */ /* 0x010fea0003c00000 */
[----:B------:R-:W-:Y:S02]  /*0f80*/  IMAD.MOV.U32 R6, RZ, RZ, R18 ;  /* 0x000000ffff067224 */ /* 0x000fe400078e0012 */
[----:B------:R-:W-:-:S07]  /*0f90*/  IMAD.MOV.U32 R7, RZ, RZ, R19 ;  /* 0x000000ffff077224 */ /* 0x000fce00078e0013 */
.L_x_767:
[----:B------:R-:W-:Y:S05]  /*0fa0*/  BSYNC.RECONVERGENT B2 ;  /* 0x0000000000027941 */ /* 0x000fea0003800200 */
.L_x_765:
        /* <DEDUP_REMOVED lines=14> */
.L_x_764:
[----:B------:R-:W-:Y:S05]  /*1090*/  BSYNC.RECONVERGENT B1 ;  /* 0x0000000000017941 */ /* 0x000fea0003800200 */
.L_x_763:
[----:B0-----:R-:W-:-:S04]  /*10a0*/  IADD3 R23, P0, PT, R2, R23, RZ ;  /* 0x0000001702177210 */ /* 0x001fc80007f1e0ff */
[----:B------:R-:W-:Y:S02]  /*10b0*/  IADD3.X R22, PT, PT, RZ, R22, RZ, P0, !PT ;  /* 0x00000016ff167210 */ /* 0x000fe400007fe4ff */
[----:B------:R-:W-:-:S04]  /*10c0*/  ISETP.GE.U32.AND P0, PT, R23, UR26, PT ;  /* 0x0000001a17007c0c */ /* 0x000fc8000bf06070 */
[----:B------:R-:W-:-:S13]  /*10d0*/  ISETP.GE.U32.AND.EX P0, PT, R22, UR27, PT, P0 ;  /* 0x0000001b16007c0c */ /* 0x000fda000bf06100 */
[----:B------:R-:W-:Y:S05]  /*10e0*/  @!P0 BRA `(.L_x_768) ;  /* 0xfffffffc001c8947 */ /* 0x000fea000383ffff */
[----:B------:R-:W-:Y:S05]  /*10f0*/  BSYNC B0 ;  /* 0x0000000000007941 */ /* 0x000fea0003800000 */
.L_x_762:
[----:B------:R-:W-:Y:S05]  /*1100*/  EXIT ;  /* 0x000000000000794d */ /* 0x000fea0003800000 */
        .weak           $__internal_12_$__cuda_sm20_div_u64
        .type           $__internal_12_$__cuda_sm20_div_u64,@function
        .size           $__internal_12_$__cuda_sm20_div_u64,(.L_x_1795 - $__internal_12_$__cuda_sm20_div_u64)
$__internal_12_$__cuda_sm20_div_u64:
        /* <DEDUP_REMOVED lines=68> */
[----:B------:R-:W-:Y:S06]  /*1550*/  RET.REL.NODEC R6 `(_ZN4vllm3moe40lora_count_and_sort_expert_tokens_kernelIhEEvPKT_PiS5_S5_miiiS5_S5_b) ;  /* 0xffffffe806a87950 */ /* 0x000fec0003c3ffff */
.L_x_769:
        /* <DEDUP_REMOVED lines=10> */
.L_x_1795:


//--------------------- .text._ZN4vllm3moe32moe_lora_align_block_size_kernelIhEEvPT_PilS4_iimiiS4_S4_iS4_S4_S4_iiS4_S4_b --------------------------
	.section	.text._ZN4vllm3moe32moe_lora_align_block_size_kernelIhEEvPT_PilS4_iimiiS4_S4_iS4_S4_S4_iiS4_S4_b,"ax",@progbits
	.align	128
        .global         _ZN4vllm3moe32moe_lora_align_block_size_kernelIhEEvPT_PilS4_iimiiS4_S4_iS4_S4_S4_iiS4_S4_b
        .type           _ZN4vllm3moe32moe_lora_align_block_size_kernelIhEEvPT_PilS4_iimiiS4_S4_iS4_S4_S4_iiS4_S4_b,@function
        .size           _ZN4vllm3moe32moe_lora_align_block_size_kernelIhEEvPT_PilS4_iimiiS4_S4_iS4_S4_S4_iiS4_S4_b,(.L_x_1796 - _ZN4vllm3moe32moe_lora_align_block_size_kernelIhEEvPT_PilS4_iimiiS4_S4_iS4_S4_S4_iiS4_S4_b)
        .other          _ZN4vllm3moe32moe_lora_align_block_size_kernelIhEEvPT_PilS4_iimiiS4_S4_iS4_S4_S4_iiS4_S4_b,@"STO_CUDA_ENTRY STV_DEFAULT"
_ZN4vllm3moe32moe_lora_align_block_size_kernelIhEEvPT_PilS4_iimiiS4_S4_iS4_S4_S4_iiS4_S4_b:
.text._ZN4vllm3moe32moe_lora_align_block_size_kernelIhEEvPT_PilS4_iimiiS4_S4_iS4_S4_S4_iiS4_S4_b:
        /* <DEDUP_REMOVED lines=41> */
.L_x_770:
[----:B------:R-:W0:Y:S01]  /*0290*/  LDCU.64 UR4, c[0x0][0x3a8] ;  /* 0x00007500ff0477ac */ /* 0x000e220008000a00 */
[----:B------:R-:W-:Y:S01]  /*02a0*/  IMAD.U32 R11, RZ, RZ, UR7 ;  /* 0x00000007ff0b7e24 */ /* 0x000fe2000f8e00ff */
[----:B------:R-:W-:Y:S01]  /*02b0*/  MOV R14, 0x2f0 ;  /* 0x000002f0000e7802 */ /* 0x000fe20000000f00 */
[----:B0-----:R-:W-:Y:S02]  /*02c0*/  IMAD.U32 R7, RZ, RZ, UR4 ;  /* 0x00000004ff077e24 */ /* 0x001fe4000f8e00ff */
[----:B------:R-:W-:-:S07]  /*02d0*/  IMAD.U32 R6, RZ, RZ, UR5 ;  /* 0x00000005ff067e24 */ /* 0x000fce000f8e00ff */
[----:B------:R-:W-:Y:S05]  /*02e0*/  CALL.REL.NOINC `($__internal_13_$__cuda_sm20_div_u64) ;  /* 0x0000003c00387944 */ /* 0x000fea0003c00000 */
[----:B------:R-:W-:-:S07]  /*02f0*/  MOV R5, R12 ;  /* 0x0000000c00057202 */ /* 0x000fce0000000f00 */
.L_x_771:
        /* <DEDUP_REMOVED lines=24> */
.L_x_776:
        /* <DEDUP_REMOVED lines=73> */
.L_x_775:
[----:B------:R-:W-:Y:S05]  /*0910*/  BSYNC.RECONVERGENT B1 ;  /* 0x0000000000017941 */ /* 0x000fea0003800200 */
.L_x_774:
        /* <DEDUP_REMOVED lines=44> */
.L_x_778:
[----:B------:R-:W-:Y:S05]  /*0be0*/  BSYNC.RECONVERGENT B1 ;  /* 0x0000000000017941 */ /* 0x000fea0003800200 */
.L_x_777:
        /* <DEDUP_REMOVED lines=28> */
.L_x_780:
[----:B------:R-:W-:Y:S05]  /*0db0*/  BSYNC.RECONVERGENT B1 ;  /* 0x0000000000017941 */ /* 0x000fea0003800200 */
.L_x_779:
[----:B------:R-:W-:Y:S05]  /*0dc0*/  @!P1 BRA `(.L_x_773) ;  /* 0x0000000000489947 */ /* 0x000fea0003800000 */
[----:B-12---:R-:W1:Y:S01]  /*0dd0*/  LDC.64 R8, c[0x0][0x388] ;  /* 0x0000e200ff087b82 */ /* 0x006e620000000a00 */
[----:B------:R-:W-:-:S07]  /*0de0*/  IMAD.MOV R6, RZ, RZ, -R6 ;  /* 0x000000ffff067224 */ /* 0x000fce00078e0a06 */
[----:B------:R-:W2:Y:S01]  /*0df0*/  LDC.64 R12, c[0x0][0x3f8] ;  /* 0x0000fe00ff0c7b82 */ /* 0x000ea20000000a00 */
[----:B-1----:R-:W-:-:S04]  /*0e00*/  IMAD.WIDE.U32 R8, R7, 0x4, R8 ;  /* 0x0000000407087825 */ /* 0x002fc800078e0008 */
[----:B0-----:R-:W-:Y:S02]  /*0e10*/  IMAD.MOV.U32 R10, RZ, RZ, R8 ;  /* 0x000000ffff0a7224 */ /* 0x001fe400078e0008 */
[----:B------:R-:W-:-:S07]  /*0e20*/  IMAD.MOV.U32 R11, RZ, RZ, R9 ;  /* 0x000000ffff0b7224 */ /* 0x000fce00078e0009 */
.L_x_781:
        /* <DEDUP_REMOVED lines=12> */
.L_x_773:
[----:B------:R-:W-:Y:S05]  /*0ef0*/  BSYNC.RECONVERGENT B0 ;  /* 0x0000000000007941 */ /* 0x000fea0003800200 */
.L_x_772:
        /* <DEDUP_REMOVED lines=16> */
.L_x_783:
        /* <DEDUP_REMOVED lines=11> */
.L_x_782:
        /* <DEDUP_REMOVED lines=17> */
.L_x_786:
        /* <DEDUP_REMOVED lines=29> */
.L_x_785:
        /* <DEDUP_REMOVED lines=24> */
.L_x_787:
        /* <DEDUP_REMOVED lines=18> */
.L_x_788:
        /* <DEDUP_REMOVED lines=10> */
.L_x_784:
        /* <DEDUP_REMOVED lines=33> */
.L_x_794:
[----:B0--3--:R-:W-:-:S04]  /*18e0*/  IADD3 R4, P0, PT, R7, UR20, RZ ;  /* 0x0000001407047c10 */ /* 0x009fc8000ff1e0ff */
[----:B-12---:R-:W-:-:S06]  /*18f0*/  IADD3.X R5, PT, PT, R6, UR21, RZ, P0, !PT ;  /* 0x0000001506057c10 */ /* 0x006fcc00087fe4ff */
[----:B------:R-:W2:Y:S01]  /*1900*/  LDG.E.U8.CONSTANT R5, desc[UR10][R4.64] ;  /* 0x0000000a04057981 */ /* 0x000ea2000c1e9100 */
        /* <DEDUP_REMOVED lines=8> */
[----:B------:R-:W-:-:S06]  /*1990*/  IMAD.WIDE.U32 R4, R5, 0x4, R8 ;  /* 0x0000000405047825 */ /* 0x000fcc00078e0008 */
        /* <DEDUP_REMOVED lines=9> */
.L_x_793:
[----:B----4-:R-:W-:Y:S05]  /*1a30*/  BSYNC.RECONVERGENT B0 ;  /* 0x0000000000007941 */ /* 0x010fea0003800200 */
.L_x_792:
[----:B------:R-:W-:Y:S05]  /*1a40*/  @!P0 BRA `(.L_x_794) ;  /* 0xfffffffc00a48947 */ /* 0x000fea000383ffff */
[----:B------:R-:W-:Y:S05]  /*1a50*/  BRA `(.L_x_789) ;  /* 0x0000000800207947 */ /* 0x000fea0003800000 */
.L_x_791:
[----:B-12---:R-:W0:Y:S01]  /*1a60*/  S2R R5, SR_CgaCtaId ;  /* 0x0000000000057919 */ /* 0x006e220000008800 */
[----:B---3--:R-:W-:-:S05]  /*1a70*/  MOV R4, 0x400 ;  /* 0x0000040000047802 */ /* 0x008fca0000000f00 */
[----:B------:R-:W-:-:S05]  /*1a80*/  VIADD R4, R4, 0x10a0 ;  /* 0x000010a004047836 */ /* 0x000fca0000000000 */
[----:B0-----:R-:W-:-:S07]  /*1a90*/  LEA R9, R5, R4, 0x18 ;  /* 0x0000000405097211 */ /* 0x001fce00078ec0ff */
.L_x_797:
        /* <DEDUP_REMOVED lines=13> */
.L_x_796:
[----:B----4-:R-:W-:Y:S05]  /*1b70*/  BSYNC.RECONVERGENT B0 ;  /* 0x0000000000007941 */ /* 0x010fea0003800200 */
.L_x_795:
[----:B------:R-:W-:Y:S05]  /*1b80*/  @!P0 BRA `(.L_x_797) ;  /* 0xfffffffc00c48947 */ /* 0x000fea000383ffff */
[----:B------:R-:W-:Y:S05]  /*1b90*/  BRA `(.L_x_789) ;  /* 0x0000000400d07947 */ /* 0x000fea0003800000 */
.L_x_790:
[----:B------:R-:W0:Y:S01]  /*1ba0*/  LDCU.U8 UR4, c[0x0][0x400] ;  /* 0x00008000ff0477ac */ /* 0x000e220008000000 */
[----:B-123--:R-:W1:Y:S01]  /*1bb0*/  LDC.64 R4, c[0x0][0x398] ;  /* 0x0000e600ff047b82 */ /* 0x00ee620000000a00 */
[----:B0-----:R-:W-:-:S04]  /*1bc0*/  UPRMT UR4, UR4, 0x8880, URZ ;  /* 0x0000888004047896 */ /* 0x001fc800080000ff */
[----:B------:R-:W-:-:S09]  /*1bd0*/  UISETP.NE.AND UP0, UPT, UR4, URZ, UPT ;  /* 0x000000ff0400728c */ /* 0x000fd2000bf05270 */
[----:B------:R-:W-:Y:S05]  /*1be0*/  BRA.U !UP0, `(.L_x_798) ;  /* 0x0000000108e47547 */ /* 0x000fea000b800000 */
.L_x_804:
[----:B------:R-:W-:-:S04]  /*1bf0*/  IADD3 R10, P0, PT, R7, UR24, RZ ;  /* 0x00000018070a7c10 */ /* 0x000fc8000ff1e0ff */
[----:B0-----:R-:W-:-:S06]  /*1c00*/  IADD3.X R11, PT, PT, R6, UR25, RZ, P0, !PT ;  /* 0x00000019060b7c10 */ /* 0x001fcc00087fe4ff */
[----:B------:R-:W2:Y:S01]  /*1c10*/  LDG.E.U8.CONSTANT R11, desc[UR10][R10.64] ;  /* 0x0000000a0a0b7981 */ /* 0x000ea2000c1e9100 */
[----:B------:R-:W-:Y:S05]  /*1c20*/  YIELD ;  /* 0x0000000000007946 */ /* 0x000fea0003800000 */
[----:B------:R-:W-:Y:S01]  /*1c30*/  BSSY.RECONVERGENT B0, `(.L_x_799) ;  /* 0x000002e000007945 */ /* 0x000fe20003800200 */
[----:B--2---:R-:W-:-:S13]  /*1c40*/  ISETP.GE.AND P0, PT, R11, UR33, PT ;  /* 0x000000210b007c0c */ /* 0x004fda000bf06270 */
[----:B------:R-:W-:Y:S05]  /*1c50*/  @P0 BRA `(.L_x_800) ;  /* 0x0000000000ac0947 */ /* 0x000fea0003800000 */
[----:B-1----:R-:W-:-:S06]  /*1c60*/  IMAD.WIDE.U32 R10, R11, 0x4, R4 ;  /* 0x000000040b0a7825 */ /* 0x002fcc00078e0004 */
        /* <DEDUP_REMOVED lines=27> */
.L_x_802:
[----:B------:R-:W-:Y:S01]  /*1e20*/  IMAD.U32 R11, RZ, RZ, UR7 ;  /* 0x00000007ff0b7e24 */ /* 0x000fe2000f8e00ff */
[----:B------:R-:W-:-:S07]  /*1e30*/  MOV R14, 0x1e50 ;  /* 0x00001e50000e7802 */ /* 0x000fce0000000f00 */
[----:B----4-:R-:W-:Y:S05]  /*1e40*/  CALL.REL.NOINC `($__internal_13_$__cuda_sm20_div_u64) ;  /* 0x0000002000607944 */ /* 0x010fea0003c00000 */
.L_x_803:
[----:B----4-:R-:W-:Y:S05]  /*1e50*/  BSYNC.RECONVERGENT B1 ;  /* 0x0000000000017941 */ /* 0x010fea0003800200 */
.L_x_801:
        /* <DEDUP_REMOVED lines=11> */
.L_x_800:
[----:B----4-:R-:W-:Y:S05]  /*1f10*/  BSYNC.RECONVERGENT B0 ;  /* 0x0000000000007941 */ /* 0x010fea0003800200 */
.L_x_799:
[----:B------:R-:W-:-:S05]  /*1f20*/  IADD3 R7, P0, PT, R7, UR6, RZ ;  /* 0x0000000607077c10 */ /* 0x000fca000ff1e0ff */
[----:B------:R-:W-:Y:S01]  /*1f30*/  IMAD.X R6, RZ, RZ, R6, P0 ;  /* 0x000000ffff067224 */ /* 0x000fe200000e0606 */
[----:B------:R-:W-:-:S04]  /*1f40*/  ISETP.GE.U32.AND P0, PT, R7, UR16, PT ;  /* 0x0000001007007c0c */ /* 0x000fc8000bf06070 */
[----:B------:R-:W-:-:S13]  /*1f50*/  ISETP.GE.U32.AND.EX P0, PT, R6, UR17, PT, P0 ;  /* 0x0000001106007c0c */ /* 0x000fda000bf06100 */
[----:B------:R-:W-:Y:S05]  /*1f60*/  @!P0 BRA `(.L_x_804) ;  /* 0xfffffffc00208947 */ /* 0x000fea000383ffff */
[----:B------:R-:W-:Y:S05]  /*1f70*/  BRA `(.L_x_789) ;  /* 0x0000000000d87947 */ /* 0x000fea0003800000 */
.L_x_798:
[----:B-1----:R-:W0:Y:S01]  /*1f80*/  S2R R5, SR_CgaCtaId ;  /* 0x0000000000057919 */ /* 0x002e220000008800 */
[----:B------:R-:W-:-:S04]  /*1f90*/  MOV R4, 0x400 ;  /* 0x0000040000047802 */ /* 0x000fc80000000f00 */
[----:B------:R-:W-:-:S04]  /*1fa0*/  IADD3 R4, PT, PT, R4, 0x10a0, RZ ;  /* 0x000010a004047810 */ /* 0x000fc80007ffe0ff */
[----:B0-----:R-:W-:-:S07]  /*1fb0*/  LEA R4, R5, R4, 0x18 ;  /* 0x0000000405047211 */ /* 0x001fce00078ec0ff */
.L_x_810:
[----:B0-----:R-:W-:-:S04]  /*1fc0*/  IADD3 R10, P0, PT, R7, UR26, RZ ;  /* 0x0000001a070a7c10 */ /* 0x001fc8000ff1e0ff */
[----:B------:R-:W-:-:S05]  /*1fd0*/  IADD3.X R11, PT, PT, R6, UR27, RZ, P0, !PT ;  /* 0x0000001b060b7c10 */ /* 0x000fca00087fe4ff */
[----:B------:R-:W4:Y:S01]  /*1fe0*/  LDG.E.U8.CONSTANT R5, desc[UR10][R10.64] ;  /* 0x0000000a0a057981 */ /* 0x000f22000c1e9100 */
        /* <DEDUP_REMOVED lines=28> */
.L_x_808:
[----:B------:R-:W-:Y:S01]  /*21b0*/  IMAD.U32 R11, RZ, RZ, UR7 ;  /* 0x00000007ff0b7e24 */ /* 0x000fe2000f8e00ff */
[----:B------:R-:W-:-:S07]  /*21c0*/  MOV R14, 0x21e0 ;  /* 0x000021e0000e7802 */ /* 0x000fce0000000f00 */
[----:B------:R-:W-:Y:S05]  /*21d0*/  CALL.REL.NOINC `($__internal_13_$__cuda_sm20_div_u64) ;  /* 0x0000001c007c7944 */ /* 0x000fea0003c00000 */
[----:B------:R-:W-:Y:S01]  /*21e0*/  MOV R10, R12 ;  /* 0x0000000c000a7202 */ /* 0x000fe20000000f00 */
[----:B------:R-:W-:-:S07]  /*21f0*/  IMAD.MOV.U32 R11, RZ, RZ, R13 ;  /* 0x000000ffff0b7224 */ /* 0x000fce00078e000d */
.L_x_809:
[----:B------:R-:W-:Y:S05]  /*2200*/  BSYNC.RECONVERGENT B1 ;  /* 0x0000000000017941 */ /* 0x000fea0003800200 */
.L_x_807:
[----:B------:R-:W-:-:S05]  /*2210*/  IADD3 R12, P0, PT, R8, R10, RZ ;  /* 0x0000000a080c7210 */ /* 0x000fca0007f1e0ff */
[----:B------:R-:W-:Y:S01]  /*2220*/  IMAD.X R11, R9, 0x1, R11, P0 ;  /* 0x00000001090b7824 */ /* 0x000fe200000e060b */
[----:B------:R-:W-:-:S04]  /*2230*/  LEA R10, P0, R12, UR28, 0x2 ;  /* 0x0000001c0c0a7c11 */ /* 0x000fc8000f8010ff */
[----:B------:R-:W-:-:S05]  /*2240*/  LEA.HI.X R11, R12, UR29, R11, 0x2, P0 ;  /* 0x0000001d0c0b7c11 */ /* 0x000fca00080f140b */
[----:B------:R-:W2:Y:S01]  /*2250*/  LDG.E R10, desc[UR10][R10.64] ;  /* 0x0000000a0a0a7981 */ /* 0x000ea2000c1e1900 */
[----:B------:R-:W-:-:S05]  /*2260*/  IMAD R5, R5, 0x4, R4 ;  /* 0x0000000405057824 */ /* 0x000fca00078e0204 */
[----:B--2---:R0:W-:Y:S02]  /*2270*/  ATOMS.ADD RZ, [R5], R10 ;  /* 0x0000000a05ff738c */ /* 0x0041e40000000000 */
.L_x_806:
[----:B------:R-:W-:Y:S05]  /*2280*/  BSYNC.RECONVERGENT B0 ;  /* 0x0000000000007941 */ /* 0x000fea0003800200 */
.L_x_805:
[----:B------:R-:W-:-:S05]  /*2290*/  IADD3 R7, P0, PT, R7, UR6, RZ ;  /* 0x0000000607077c10 */ /* 0x000fca000ff1e0ff */
[----:B------:R-:W-:Y:S01]  /*22a0*/  IMAD.X R6, RZ, RZ, R6, P0 ;  /* 0x000000ffff067224 */ /* 0x000fe200000e0606 */
[----:B------:R-:W-:-:S04]  /*22b0*/  ISETP.GE.U32.AND P0, PT, R7, UR8, PT ;  /* 0x0000000807007c0c */ /* 0x000fc8000bf06070 */
[----:B------:R-:W-:-:S13]  /*22c0*/  ISETP.GE.U32.AND.EX P0, PT, R6, UR9, PT, P0 ;  /* 0x0000000906007c0c */ /* 0x000fda000bf06100 */
[----:B------:R-:W-:Y:S05]  /*22d0*/  @!P0 BRA `(.L_x_810) ;  /* 0xfffffffc00388947 */ /* 0x000fea000383ffff */
.L_x_789:
        /* <DEDUP_REMOVED lines=42> */
.L_x_812:
[----:B----4-:R-:W-:Y:S05]  /*2580*/  BSYNC.RECONVERGENT B0 ;  /* 0x0000000000007941 */ /* 0x010fea0003800200 */
.L_x_811:
        /* <DEDUP_REMOVED lines=65> */
.L_x_827:
        /* <DEDUP_REMOVED lines=65> */
.L_x_813:
        /* <DEDUP_REMOVED lines=84> */
.L_x_819:
        /* <DEDUP_REMOVED lines=22> */
.L_x_818:
[----:B------:R-:W-:Y:S05]  /*3450*/  BSYNC.RECONVERGENT B1 ;  /* 0x0000000000017941 */ /* 0x000fea0003800200 */
.L_x_817:
        /* <DEDUP_REMOVED lines=12> */
.L_x_820:
        /* <DEDUP_REMOVED lines=83> */
.L_x_816:
[----:B------:R-:W-:Y:S05]  /*3a50*/  BSYNC.RECONVERGENT B0 ;  /* 0x0000000000007941 */ /* 0x000fea0003800200 */
.L_x_815:
        /* <DEDUP_REMOVED lines=40> */
.L_x_821:
        /* <DEDUP_REMOVED lines=11> */
.L_x_814:
[----:B------:R-:W-:Y:S02]  /*3d90*/  IMAD.MOV.U32 R45, RZ, RZ, R8 ;  /* 0x000000ffff2d7224 */ /* 0x000fe400078e0008 */
[----:B------:R-:W-:Y:S02]  /*3da0*/  IMAD.MOV.U32 R38, RZ, RZ, 0x1 ;  /* 0x00000001ff267424 */ /* 0x000fe400078e00ff */
[----:B------:R-:W-:Y:S02]  /*3db0*/  IMAD.MOV.U32 R40, RZ, RZ, RZ ;  /* 0x000000ffff287224 */ /* 0x000fe400078e00ff */
[----:B------:R-:W-:-:S07]  /*3dc0*/  IMAD.MOV.U32 R36, RZ, RZ, -0x1 ;  /* 0xffffffffff247424 */ /* 0x000fce00078e00ff */
[----:B------:R-:W-:Y:S05]  /*3dd0*/  WARPSYNC.COLLECTIVE R36, `(.L_x_822) ;  /* 0x0000000024087348 */ /* 0x000fea0003c00000 */
[----:B------:R0:W1:Y:S02]  /*3de0*/  SHFL.UP P0, R43, R45, R38, R40 ;  /* 0x040000262d2b7389 */ /* 0x0000640000000028 */
[----:B01----:R-:W-:Y:S05]  /*3df0*/  ENDCOLLECTIVE ;  /* 0x000000000000791b */ /* 0x003fea0003800000 */
.L_x_822:
[----:B------:R-:W-:Y:S01]  /*3e00*/  MOV R38, 0x2 ;  /* 0x0000000200267802 */ /* 0x000fe20000000f00 */
[----:B------:R-:W-:-:S04]  /*3e10*/  IMAD.MOV.U32 R39, RZ, RZ, R43 ;  /* 0x000000ffff277224 */ /* 0x000fc800078e002b */
[----:B------:R-:W-:-:S04]  /*3e20*/  @P0 IMAD.IADD R39, R8, 0x1, R39 ;  /* 0x0000000108270824 */ /* 0x000fc800078e0227 */
[----:B------:R-:W-:-:S07]  /*3e30*/  IMAD.MOV.U32 R45, RZ, RZ, R39 ;  /* 0x000000ffff2d7224 */ /* 0x000fce00078e0027 */
[----:B------:R-:W-:Y:S05]  /*3e40*/  WARPSYNC.COLLECTIVE R36, `(.L_x_823) ;  /* 0x0000000024087348 */ /* 0x000fea0003c00000 */
[----:B------:R0:W1:Y:S02]  /*3e50*/  SHFL.UP P0, R43, R45, R38, R40 ;  /* 0x040000262d2b7389 */ /* 0x0000640000000028 */
[----:B01----:R-:W-:Y:S05]  /*3e60*/  ENDCOLLECTIVE ;  /* 0x000000000000791b */ /* 0x003fea0003800000 */
.L_x_823:
[----:B------:R-:W-:Y:S02]  /*3e70*/  IMAD.MOV.U32 R38, RZ, RZ, 0x4 ;  /* 0x00000004ff267424 */ /* 0x000fe400078e00ff */
[----:B------:R-:W-:-:S04]  /*3e80*/  IMAD.MOV.U32 R24, RZ, RZ, R43 ;  /* 0x000000ffff187224 */ /* 0x000fc800078e002b */
[----:B------:R-:W-:-:S04]  /*3e90*/  @P0 IMAD.IADD R24, R39, 0x1, R24 ;  /* 0x0000000127180824 */ /* 0x000fc800078e0218 */
[----:B------:R-:W-:-:S07]  /*3ea0*/  IMAD.MOV.U32 R45, RZ, RZ, R24 ;  /* 0x000000ffff2d7224 */ /* 0x000fce00078e0018 */
[----:B------:R-:W-:Y:S05]  /*3eb0*/  WARPSYNC.COLLECTIVE R36, `(.L_x_824) ;  /* 0x0000000024087348 */ /* 0x000fea0003c00000 */
[----:B------:R0:W1:Y:S02]  /*3ec0*/  SHFL.UP P0, R43, R45, R38, R40 ;  /* 0x040000262d2b7389 */ /* 0x0000640000000028 */
[----:B01----:R-:W-:Y:S05]  /*3ed0*/  ENDCOLLECTIVE ;  /* 0x000000000000791b */ /* 0x003fea0003800000 */
.L_x_824:
[----:B------:R-:W-:Y:S02]  /*3ee0*/  IMAD.MOV.U32 R38, RZ, RZ, 0x8 ;  /* 0x00000008ff267424 */ /* 0x000fe400078e00ff */
[----:B------:R-:W-:-:S04]  /*3ef0*/  IMAD.MOV.U32 R41, RZ, RZ, R43 ;  /* 0x000000ffff297224 */ /* 0x000fc800078e002b */
[----:B------:R-:W-:-:S04]  /*3f00*/  @P0 IMAD.IADD R41, R24, 0x1, R41 ;  /* 0x0000000118290824 */ /* 0x000fc800078e0229 */
[----:B------:R-:W-:-:S07]  /*3f10*/  IMAD.MOV.U32 R45, RZ, RZ, R41 ;  /* 0x000000ffff2d7224 */ /* 0x000fce00078e0029 */
[----:B------:R-:W-:Y:S05]  /*3f20*/  WARPSYNC.COLLECTIVE R36, `(.L_x_825) ;  /* 0x0000000024087348 */ /* 0x000fea0003c00000 */
[----:B------:R0:W1:Y:S02]  /*3f30*/  SHFL.UP P0, R43, R45, R38, R40 ;  /* 0x040000262d2b7389 */ /* 0x0000640000000028 */
[----:B01----:R-:W-:Y:S05]  /*3f40*/  ENDCOLLECTIVE ;  /* 0x000000000000791b */ /* 0x003fea0003800000 */
.L_x_825:
[----:B------:R-:W-:Y:S02]  /*3f50*/  IMAD.MOV.U32 R38, RZ, RZ, 0x10 ;  /* 0x00000010ff267424 */ /* 0x000fe400078e00ff */
[----:B------:R-:W-:-:S05]  /*3f60*/  IMAD.MOV.U32 R28, RZ, RZ, R43 ;  /* 0x000000ffff1c7224 */ /* 0x000fca00078e002b */
[----:B------:R-:W-:-:S05]  /*3f70*/  @P0 IADD3 R28, PT, PT, R41, R28, RZ ;  /* 0x0000001c291c0210 */ /* 0x000fca0007ffe0ff */
[----:B------:R-:W-:-:S07]  /*3f80*/  IMAD.MOV.U32 R45, RZ, RZ, R28 ;  /* 0x000000ffff2d7224 */ /* 0x000fce00078e001c */
[----:B------:R-:W-:Y:S05]  /*3f90*/  WARPSYNC.COLLECTIVE R36, `(.L_x_826) ;  /* 0x0000000024087348 */ /* 0x000fea0003c00000 */
[----:B------:R0:W1:Y:S02]  /*3fa0*/  SHFL.UP P0, R43, R45, R38, R40 ;  /* 0x040000262d2b7389 */ /* 0x0000640000000028 */
[----:B01----:R-:W-:Y:S05]  /*3fb0*/  ENDCOLLECTIVE ;  /* 0x000000000000791b */ /* 0x003fea0003800000 */
.L_x_826:
[----:B------:R-:W-:Y:S05]  /*3fc0*/  BRA `(.L_x_827) ;  /* 0xffffffe800747947 */ /* 0x000fea000383ffff */
        .weak           $__internal_13_$__cuda_sm20_div_u64
        .type           $__internal_13_$__cuda_sm20_div_u64,@function
        .size           $__internal_13_$__cuda_sm20_div_u64,(.L_x_1796 - $__internal_13_$__cuda_sm20_div_u64)
$__internal_13_$__cuda_sm20_div_u64:
        /* <DEDUP_REMOVED lines=68> */
[----:B------:R-:W-:Y:S06]  /*4410*/  RET.REL.NODEC R14 `(_ZN4vllm3moe32moe_lora_align_block_size_kernelIhEEvPT_PilS4_iimiiS4_S4_iS4_S4_S4_iiS4_S4_b) ;  /* 0xffffffb80ef87950 */ /* 0x000fec0003c3ffff */
.L_x_828:
        /* <DEDUP_REMOVED lines=14> */
.L_x_1796:


//--------------------- .text._ZN4vllm3moe51moe_lora_align_block_size_small_batch_expert_kernelIhLi256EEEvPT_PilS4_iimiiS4_S4_iS4_S4_S4_S4_b --------------------------
	.section	.text._ZN4vllm3moe51moe_lora_align_block_size_small_batch_expert_kernelIhLi256EEEvPT_PilS4_iimiiS4_S4_iS4_S4_S4_S4_b,"ax",@progbits
	.align	128
        .global         _ZN4vllm3moe51moe_lora_align_block_size_small_batch_expert_kernelIhLi256EEEvPT_PilS4_iimiiS4_S4_iS4_S4_S4_S4_b
        .type           _ZN4vllm3moe51moe_lora_align_block_size_small_batch_expert_kernelIhLi256EEEvPT_PilS4_iimiiS4_S4_iS4_S4_S4_S4_b,@function
        .size           _ZN4vllm3moe51moe_lora_align_block_size_small_batch_expert_kernelIhLi256EEEvPT_PilS4_iimiiS4_S4_iS4_S4_S4_S4_b,(.L_x_1797 - _ZN4vllm3moe51moe_lora_align_block_size_small_batch_expert_kernelIhLi256EEEvPT_PilS4_iimiiS4_S4_iS4_S4_S4_S4_b)
        .other          _ZN4vllm3moe51moe_lora_align_block_size_small_batch_expert_kernelIhLi256EEEvPT_PilS4_iimiiS4_S4_iS4_S4_S4_S4_b,@"STO_CUDA_ENTRY STV_DEFAULT"
_ZN4vllm3moe51moe_lora_align_block_size_small_batch_expert_kernelIhLi256EEEvPT_PilS4_iimiiS4_S4_iS4_S4_S4_S4_b:
.text._ZN4vllm3moe51moe_lora_align_block_size_small_batch_expert_kernelIhLi256EEEvPT_PilS4_iimiiS4_S4_iS4_S4_S4_S4_b:
        /* <DEDUP_REMOVED lines=40> */
.L_x_829:
[----:B------:R-:W0:Y:S01]  /*0280*/  LDCU.64 UR4, c[0x0][0x3a8] ;  /* 0x00007500ff0477ac */ /* 0x000e220008000a00 */
[----:B------:R-:W-:Y:S01]  /*0290*/  IMAD.U32 R21, RZ, RZ, UR7 ;  /* 0x00000007ff157e24 */ /* 0x000fe2000f8e00ff */
[----:B------:R-:W-:Y:S01]  /*02a0*/  MOV R20, 0x2e0 ;  /* 0x000002e000147802 */ /* 0x000fe20000000f00 */
[----:B0-----:R-:W-:Y:S01]  /*02b0*/  IMAD.U32 R11, RZ, RZ, UR4 ;  /* 0x00000004ff0b7e24 */ /* 0x001fe2000f8e00ff */
[----:B------:R-:W-:-:S07]  /*02c0*/  MOV R18, UR5 ;  /* 0x0000000500127c02 */ /* 0x000fce0008000f00 */
[----:B------:R-:W-:Y:S05]  /*02d0*/  CALL.REL.NOINC `($__internal_14_$__cuda_sm20_div_u64) ;  /* 0x0000005c00c47944 */ /* 0x000fea0003c00000 */
.L_x_830:
        /* <DEDUP_REMOVED lines=22> */
.L_x_835:
        /* <DEDUP_REMOVED lines=75> */
.L_x_834:
[----:B------:R-:W-:Y:S05]  /*08f0*/  BSYNC.RECONVERGENT B1 ;  /* 0x0000000000017941 */ /* 0x000fea0003800200 */
.L_x_833:
        /* <DEDUP_REMOVED lines=44> */
.L_x_837:
[----:B------:R-:W-:Y:S05]  /*0bc0*/  BSYNC.RECONVERGENT B1 ;  /* 0x0000000000017941 */ /* 0x000fea0003800200 */
.L_x_836:
        /* <DEDUP_REMOVED lines=28> */
.L_x_839:
[----:B------:R-:W-:Y:S05]  /*0d90*/  BSYNC.RECONVERGENT B1 ;  /* 0x0000000000017941 */ /* 0x000fea0003800200 */
.L_x_838:
[----:B------:R-:W-:Y:S05]  /*0da0*/  @!P1 BRA `(.L_x_832) ;  /* 0x0000000000409947 */ /* 0x000fea0003800000 */
[----:B-1----:R-:W0:Y:S01]  /*0db0*/  LDC.64 R8, c[0x0][0x388] ;  /* 0x0000e200ff087b82 */ /* 0x002e220000000a00 */
[----:B------:R-:W-:-:S07]  /*0dc0*/  IMAD.MOV R10, RZ, RZ, -R6 ;  /* 0x000000ffff0a7224 */ /* 0x000fce00078e0a06 */
[----:B------:R-:W1:Y:S01]  /*0dd0*/  LDC.64 R4, c[0x0][0x3e8] ;  /* 0x0000fa00ff047b82 */ /* 0x000e620000000a00 */
[----:B0-----:R-:W-:-:S07]  /*0de0*/  IMAD.WIDE.U32 R8, R3, 0x4, R8 ;  /* 0x0000000403087825 */ /* 0x001fce00078e0008 */
.L_x_840:
        /* <DEDUP_REMOVED lines=12> */
.L_x_832:
[----:B------:R-:W-:Y:S05]  /*0eb0*/  BSYNC.RECONVERGENT B0 ;  /* 0x0000000000007941 */ /* 0x000fea0003800200 */
.L_x_831:
        /* <DEDUP_REMOVED lines=39> */
.L_x_845:
        /* <DEDUP_REMOVED lines=19> */
.L_x_844:
[----:B------:R-:W-:Y:S05]  /*1260*/  BSYNC.RECONVERGENT B0 ;  /* 0x0000000000007941 */ /* 0x000fea0003800200 */
.L_x_843:
        /* <DEDUP_REMOVED lines=20> */
.L_x_847:
[----:B------:R-:W-:Y:S05]  /*13b0*/  BSYNC.RECONVERGENT B0 ;  /* 0x0000000000007941 */ /* 0x000fea0003800200 */
.L_x_846:
        /* <DEDUP_REMOVED lines=18> */
.L_x_849:
[----:B------:R-:W-:Y:S05]  /*14e0*/  BSYNC.RECONVERGENT B0 ;  /* 0x0000000000007941 */ /* 0x000fea0003800200 */
.L_x_848:
[----:B------:R-:W-:-:S05]  /*14f0*/  @!P1 IADD3 R3, P0, PT, R3, R2, RZ ;  /* 0x0000000203039210 */ /* 0x000fca0007f1e0ff */
[----:B------:R-:W-:Y:S01]  /*1500*/  @!P1 IMAD.X R0, R5, 0x1, R0, P0 ;  /* 0x0000000105009824 */ /* 0x000fe200000e0600 */
[----:B--2---:R-:W-:-:S04]  /*1510*/  @!P1 LEA R2, P0, R3, R10, 0x2 ;  /* 0x0000000a03029211 */ /* 0x004fc800078010ff */
[----:B------:R-:W-:-:S05]  /*1520*/  @!P1 LEA.HI.X R3, R3, R11, R0, 0x2, P0 ;  /* 0x0000000b03039211 */ /* 0x000fca00000f1400 */
[----:B0-----:R2:W-:Y:S04]  /*1530*/  @!P1 STG.E desc[UR8][R2.64], R13 ;  /* 0x0000000d02009986 */ /* 0x0015e8000c101908 */
.L_x_842:
[----:B------:R-:W-:Y:S05]  /*1540*/  WARPSYNC.ALL ;  /* 0x0000000000007948 */ /* 0x000fea0003800000 */
[----:B------:R-:W-:Y:S08]  /*1550*/  BAR.SYNC.DEFER_BLOCKING 0x0 ;  /* 0x0000000000007b1d */ /* 0x000ff00000010000 */
[----:B------:R-:W-:Y:S08]  /*1560*/  BAR.SYNC.DEFER_BLOCKING 0x0 ;  /* 0x0000000000007b1d */ /* 0x000ff00000010000 */
[----:B------:R-:W-:Y:S06]  /*1570*/  BAR.SYNC.DEFER_BLOCKING 0x0 ;  /* 0x0000000000007b1d */ /* 0x000fec0000010000 */
[----:B------:R-:W-:Y:S05]  /*1580*/  EXIT ;  /* 0x000000000000794d */ /* 0x000fea0003800000 */
.L_x_841:
        /* <DEDUP_REMOVED lines=21> */
.L_x_852:
        /* <DEDUP_REMOVED lines=20> */
.L_x_851:
        /* <DEDUP_REMOVED lines=17> */
.L_x_853:
        /* <DEDUP_REMOVED lines=12> */
.L_x_854:
[----:B------:R-:W-:Y:S05]  /*19f0*/  @!P2 BRA `(.L_x_850) ;  /* 0x000000000028a947 */ /* 0x000fea0003800000 */
[----:B------:R-:W-:Y:S01]  /*1a00*/  LEA R19, R2, 0xfffffc08, 0x2 ;  /* 0xfffffc0802137811 */ /* 0x000fe200078e10ff */
[----:B------:R-:W-:Y:S02]  /*1a10*/  IMAD.SHL.U32 R12, R12, 0x4, RZ ;  /* 0x000000040c0c7824 */ /* 0x000fe400078e00ff */
[----:B------:R-:W-:Y:S02]  /*1a20*/  IMAD.MOV R13, RZ, RZ, -R13 ;  /* 0x000000ffff0d7224 */ /* 0x000fe400078e0a0d */
[----:B------:R-:W-:-:S05]  /*1a30*/  IMAD R19, R19, R11, R12 ;  /* 0x0000000b13137224 */ /* 0x000fca00078e020c */
[----:B------:R-:W-:-:S07]  /*1a40*/  IADD3 R8, PT, PT, R19, 0x4, R8 ;  /* 0x0000000413087810 */ /* 0x000fce0007ffe008 */
.L_x_855:
[----:B------:R-:W-:Y:S01]  /*1a50*/  IADD3 R13, PT, PT, R13, 0x1, RZ ;  /* 0x000000010d0d7810 */ /* 0x000fe20007ffe0ff */
[----:B------:R2:W-:Y:S03]  /*1a60*/  STS [R8], RZ ;  /* 0x000000ff08007388 */ /* 0x0005e60000000800 */
[----:B------:R-:W-:Y:S01]  /*1a70*/  ISETP.NE.AND P0, PT, R13, RZ, PT ;  /* 0x000000ff0d00720c */ /* 0x000fe20003f05270 */
[----:B--2---:R-:W-:-:S12]  /*1a80*/  VIADD R8, R8, 0x4 ;  /* 0x0000000408087836 */ /* 0x004fd80000000000 */
[----:B------:R-:W-:Y:S05]  /*1a90*/  @P0 BRA `(.L_x_855) ;  /* 0xfffffffc00ec0947 */ /* 0x000fea000383ffff */
.L_x_850:
        /* <DEDUP_REMOVED lines=17> */
.L_x_859:
[----:B------:R-:W0:Y:S02]  /*1bb0*/  LDCU.64 UR4, c[0x0][0x380] ;  /* 0x00007000ff0477ac */ /* 0x000e240008000a00 */
[----:B0-----:R-:W-:-:S04]  /*1bc0*/  IADD3 R18, P0, PT, R23, UR4, RZ ;  /* 0x0000000417127c10 */ /* 0x001fc8000ff1e0ff */
[----:B------:R-:W-:Y:S01]  /*1bd0*/  IADD3.X R19, PT, PT, R24, UR5, RZ, P0, !PT ;  /* 0x0000000518137c10 */ /* 0x000fe200087fe4ff */
[----:B------:R-:W0:Y:S05]  /*1be0*/  LDCU.64 UR4, c[0x0][0x3a8] ;  /* 0x00007500ff0477ac */ /* 0x000e2a0008000a00 */
[----:B------:R-:W1:Y:S02]  /*1bf0*/  LDG.E.U8.CONSTANT R19, desc[UR8][R18.64] ;  /* 0x0000000812137981 */ /* 0x000e64000c1e9100 */
[----:B-1----:R-:W-:-:S06]  /*1c00*/  IMAD.WIDE.U32 R20, R19, 0x4, R12 ;  /* 0x0000000413147825 */ /* 0x002fcc00078e000c */
[----:B------:R-:W2:Y:S01]  /*1c10*/  LDG.E.CONSTANT R21, desc[UR8][R20.64] ;  /* 0x0000000814157981 */ /* 0x000ea2000c1e9900 */
[----:B------:R-:W-:-:S05]  /*1c20*/  IADD3 R23, P2, PT, R8, R23, RZ ;  /* 0x0000001708177210 */ /* 0x000fca0007f5e0ff */
[----:B------:R-:W-:Y:S01]  /*1c30*/  IMAD.X R24, RZ, RZ, R24, P2 ;  /* 0x000000ffff187224 */ /* 0x000fe200010e0618 */
[----:B--2---:R-:W-:-:S13]  /*1c40*/  ISETP.NE.AND P0, PT, R21, -0x1, PT ;  /* 0xffffffff1500780c */ /* 0x004fda0003f05270 */
[----:B------:R-:W1:Y:S02]  /*1c50*/  @P0 LDC R22, c[0x0][0x3a0] ;  /* 0x0000e800ff160b82 */ /* 0x000e640000000800 */
[----:B-1----:R-:W-:-:S04]  /*1c60*/  @P0 IMAD R22, R10, R22, R21 ;  /* 0x000000160a160224 */ /* 0x002fc800078e0215 */
[----:B------:R-:W-:-:S05]  /*1c70*/  @P0 IMAD R22, R22, 0x4, R9 ;  /* 0x0000000416160824 */ /* 0x000fca00078e0209 */
[----:B------:R-:W1:Y:S02]  /*1c80*/  @P0 LDS R11, [R22+0x4] ;  /* 0x00000400160b0984 */ /* 0x000e640000000800 */
[----:B-1----:R-:W-:-:S05]  /*1c90*/  @P0 VIADD R11, R11, 0x1 ;  /* 0x000000010b0b0836 */ /* 0x002fca0000000000 */
[----:B------:R2:W-:Y:S01]  /*1ca0*/  @P0 STS [R22+0x4], R11 ;  /* 0x0000040b16000388 */ /* 0x0005e20000000800 */
[----:B0-----:R-:W-:-:S04]  /*1cb0*/  ISETP.GE.U32.AND P0, PT, R23, UR4, PT ;  /* 0x0000000417007c0c */ /* 0x001fc8000bf06070 */
[----:B------:R-:W-:-:S13]  /*1cc0*/  ISETP.GE.U32.AND.EX P0, PT, R24, UR5, PT, P0 ;  /* 0x0000000518007c0c */ /* 0x000fda000bf06100 */
[----:B--2---:R-:W-:Y:S05]  /*1cd0*/  @!P0 BRA `(.L_x_859) ;  /* 0xfffffffc00b48947 */ /* 0x004fea000383ffff */
[----:B------:R-:W-:Y:S05]  /*1ce0*/  BRA `(.L_x_856) ;  /* 0x0000000400f87947 */ /* 0x000fea0003800000 */
.L_x_858:
[----:B------:R-:W-:Y:S01]  /*1cf0*/  MOV R23, R7 ;  /* 0x0000000700177202 */ /* 0x000fe20000000f00 */
[----:B------:R-:W-:-:S07]  /*1d00*/  IMAD.MOV.U32 R22, RZ, RZ, R6 ;  /* 0x000000ffff167224 */ /* 0x000fce00078e0006 */
.L_x_860:
[----:B------:R-:W0:Y:S02]  /*1d10*/  LDCU.64 UR4, c[0x0][0x380] ;  /* 0x00007000ff0477ac */ /* 0x000e240008000a00 */
[----:B0-----:R-:W-:-:S04]  /*1d20*/  IADD3 R18, P0, PT, R23, UR4, RZ ;  /* 0x0000000417127c10 */ /* 0x001fc8000ff1e0ff */
[----:B------:R-:W-:-:S05]  /*1d30*/  IADD3.X R19, PT, PT, R22, UR5, RZ, P0, !PT ;  /* 0x0000000516137c10 */ /* 0x000fca00087fe4ff */
[----:B------:R-:W2:Y:S01]  /*1d40*/  LDG.E.U8.CONSTANT R18, desc[UR8][R18.64] ;  /* 0x0000000812127981 */ /* 0x000ea2000c1e9100 */
[----:B------:R-:W-:-:S04]  /*1d50*/  IADD3 R23, P2, PT, R8, R23, RZ ;  /* 0x0000001708177210 */ /* 0x000fc80007f5e0ff */
[----:B------:R-:W-:Y:S01]  /*1d60*/  ISETP.GE.U32.AND P0, PT, R23, R12, PT ;  /* 0x0000000c1700720c */ /* 0x000fe20003f06070 */
[----:B------:R-:W-:-:S05]  /*1d70*/  IMAD.X R22, RZ, RZ, R22, P2 ;  /* 0x000000ffff167224 */ /* 0x000fca00010e0616 */
        /* <DEDUP_REMOVED lines=8> */
.L_x_857:
        /* <DEDUP_REMOVED lines=9> */
.L_x_867:
[----:B0-----:R-:W0:Y:S02]  /*1e90*/  LDCU.64 UR4, c[0x0][0x380] ;  /* 0x00007000ff0477ac */ /* 0x001e240008000a00 */
[----:B0-----:R-:W-:-:S04]  /*1ea0*/  IADD3 R20, P0, PT, R11, UR4, RZ ;  /* 0x000000040b147c10 */ /* 0x001fc8000ff1e0ff */
[----:B------:R-:W-:-:S06]  /*1eb0*/  IADD3.X R21, PT, PT, R18, UR5, RZ, P0, !PT ;  /* 0x0000000512157c10 */ /* 0x000fcc00087fe4ff */
[----:B------:R-:W1:Y:S02]  /*1ec0*/  LDG.E.U8.CONSTANT R21, desc[UR8][R20.64] ;  /* 0x0000000814157981 */ /* 0x000e64000c1e9100 */
[----:B-1----:R-:W-:-:S05]  /*1ed0*/  IMAD.WIDE.U32 R22, R21, 0x4, R12 ;  /* 0x0000000415167825 */ /* 0x002fca00078e000c */
        /* <DEDUP_REMOVED lines=29> */
.L_x_865:
[----:B------:R-:W-:Y:S01]  /*20b0*/  IMAD.U32 R21, RZ, RZ, UR7 ;  /* 0x00000007ff157e24 */ /* 0x000fe2000f8e00ff */
[----:B------:R-:W-:-:S07]  /*20c0*/  MOV R20, 0x20e0 ;  /* 0x000020e000147802 */ /* 0x000fce0000000f00 */
[----:B------:R-:W-:Y:S05]  /*20d0*/  CALL.REL.NOINC `($__internal_14_$__cuda_sm20_div_u64) ;  /* 0x0000004000447944 */ /* 0x000fea0003c00000 */
.L_x_866:
[----:B------:R-:W-:Y:S05]  /*20e0*/  BSYNC.RECONVERGENT B1 ;  /* 0x0000000000017941 */ /* 0x000fea0003800200 */
.L_x_864:
        /* <DEDUP_REMOVED lines=9> */
.L_x_863:
[----:B------:R-:W-:Y:S05]  /*2180*/  BSYNC.RECONVERGENT B0 ;  /* 0x0000000000007941 */ /* 0x000fea0003800200 */
.L_x_862:
[----:B------:R-:W1:Y:S01]  /*2190*/  LDCU.64 UR4, c[0x0][0x3a8] ;  /* 0x00007500ff0477ac */ /* 0x000e620008000a00 */
[----:B------:R-:W-:-:S05]  /*21a0*/  IADD3 R11, P0, PT, R8, R11, RZ ;  /* 0x0000000b080b7210 */ /* 0x000fca0007f1e0ff */
[----:B------:R-:W-:Y:S01]  /*21b0*/  IMAD.X R18, RZ, RZ, R18, P0 ;  /* 0x000000ffff127224 */ /* 0x000fe200000e0612 */
[----:B-1----:R-:W-:-:S04]  /*21c0*/  ISETP.GE.U32.AND P0, PT, R11, UR4, PT ;  /* 0x000000040b007c0c */ /* 0x002fc8000bf06070 */
[----:B------:R-:W-:-:S13]  /*21d0*/  ISETP.GE.U32.AND.EX P0, PT, R18, UR5, PT, P0 ;  /* 0x0000000512007c0c */ /* 0x000fda000bf06100 */
[----:B------:R-:W-:Y:S05]  /*21e0*/  @!P0 BRA `(.L_x_867) ;  /* 0xfffffffc00288947 */ /* 0x000fea000383ffff */
[----:B------:R-:W-:Y:S05]  /*21f0*/  BRA `(.L_x_856) ;  /* 0x0000000000b47947 */ /* 0x000fea0003800000 */
.L_x_861:
        /* <DEDUP_REMOVED lines=27> */
.L_x_869:
[----:B------:R-:W-:Y:S01]  /*23b0*/  IMAD.MOV.U32 R18, RZ, RZ, R12 ;  /* 0x000000ffff127224 */ /* 0x000fe200078e000c */
[----:B------:R-:W-:Y:S01]  /*23c0*/  MOV R20, 0x23f0 ;  /* 0x000023f000147802 */ /* 0x000fe20000000f00 */
[----:B------:R-:W-:-:S07]  /*23d0*/  IMAD.U32 R21, RZ, RZ, UR7 ;  /* 0x00000007ff157e24 */ /* 0x000fce000f8e00ff */
[----:B-----5:R-:W-:Y:S05]  /*23e0*/  CALL.REL.NOINC `($__internal_14_$__cuda_sm20_div_u64) ;  /* 0x0000003c00807944 */ /* 0x020fea0003c00000 */
.L_x_870:
[----:B------:R-:W-:Y:S05]  /*23f0*/  BSYNC.RECONVERGENT B0 ;  /* 0x0000000000007941 */ /* 0x000fea0003800200 */
.L_x_868:
        /* <DEDUP_REMOVED lines=13> */
.L_x_856:
        /* <DEDUP_REMOVED lines=34> */
.L_x_876:
        /* <DEDUP_REMOVED lines=68> */
.L_x_875:
        /* <DEDUP_REMOVED lines=38> */
.L_x_877:
[----:B------:R-:W-:-:S13]  /*2d90*/  ISETP.NE.OR P0, PT, R10, RZ, P0 ;  /* 0x000000ff0a00720c */ /* 0x000fda0000705670 */
[----:B------:R-:W-:Y:S05]  /*2da0*/  @!P0 BRA `(.L_x_878) ;  /* 0x0000000000508947 */ /* 0x000fea0003800000 */
.L_x_874:
        /* <DEDUP_REMOVED lines=20> */
.L_x_878:
[----:B------:R-:W-:-:S12]  /*2ef0*/  UIADD3 UR4, UPT, UPT, UR4, 0x1, URZ ;  /* 0x0000000104047890 */ /* 0x000fd8000fffe0ff */
.L_x_873:
        /* <DEDUP_REMOVED lines=11> */
.L_x_879:
        /* <DEDUP_REMOVED lines=10> */
.L_x_872:
[----:B------:R-:W-:Y:S05]  /*3050*/  BSYNC.RECONVERGENT B0 ;  /* 0x0000000000007941 */ /* 0x000fea0003800200 */
.L_x_871:
        /* <DEDUP_REMOVED lines=31> */
.L_x_884:
        /* <DEDUP_REMOVED lines=142> */
.L_x_883:
        /* <DEDUP_REMOVED lines=86> */
.L_x_887:
[----:B------:R-:W-:Y:S05]  /*4090*/  BSYNC.RECONVERGENT B2 ;  /* 0x0000000000027941 */ /* 0x000fea0003800200 */
.L_x_886:
        /* <DEDUP_REMOVED lines=57> */
.L_x_889:
[----:B------:R-:W-:Y:S05]  /*4430*/  BSYNC.RECONVERGENT B2 ;  /* 0x0000000000027941 */ /* 0x000fea0003800200 */
.L_x_888:
        /* <DEDUP_REMOVED lines=34> */
.L_x_885:
[----:B------:R-:W-:Y:S05]  /*4660*/  BSYNC.RECONVERGENT B1 ;  /* 0x0000000000017941 */ /* 0x000fea0003800200 */
.L_x_882:
[----:B01234-:R-:W0:Y:S04]  /*4670*/  LDS R11, [R9] ;  /* 0x00000000090b7984 */ /* 0x01fe280000000800 */
[----:B0-----:R0:W-:Y:S02]  /*4680*/  STG.E desc[UR8][R16.64], R11 ;  /* 0x0000000b10007986 */ /* 0x0011e4000c101908 */
.L_x_881:
[----:B------:R-:W-:Y:S05]  /*4690*/  BSYNC.RECONVERGENT B0 ;  /* 0x0000000000007941 */ /* 0x000fea0003800200 */
.L_x_880:
        /* <DEDUP_REMOVED lines=61> */
.L_x_894:
        /* <DEDUP_REMOVED lines=22> */
.L_x_893:
[----:B------:R-:W-:Y:S05]  /*4bd0*/  BSYNC.RECONVERGENT B1 ;  /* 0x0000000000017941 */ /* 0x000fea0003800200 */
.L_x_892:
        /* <DEDUP_REMOVED lines=12> */
.L_x_895:
        /* <DEDUP_REMOVED lines=85> */
.L_x_891:
[----:B------:R-:W-:Y:S05]  /*51f0*/  BSYNC.RECONVERGENT B0 ;  /* 0x0000000000007941 */ /* 0x000fea0003800200 */
.L_x_890:
        /* <DEDUP_REMOVED lines=40> */
.L_x_898:
        /* <DEDUP_REMOVED lines=10> */
.L_x_897:
[----:B------:R-:W-:Y:S05]  /*5520*/  BSYNC.RECONVERGENT B0 ;  /* 0x0000000000007941 */ /* 0x000fea0003800200 */
.L_x_896:
        /* <DEDUP_REMOVED lines=14> */
.L_x_903:
[----:B------:R-:W-:-:S04]  /*5610*/  IADD3 R16, P0, PT, R7, UR6, RZ ;  /* 0x0000000607107c10 */ /* 0x000fc8000ff1e0ff */
[----:B------:R-:W-:-:S05]  /*5620*/  IADD3.X R17, PT, PT, R6, UR7, RZ, P0, !PT ;  /* 0x0000000706117c10 */ /* 0x000fca00087fe4ff */
[----:B------:R-:W1:Y:S02]  /*5630*/  LDG.E.U8.CONSTANT R15, desc[UR8][R16.64] ;  /* 0x00000008100f7981 */ /* 0x000e64000c1e9100 */
[----:B-1----:R-:W-:-:S06]  /*5640*/  IMAD.WIDE.U32 R14, R15, 0x4, R10 ;  /* 0x000000040f0e7825 */ /* 0x002fcc00078e000a */
        /* <DEDUP_REMOVED lines=17> */
.L_x_902:
[----:B------:R-:W-:Y:S05]  /*5760*/  BSYNC.RECONVERGENT B0 ;  /* 0x0000000000007941 */ /* 0x000fea0003800200 */
.L_x_901:
[----:B-1----:R-:W-:-:S05]  /*5770*/  IADD3 R7, P0, PT, R8, R7, RZ ;  /* 0x0000000708077210 */ /* 0x002fca0007f1e0ff */
[----:B------:R-:W-:Y:S01]  /*5780*/  IMAD.X R6, RZ, RZ, R6, P0 ;  /* 0x000000ffff067224 */ /* 0x000fe200000e0606 */
[----:B------:R-:W-:-:S04]  /*5790*/  ISETP.GE.U32.AND P0, PT, R7, UR14, PT ;  /* 0x0000000e07007c0c */ /* 0x000fc8000bf06070 */
[----:B------:R-:W-:-:S13]  /*57a0*/  ISETP.GE.U32.AND.EX P0, PT, R6, UR15, PT, P0 ;  /* 0x0000000f06007c0c */ /* 0x000fda000bf06100 */
[----:B------:R-:W-:Y:S05]  /*57b0*/  @!P0 BRA `(.L_x_903) ;  /* 0xfffffffc00948947 */ /* 0x000fea000383ffff */
[----:B------:R-:W-:Y:S05]  /*57c0*/  EXIT ;  /* 0x000000000000794d */ /* 0x000fea0003800000 */
.L_x_900:
[----:B------:R-:W0:Y:S01]  /*57d0*/  S2UR UR5, SR_CgaCtaId ;  /* 0x00000000000579c3 */ /* 0x000e220000008800 */
[----:B------:R-:W-:Y:S01]  /*57e0*/  UMOV UR4, 0x400 ;  /* 0x0000040000047882 */ /* 0x000fe20000000000 */
[----:B------:R-:W2:Y:S01]  /*57f0*/  LDCU UR10, c[0x0][0x3a0] ;  /* 0x00007400ff0a77ac */ /* 0x000ea20008000800 */
[----:B------:R-:W3:Y:S05]  /*5800*/  LDCU.64 UR6, c[0x0][0x380] ;  /* 0x00007000ff0677ac */ /* 0x000eea0008000a00 */
[----:B-1----:R-:W1:Y:S01]  /*5810*/  LDC.64 R10, c[0x0][0x3b8] ;  /* 0x0000ee00ff0a7b82 */ /* 0x002e620000000a00 */
[----:B0-23--:R-:W-:-:S12]  /*5820*/  ULEA UR4, UR5, UR4, 0x18 ;  /* 0x0000000405047291 */ /* 0x00dfd8000f8ec0ff */
.L_x_904:
[----:B------:R-:W-:-:S04]  /*5830*/  IADD3 R14, P0, PT, R7, UR6, RZ ;  /* 0x00000006070e7c10 */ /* 0x000fc8000ff1e0ff */
[----:B------:R-:W-:-:S05]  /*5840*/  IADD3.X R15, PT, PT, R6, UR7, RZ, P0, !PT ;  /* 0x00000007060f7c10 */ /* 0x000fca00087fe4ff */
[----:B------:R-:W2:Y:S02]  /*5850*/  LDG.E.U8.CONSTANT R14, desc[UR8][R14.64] ;  /* 0x000000080e0e7981 */ /* 0x000ea4000c1e9100 */
        /* <DEDUP_REMOVED lines=16> */
.L_x_899:
        /* <DEDUP_REMOVED lines=10> */
.L_x_911:
[----:B-1----:R-:W-:-:S04]  /*5a00*/  IADD3 R18, P0, PT, R7, UR12, RZ ;  /* 0x0000000c07127c10 */ /* 0x002fc8000ff1e0ff */
[----:B------:R-:W-:-:S05]  /*5a10*/  IADD3.X R19, PT, PT, R6, UR13, RZ, P0, !PT ;  /* 0x0000000d06137c10 */ /* 0x000fca00087fe4ff */
[----:B------:R-:W2:Y:S02]  /*5a20*/  LDG.E.U8.CONSTANT R11, desc[UR8][R18.64] ;  /* 0x00000008120b7981 */ /* 0x000ea4000c1e9100 */
[----:B--2---:R-:W-:-:S05]  /*5a30*/  IMAD.WIDE.U32 R10, R11, 0x4, R16 ;  /* 0x000000040b0a7825 */ /* 0x004fca00078e0010 */
        /* <DEDUP_REMOVED lines=28> */
.L_x_909:
[----:B------:R-:W-:Y:S01]  /*5c00*/  IMAD.MOV.U32 R11, RZ, RZ, R7 ;  /* 0x000000ffff0b7224 */ /* 0x000fe200078e0007 */
[----:B------:R-:W-:Y:S01]  /*5c10*/  MOV R20, 0x5c50 ;  /* 0x00005c5000147802 */ /* 0x000fe20000000f00 */
[----:B------:R-:W-:Y:S02]  /*5c20*/  IMAD.MOV.U32 R18, RZ, RZ, R6 ;  /* 0x000000ffff127224 */ /* 0x000fe400078e0006 */
[----:B------:R-:W-:-:S07]  /*5c30*/  IMAD.U32 R21, RZ, RZ, UR7 ;  /* 0x00000007ff157e24 */ /* 0x000fce000f8e00ff */
[----:B----4-:R-:W-:Y:S05]  /*5c40*/  CALL.REL.NOINC `($__internal_14_$__cuda_sm20_div_u64) ;  /* 0x0000000400687944 */ /* 0x010fea0003c00000 */
.L_x_910:
[----:B------:R-:W-:Y:S05]  /*5c50*/  BSYNC.RECONVERGENT B1 ;  /* 0x0000000000017941 */ /* 0x000fea0003800200 */
.L_x_908:
        /* <DEDUP_REMOVED lines=18> */
.L_x_907:
[----:B------:R-:W-:Y:S05]  /*5d80*/  BSYNC.RECONVERGENT B0 ;  /* 0x0000000000007941 */ /* 0x000fea0003800200 */
.L_x_906:
[----:B-1----:R-:W-:-:S04]  /*5d90*/  IADD3 R7, P0, PT, R8, R7, RZ ;  /* 0x0000000708077210 */ /* 0x002fc80007f1e0ff */
[----:B------:R-:W-:Y:S02]  /*5da0*/  IADD3.X R6, PT, PT, RZ, R6, RZ, P0, !PT ;  /* 0x00000006ff067210 */ /* 0x000fe400007fe4ff */
[----:B------:R-:W-:-:S04]  /*5db0*/  ISETP.GE.U32.AND P0, PT, R7, UR14, PT ;  /* 0x0000000e07007c0c */ /* 0x000fc8000bf06070 */
[----:B------:R-:W-:-:S13]  /*5dc0*/  ISETP.GE.U32.AND.EX P0, PT, R6, UR15, PT, P0 ;  /* 0x0000000f06007c0c */ /* 0x000fda000bf06100 */
[----:B------:R-:W-:Y:S05]  /*5dd0*/  @!P0 BRA `(.L_x_911) ;  /* 0xfffffffc00088947 */ /* 0x000fea000383ffff */
[----:B------:R-:W-:Y:S05]  /*5de0*/  EXIT ;  /* 0x000000000000794d */ /* 0x000fea0003800000 */
.L_x_905:
        /* <DEDUP_REMOVED lines=8> */
.L_x_917:
        /* <DEDUP_REMOVED lines=27> */
.L_x_913:
[----:B------:R-:W-:Y:S01]  /*6020*/  IMAD.MOV.U32 R11, RZ, RZ, R7 ;  /* 0x000000ffff0b7224 */ /* 0x000fe200078e0007 */
[----:B------:R-:W-:Y:S01]  /*6030*/  MOV R20, 0x6070 ;  /* 0x0000607000147802 */ /* 0x000fe20000000f00 */
[----:B------:R-:W-:Y:S02]  /*6040*/  IMAD.MOV.U32 R18, RZ, RZ, R6 ;  /* 0x000000ffff127224 */ /* 0x000fe400078e0006 */
[----:B------:R-:W-:-:S07]  /*6050*/  IMAD.U32 R21, RZ, RZ, UR7 ;  /* 0x00000007ff157e24 */ /* 0x000fce000f8e00ff */
[----:B----45:R-:W-:Y:S05]  /*6060*/  CALL.REL.NOINC `($__internal_14_$__cuda_sm20_div_u64) ;  /* 0x0000000000607944 */ /* 0x030fea0003c00000 */
.L_x_914:
[----:B------:R-:W-:Y:S05]  /*6070*/  BSYNC.RECONVERGENT B0 ;  /* 0x0000000000007941 */ /* 0x000fea0003800200 */
.L_x_912:
        /* <DEDUP_REMOVED lines=16> */
.L_x_916:
[----:B------:R-:W-:Y:S05]  /*6180*/  BSYNC.RECONVERGENT B0 ;  /* 0x0000000000007941 */ /* 0x000fea0003800200 */
.L_x_915:
[----:B0-----:R-:W-:-:S05]  /*6190*/  IADD3 R7, P0, PT, R8, R7, RZ ;  /* 0x0000000708077210 */ /* 0x001fca0007f1e0ff */
[----:B------:R-:W-:Y:S01]  /*61a0*/  IMAD.X R6, RZ, RZ, R6, P0 ;  /* 0x000000ffff067224 */ /* 0x000fe200000e0606 */
[----:B------:R-:W-:-:S04]  /*61b0*/  ISETP.GE.U32.AND P0, PT, R7, UR14, PT ;  /* 0x0000000e07007c0c */ /* 0x000fc8000bf06070 */
[----:B------:R-:W-:-:S13]  /*61c0*/  ISETP.GE.U32.AND.EX P0, PT, R6, UR15, PT, P0 ;  /* 0x0000000f06007c0c */ /* 0x000fda000bf06100 */
[----:B------:R-:W-:Y:S05]  /*61d0*/  @!P0 BRA `(.L_x_917) ;  /* 0xfffffffc00248947 */ /* 0x000fea000383ffff */
[----:B------:R-:W-:Y:S05]  /*61e0*/  EXIT ;  /* 0x000000000000794d */ /* 0x000fea0003800000 */
        .weak           $__internal_14_$__cuda_sm20_div_u64
        .type           $__internal_14_$__cuda_sm20_div_u64,@function
        .size           $__internal_14_$__cuda_sm20_div_u64,(.L_x_1797 - $__internal_14_$__cuda_sm20_div_u64)
$__internal_14_$__cuda_sm20_div_u64:
        /* <DEDUP_REMOVED lines=68> */
[----:B------:R-:W-:Y:S06]  /*6630*/  RET.REL.NODEC R20 `(_ZN4vllm3moe51moe_lora_align_block_size_small_batch_expert_kernelIhLi256EEEvPT_PilS4_iimiiS4_S4_iS4_S4_S4_S4_b) ;  /* 0xffffff9814707950 */ /* 0x000fec0003c3ffff */
.L_x_918:
        /* <DEDUP_REMOVED lines=12> */
.L_x_1797:


//--------------------- .text._ZN4vllm3moe14moe_sum_kernelIN3c108BFloat16ELi4EEEvPT_PKS4_i --------------------------
	.section	.text._ZN4vllm3moe14moe_sum_kernelIN3c108BFloat16ELi4EEEvPT_PKS4_i,"ax",@progbits
	.align	128
        .global         _ZN4vllm3moe14moe_sum_kernelIN3c108BFloat16ELi4EEEvPT_PKS4_i
        .type           _ZN4vllm3moe14moe_sum_kernelIN3c108BFloat16ELi4EEEvPT_PKS4_i,@function
        .size           _ZN4vllm3moe14moe_sum_kernelIN3c108BFloat16ELi4EEEvPT_PKS4_i,(.L_x_1798 - _ZN4vllm3moe14moe_sum_kernelIN3c108BFloat16ELi4EEEvPT_PKS4_i)
        .other          _ZN4vllm3moe14moe_sum_kernelIN3c108BFloat16ELi4EEEvPT_PKS4_i,@"STO_CUDA_ENTRY STV_DEFAULT"
_ZN4vllm3moe14moe_sum_kernelIN3c108BFloat16ELi4EEEvPT_PKS4_i:
.text._ZN4vllm3moe14moe_sum_kernelIN3c108BFloat16ELi4EEEvPT_PKS4_i:
[----:B------:R-:W-:Y:S01]  /*0000*/  LDC R1, c[0x0][0x37c] ;  /* 0x0000df00ff017b82 */ /* 0x000fe20000000800 */
[----:B------:R-:W0:Y:S01]  /*0010*/  S2R R5, SR_TID.X ;  /* 0x0000000000057919 */ /* 0x000e220000002100 */
[----:B------:R-:W0:Y:S02]  /*0020*/  LDCU UR8, c[0x0][0x390] ;  /* 0x00007200ff0877ac */ /* 0x000e240008000800 */
[----:B0-----:R-:W-:-:S13]  /*0030*/  ISETP.GE.AND P0, PT, R5, UR8, PT ;  /* 0x0000000805007c0c */ /* 0x001fda000bf06270 */
[----:B------:R-:W-:Y:S05]  /*0040*/  @P0 EXIT ;  /* 0x000000000000094d */ /* 0x000fea0003800000 */
[----:B------:R-:W0:Y:S01]  /*0050*/  LDCU UR6, c[0x0][0x360] ;  /* 0x00006c00ff0677ac */ /* 0x000e220008000800 */
[----:B------:R-:W1:Y:S01]  /*0060*/  S2UR UR7, SR_CTAID.X ;  /* 0x00000000000779c3 */ /* 0x000e620000002500 */
[----:B------:R-:W-:Y:S01]  /*0070*/  BSSY.RECONVERGENT B0, `(.L_x_919) ;  /* 0x000002b000007945 */ /* 0x000fe20003800200 */
[----:B------:R-:W-:Y:S01]  /*0080*/  USHF.R.S32.HI UR18, URZ, 0x1f, UR8 ;  /* 0x0000001fff127899 */ /* 0x000fe20008011408 */
[----:B0-----:R-:W-:-:S04]  /*0090*/  IADD3 R0, P0, PT, R5, UR6, RZ ;  /* 0x0000000605007c10 */ /* 0x001fc8000ff1e0ff */
[C---:B------:R-:W-:Y:S01]  /*00a0*/  ISETP.GT.U32.AND P1, PT, R0.reuse, UR8, PT ;  /* 0x0000000800007c0c */ /* 0x040fe2000bf24070 */
[----:B------:R-:W-:Y:S01]  /*00b0*/  IMAD.X R7, RZ, RZ, RZ, P0 ;  /* 0x000000ffff077224 */ /* 0x000fe200000e06ff */
[----:B------:R-:W-:Y:S01]  /*00c0*/  ISETP.GE.U32.AND P0, PT, R0, UR8, PT ;  /* 0x0000000800007c0c */ /* 0x000fe2000bf06070 */
[----:B-1----:R-:W-:-:S03]  /*00d0*/  UIMAD UR11, UR18, UR7, URZ ;  /* 0x00000007120b72a4 */ /* 0x002fc6000f8e02ff */
[C---:B------:R-:W-:Y:S02]  /*00e0*/  ISETP.GT.AND.EX P1, PT, R7.reuse, UR18, PT, P1 ;  /* 0x0000001207007c0c */ /* 0x040fe4000bf24310 */
[C---:B------:R-:W-:Y:S02]  /*00f0*/  ISETP.GE.AND.EX P0, PT, R7.reuse, UR18, PT, P0 ;  /* 0x0000001207007c0c */ /* 0x040fe4000bf06300 */
[----:B------:R-:W-:Y:S01]  /*0100*/  SEL R3, R0, UR8, P1 ;  /* 0x0000000800037c07 */ /* 0x000fe20008800000 */
[----:B------:R-:W-:Y:S01]  /*0110*/  UIMAD.WIDE.U32 UR8, UR7, UR8, URZ ;  /* 0x00000008070872a5 */ /* 0x000fe2000f8e00ff */
[----:B------:R-:W-:Y:S02]  /*0120*/  SEL R2, RZ, 0x1, P0 ;  /* 0x00000001ff027807 */ /* 0x000fe40000000000 */
[----:B------:R-:W-:Y:S01]  /*0130*/  SEL R6, R7, UR18, P1 ;  /* 0x0000001207067c07 */ /* 0x000fe20008800000 */
[----:B------:R-:W-:Y:S01]  /*0140*/  UIADD3 UR11, UPT, UPT, UR9, UR11, URZ ;  /* 0x0000000b090b7290 */ /* 0x000fe2000fffe0ff */
[----:B------:R-:W-:Y:S01]  /*0150*/  IADD3 R3, P0, P1, R3, -R0, -R2 ;  /* 0x8000000003037210 */ /* 0x000fe2000791e802 */
[----:B------:R-:W-:-:S03]  /*0160*/  IMAD.MOV.U32 R0, RZ, RZ, RZ ;  /* 0x000000ffff007224 */ /* 0x000fc600078e00ff */
[----:B------:R-:W-:-:S04]  /*0170*/  IADD3.X R6, PT, PT, R6, -0x1, ~R7, P0, P1 ;  /* 0xffffffff06067810 */ /* 0x000fc800007e2c07 */
[----:B------:R-:W-:-:S13]  /*0180*/  ISETP.NE.U32.AND P0, PT, R6, RZ, PT ;  /* 0x000000ff0600720c */ /* 0x000fda0003f05070 */
[----:B------:R-:W-:Y:S05]  /*0190*/  @P0 BRA `(.L_x_920) ;  /* 0x0000000000500947 */ /* 0x000fea0003800000 */
[----:B------:R-:W0:Y:S01]  /*01a0*/  I2F.U32.RP R4, UR6 ;  /* 0x0000000600047d06 */ /* 0x000e220008209000 */
[----:B------:R-:W-:-:S07]  /*01b0*/  ISETP.NE.U32.AND P2, PT, RZ, UR6, PT ;  /* 0x00000006ff007c0c */ /* 0x000fce000bf45070 */
[----:B0-----:R-:W0:Y:S02]  /*01c0*/  MUFU.RCP R4, R4 ;  /* 0x0000000400047308 */ /* 0x001e240000001000 */
[----:B0-----:R-:W-:-:S06]  /*01d0*/  VIADD R6, R4, 0xffffffe ;  /* 0x0ffffffe04067836 */ /* 0x001fcc0000000000 */
[----:B------:R0:W1:Y:S02]  /*01e0*/  F2I.FTZ.U32.TRUNC.NTZ R7, R6 ;  /* 0x0000000600077305 */ /* 0x000064000021f000 */
[----:B0-----:R-:W-:Y:S02]  /*01f0*/  IMAD.MOV.U32 R6, RZ, RZ, RZ ;  /* 0x000000ffff067224 */ /* 0x001fe400078e00ff */
[----:B-1----:R-:W-:-:S04]  /*0200*/  IMAD.MOV R9, RZ, RZ, -R7 ;  /* 0x000000ffff097224 */ /* 0x002fc800078e0a07 */
        /* <DEDUP_REMOVED lines=13> */
.L_x_920:
[----:B------:R-:W-:-:S07]  /*02e0*/  MOV R4, 0x300 ;  /* 0x0000030000047802 */ /* 0x000fce0000000f00 */
[----:B------:R-:W-:Y:S05]  /*02f0*/  CALL.REL.NOINC `($__internal_15_$__cuda_sm20_div_u64) ;  /* 0x0000001000587944 */ /* 0x000fea0003c00000 */
[----:B------:R-:W-:Y:S02]  /*0300*/  IMAD.MOV.U32 R6, RZ, RZ, R3 ;  /* 0x000000ffff067224 */ /* 0x000fe400078e0003 */
[----:B------:R-:W-:-:S07]  /*0310*/  IMAD.MOV.U32 R7, RZ, RZ, R8 ;  /* 0x000000ffff077224 */ /* 0x000fce00078e0008 */
.L_x_921:
[----:B------:R-:W-:Y:S05]  /*0320*/  BSYNC.RECONVERGENT B0 ;  /* 0x0000000000007941 */ /* 0x000fea0003800200 */
.L_x_919:
[----:B------:R-:W-:Y:S01]  /*0330*/  IADD3 R22, P0, PT, R6, R2, RZ ;  /* 0x0000000206167210 */ /* 0x000fe20007f1e0ff */
[----:B------:R-:W0:Y:S01]  /*0340*/  LDCU UR19, c[0x0][0x390] ;  /* 0x00007200ff1377ac */ /* 0x000e220008000800 */
[----:B------:R-:W-:Y:S02]  /*0350*/  BSSY.RECONVERGENT B0, `(.L_x_922) ;  /* 0x0000057000007945 */ /* 0x000fe40003800200 */
[C---:B------:R-:W-:Y:S01]  /*0360*/  LOP3.LUT R2, R22.reuse, 0x3, RZ, 0xc0, !PT ;  /* 0x0000000316027812 */ /* 0x040fe200078ec0ff */
[----:B------:R-:W-:Y:S01]  /*0370*/  IMAD.X R6, RZ, RZ, R7, P0 ;  /* 0x000000ffff067224 */ /* 0x000fe200000e0607 */
[----:B------:R-:W-:Y:S01]  /*0380*/  ISETP.GE.U32.AND P0, PT, R22, 0x3, PT ;  /* 0x000000031600780c */ /* 0x000fe20003f06070 */
[----:B------:R-:W1:Y:S01]  /*0390*/  LDCU.64 UR16, c[0x0][0x358] ;  /* 0x00006b00ff1077ac */ /* 0x000e620008000a00 */
[----:B------:R-:W-:Y:S02]  /*03a0*/  ISETP.NE.U32.AND P1, PT, R2, 0x3, PT ;  /* 0x000000030200780c */ /* 0x000fe40003f25070 */
[----:B------:R-:W-:-:S02]  /*03b0*/  ISETP.GE.U32.AND.EX P0, PT, R6, RZ, PT, P0 ;  /* 0x000000ff0600720c */ /* 0x000fc40003f06100 */
[----:B------:R-:W-:Y:S01]  /*03c0*/  ISETP.NE.AND.EX P1, PT, RZ, RZ, PT, P1 ;  /* 0x000000ffff00720c */ /* 0x000fe20003f25310 */
[----:B0-----:R-:W-:-:S12]  /*03d0*/  UIMAD UR5, UR19, 0x3, URZ ;  /* 0x00000003130578a4 */ /* 0x001fd8000f8e02ff */
[----:B-1----:R-:W-:Y:S05]  /*03e0*/  @!P1 BRA `(.L_x_923) ;  /* 0x0000000400349947 */ /* 0x002fea0003800000 */
[----:B------:R-:W0:Y:S01]  /*03f0*/  LDCU.128 UR20, c[0x0][0x380] ;  /* 0x00007000ff1477ac */ /* 0x000e220008000c00 */
[----:B------:R-:W-:Y:S01]  /*0400*/  IMAD.U32 R2, RZ, RZ, UR8 ;  /* 0x00000008ff027e24 */ /* 0x000fe2000f8e00ff */
[C---:B------:R-:W-:Y:S01]  /*0410*/  SHF.L.U64.HI R16, R5.reuse, 0x1, R0 ;  /* 0x0000000105107819 */ /* 0x040fe20000010200 */
[----:B------:R-:W-:Y:S01]  /*0420*/  IMAD.U32 R15, RZ, RZ, UR11 ;  /* 0x0000000bff0f7e24 */ /* 0x000fe2000f8e00ff */
[----:B------:R-:W1:Y:S01]  /*0430*/  LDCU.64 UR24, c[0x0][0x388] ;  /* 0x00007100ff1877ac */ /* 0x000e620008000a00 */
[----:B------:R-:W-:Y:S01]  /*0440*/  IMAD.U32 R3, RZ, RZ, UR9 ;  /* 0x00000009ff037e24 */ /* 0x000fe2000f8e00ff */
[----:B------:R-:W-:Y:S01]  /*0450*/  SHF.L.U32 R21, R5, 0x1, RZ ;  /* 0x0000000105157819 */ /* 0x000fe200000006ff */
[----:B------:R-:W-:Y:S01]  /*0460*/  VIADD R22, R22, 0x1 ;  /* 0x0000000116167836 */ /* 0x000fe20000000000 */
[----:B------:R-:W-:Y:S01]  /*0470*/  USHF.L.U32 UR4, UR7, 0x3, URZ ;  /* 0x0000000307047899 */ /* 0x000fe200080006ff */
[----:B------:R-:W-:Y:S01]  /*0480*/  IMAD.MOV.U32 R20, RZ, RZ, RZ ;  /* 0x000000ffff147224 */ /* 0x000fe200078e00ff */
[----:B------:R-:W-:-:S02]  /*0490*/  USHF.L.U32 UR12, UR19, 0x2, URZ ;  /* 0x00000002130c7899 */ /* 0x000fc400080006ff */
[----:B------:R-:W-:Y:S01]  /*04a0*/  USHF.R.U32.HI UR10, URZ, 0x1d, UR7 ;  /* 0x0000001dff0a7899 */ /* 0x000fe20008011607 */
[----:B------:R-:W-:Y:S01]  /*04b0*/  LOP3.LUT R22, R22, 0x3, RZ, 0xc0, !PT ;  /* 0x0000000316167812 */ /* 0x000fe200078ec0ff */
[----:B------:R-:W-:Y:S02]  /*04c0*/  ULOP3.LUT UR4, UR4, 0x2, URZ, 0xfc, !UPT ;  /* 0x0000000204047892 */ /* 0x000fe4000f8efcff */
[----:B------:R-:W-:Y:S01]  /*04d0*/  USHF.L.U32 UR14, UR8, 0x3, URZ ;  /* 0x00000003080e7899 */ /* 0x000fe200080006ff */
[----:B------:R-:W-:Y:S01]  /*04e0*/  MOV R14, UR12 ;  /* 0x0000000c000e7c02 */ /* 0x000fe20008000f00 */
[----:B------:R-:W-:Y:S01]  /*04f0*/  USHF.L.U64.HI UR15, UR8, 0x3, UR11 ;  /* 0x00000003080f7899 */ /* 0x000fe2000801020b */
[C---:B0-----:R-:W-:Y:S01]  /*0500*/  LEA R4, P1, R2.reuse, UR20, 0x1 ;  /* 0x0000001402047c11 */ /* 0x041fe2000f8208ff */
[----:B------:R-:W-:Y:S01]  /*0510*/  IMAD.U32 R9, RZ, RZ, UR22 ;  /* 0x00000016ff097e24 */ /* 0x000fe2000f8e00ff */
[----:B------:R-:W-:Y:S01]  /*0520*/  UIMAD UR10, UR10, UR19, URZ ;  /* 0x000000130a0a72a4 */ /* 0x000fe2000f8e02ff */
[----:B------:R-:W-:Y:S01]  /*0530*/  IMAD.U32 R19, RZ, RZ, UR22 ;  /* 0x00000016ff137e24 */ /* 0x000fe2000f8e00ff */
[----:B------:R-:W-:Y:S01]  /*0540*/  UIMAD.WIDE.U32 UR12, UR5, 0x2, UR14 ;  /* 0x00000002050c78a5 */ /* 0x000fe2000f8e000e */
[----:B------:R-:W-:Y:S01]  /*0550*/  LEA.HI.X R15, R2, UR21, R15, 0x1, P1 ;  /* 0x00000015020f7c11 */ /* 0x000fe200088f0c0f */
[----:B-1----:R-:W-:Y:S01]  /*0560*/  IMAD.U32 R2, RZ, RZ, UR24 ;  /* 0x00000018ff027e24 */ /* 0x002fe2000f8e00ff */
[----:B------:R-:W-:Y:S01]  /*0570*/  UIMAD UR10, UR18, UR4, UR10 ;  /* 0x00000004120a72a4 */ /* 0x000fe2000f8e020a */
[----:B------:R-:W-:Y:S01]  /*0580*/  IMAD.U32 R3, RZ, RZ, UR25 ;  /* 0x00000019ff037e24 */ /* 0x000fe2000f8e00ff */
[----:B------:R-:W-:Y:S01]  /*0590*/  IADD3 R14, P1, P2, R9, UR14, R14 ;  /* 0x0000000e090e7c10 */ /* 0x000fe2000fa3e00e */
[----:B------:R-:W-:Y:S01]  /*05a0*/  IMAD.U32 R7, RZ, RZ, UR4 ;  /* 0x00000004ff077e24 */ /* 0x000fe2000f8e00ff */
[C---:B------:R-:W-:Y:S01]  /*05b0*/  IADD3 R18, P4, PT, R19.reuse, UR14, RZ ;  /* 0x0000000e13127c10 */ /* 0x040fe2000ff9e0ff */
[----:B------:R-:W-:Y:S01]  /*05c0*/  IMAD.U32 R27, RZ, RZ, UR23 ;  /* 0x00000017ff1b7e24 */ /* 0x000fe2000f8e00ff */
[----:B------:R-:W-:Y:S01]  /*05d0*/  IADD3 R19, P3, PT, R19, UR12, RZ ;  /* 0x0000000c13137c10 */ /* 0x000fe2000ff7e0ff */
[----:B------:R-:W-:-:S03]  /*05e0*/  IMAD.WIDE.U32 R2, R7, UR19, R2 ;  /* 0x0000001307027c25 */ /* 0x000fc6000f8e0002 */
[----:B------:R-:W-:Y:S01]  /*05f0*/  IADD3.X R23, PT, PT, R27, UR15, RZ, P1, P2 ;  /* 0x0000000f1b177c10 */ /* 0x000fe20008fe44ff */
[----:B------:R-:W-:Y:S01]  /*0600*/  VIADD R17, R3, UR10 ;  /* 0x0000000a03117c36 */ /* 0x000fe20008000000 */
[C---:B------:R-:W-:Y:S02]  /*0610*/  IADD3.X R25, PT, PT, R27.reuse, UR15, RZ, P4, !PT ;  /* 0x0000000f1b197c10 */ /* 0x040fe4000a7fe4ff */
[----:B------:R-:W-:-:S07]  /*0620*/  IADD3.X R27, PT, PT, R27, UR13, RZ, P3, !PT ;  /* 0x0000000d1b1b7c10 */ /* 0x000fce0009ffe4ff */
.L_x_924:
[----:B------:R-:W-:-:S05]  /*0630*/  IADD3 R6, P1, PT, R21, R18, RZ ;  /* 0x0000001215067210 */ /* 0x000fca0007f3e0ff */
[----:B------:R-:W-:-:S05]  /*0640*/  IMAD.X R7, R16, 0x1, R25, P1 ;  /* 0x0000000110077824 */ /* 0x000fca00008e0619 */
[----:B------:R-:W2:Y:S01]  /*0650*/  LDG.E.U16.CONSTANT R6, desc[UR16][R6.64] ;  /* 0x0000001006067981 */ /* 0x000ea2000c1e9500 */
[----:B------:R-:W-:-:S05]  /*0660*/  IADD3 R8, P1, PT, R21, R2, RZ ;  /* 0x0000000215087210 */ /* 0x000fca0007f3e0ff */
[----:B------:R-:W-:-:S05]  /*0670*/  IMAD.X R9, R16, 0x1, R17, P1 ;  /* 0x0000000110097824 */ /* 0x000fca00008e0611 */
[----:B------:R-:W3:Y:S01]  /*0680*/  LDG.E.U16.CONSTANT R8, desc[UR16][R8.64] ;  /* 0x0000001008087981 */ /* 0x000ee2000c1e9500 */
[----:B------:R-:W-:-:S05]  /*0690*/  IADD3 R10, P1, PT, R21, R14, RZ ;  /* 0x0000000e150a7210 */ /* 0x000fca0007f3e0ff */
[----:B------:R-:W-:-:S05]  /*06a0*/  IMAD.X R11, R16, 0x1, R23, P1 ;  /* 0x00000001100b7824 */ /* 0x000fca00008e0617 */
[----:B------:R-:W4:Y:S01]  /*06b0*/  LDG.E.U16.CONSTANT R10, desc[UR16][R10.64] ;  /* 0x000000100a0a7981 */ /* 0x000f22000c1e9500 */
[----:B------:R-:W-:-:S05]  /*06c0*/  IADD3 R12, P1, PT, R21, R19, RZ ;  /* 0x00000013150c7210 */ /* 0x000fca0007f3e0ff */
[----:B------:R-:W-:-:S05]  /*06d0*/  IMAD.X R13, R16, 0x1, R27, P1 ;  /* 0x00000001100d7824 */ /* 0x000fca00008e061b */
[----:B------:R-:W5:Y:S01]  /*06e0*/  LDG.E.U16.CONSTANT R12, desc[UR16][R12.64] ;  /* 0x000000100c0c7981 */ /* 0x000f62000c1e9500 */
[----:B------:R-:W-:-:S05]  /*06f0*/  IADD3 R5, P2, PT, R5, UR6, RZ ;  /* 0x0000000605057c10 */ /* 0x000fca000ff5e0ff */
[----:B------:R-:W-:Y:S02]  /*0700*/  IMAD.X R0, RZ, RZ, R0, P2 ;  /* 0x000000ffff007224 */ /* 0x000fe400010e0600 */
[----:B--2---:R-:W-:-:S04]  /*0710*/  IMAD.U32 R24, R6, 0x10000, RZ ;  /* 0x0001000006187824 */ /* 0x004fc800078e00ff */
[----:B------:R-:W-:-:S06]  /*0720*/  FADD.FTZ R24, RZ, R24 ;  /* 0x00000018ff187221 */ /* 0x000fcc0000010000 */
[----:B------:R-:W0:Y:S01]  /*0730*/  F2F.BF16.F32 R24, R24 ;  /* 0x0000001800187304 */ /* 0x000e220000202000 */
[----:B---3--:R-:W-:Y:S01]  /*0740*/  SHF.L.U32 R7, R8, 0x10, RZ ;  /* 0x0000001008077819 */ /* 0x008fe200000006ff */
[----:B0-----:R-:W-:-:S04]  /*0750*/  IMAD.U32 R6, R24, 0x10000, RZ ;  /* 0x0001000018067824 */ /* 0x001fc800078e00ff */
[----:B------:R-:W-:Y:S01]  /*0760*/  FADD.FTZ R8, R6, R7 ;  /* 0x0000000706087221 */ /* 0x000fe20000010000 */
[----:B----4-:R-:W-:-:S05]  /*0770*/  IMAD.U32 R7, R10, 0x10000, RZ ;  /* 0x000100000a077824 */ /* 0x010fca00078e00ff */
[----:B------:R-:W0:Y:S02]  /*0780*/  F2F.BF16.F32 R8, R8 ;  /* 0x0000000800087304 */ /* 0x000e240000202000 */
[----:B0-----:R-:W-:Y:S02]  /*0790*/  IMAD.U32 R6, R8, 0x10000, RZ ;  /* 0x0001000008067824 */ /* 0x001fe400078e00ff */
[----:B------:R-:W-:Y:S02]  /*07a0*/  IMAD.U32 R8, RZ, RZ, UR6 ;  /* 0x00000006ff087e24 */ /* 0x000fe4000f8e00ff */
[----:B------:R-:W-:Y:S01]  /*07b0*/  FADD.FTZ R9, R6, R7 ;  /* 0x0000000706097221 */ /* 0x000fe20000010000 */
[----:B-----5:R-:W-:-:S05]  /*07c0*/  IMAD.U32 R7, R12, 0x10000, RZ ;  /* 0x000100000c077824 */ /* 0x020fca00078e00ff */
[----:B------:R-:W0:Y:S02]  /*07d0*/  F2F.BF16.F32 R9, R9 ;  /* 0x0000000900097304 */ /* 0x000e240000202000 */
[----:B0-----:R-:W-:Y:S01]  /*07e0*/  IMAD.U32 R6, R9, 0x10000, RZ ;  /* 0x0001000009067824 */ /* 0x001fe200078e00ff */
[----:B------:R-:W-:-:S03]  /*07f0*/  MOV R9, UR6 ;  /* 0x0000000600097c02 */ /* 0x000fc60008000f00 */
[----:B------:R-:W-:Y:S01]  /*0800*/  FADD.FTZ R7, R6, R7 ;  /* 0x0000000706077221 */ /* 0x000fe20000010000 */
[----:B------:R-:W-:Y:S02]  /*0810*/  IADD3 R6, P1, PT, R21, R4, RZ ;  /* 0x0000000415067210 */ /* 0x000fe40007f3e0ff */
[----:B------:R-:W-:Y:S02]  /*0820*/  LEA R21, P3, R8, R21, 0x1 ;  /* 0x0000001508157211 */ /* 0x000fe400078608ff */
[----:B------:R-:W-:Y:S01]  /*0830*/  F2FP.BF16.F32.PACK_AB R10, RZ, R7 ;  /* 0x00000007ff0a723e */ /* 0x000fe200000010ff */
[----:B------:R-:W-:Y:S01]  /*0840*/  IMAD.X R7, R16, 0x1, R15, P1 ;  /* 0x0000000110077824 */ /* 0x000fe200008e060f */
[----:B------:R-:W-:Y:S02]  /*0850*/  IADD3 R22, P1, PT, R22, -0x1, RZ ;  /* 0xffffffff16167810 */ /* 0x000fe40007f3e0ff */
[----:B------:R-:W-:Y:S02]  /*0860*/  LEA.HI.X R16, R9, R16, RZ, 0x1, P3 ;  /* 0x0000001009107211 */ /* 0x000fe400018f0cff */
[----:B------:R0:W-:Y:S01]  /*0870*/  STG.E.U16 desc[UR16][R6.64], R10 ;  /* 0x0000000a06007986 */ /* 0x0001e2000c101510 */
[----:B------:R-:W-:-:S02]  /*0880*/  IADD3.X R20, PT, PT, R20, -0x1, RZ, P1, !PT ;  /* 0xffffffff14147810 */ /* 0x000fc40000ffe4ff */
[----:B------:R-:W-:-:S04]  /*0890*/  ISETP.NE.U32.AND P1, PT, R22, RZ, PT ;  /* 0x000000ff1600720c */ /* 0x000fc80003f25070 */
[----:B------:R-:W-:-:S13]  /*08a0*/  ISETP.NE.AND.EX P1, PT, R20, RZ, PT, P1 ;  /* 0x000000ff1400720c */ /* 0x000fda0003f25310 */
[----:B0-----:R-:W-:Y:S05]  /*08b0*/  @P1 BRA `(.L_x_924) ;  /* 0xfffffffc005c1947 */ /* 0x001fea000383ffff */
.L_x_923:
[----:B------:R-:W-:Y:S05]  /*08c0*/  BSYNC.RECONVERGENT B0 ;  /* 0x0000000000007941 */ /* 0x000fea0003800200 */
.L_x_922:
[----:B------:R-:W-:Y:S05]  /*08d0*/  @!P0 EXIT ;  /* 0x000000000000894d */ /* 0x000fea0003800000 */
[----:B------:R-:W0:Y:S01]  /*08e0*/  LDCU.128 UR12, c[0x0][0x380] ;  /* 0x00007000ff0c77ac */ /* 0x000e220008000c00 */
[----:B------:R-:W1:Y:S01]  /*08f0*/  LDC R2, c[0x0][0x360] ;  /* 0x0000d800ff027b82 */ /* 0x000e620000000800 */
[----:B------:R-:W-:Y:S01]  /*0900*/  BSSY.RECONVERGENT B0, `(.L_x_925) ;  /* 0x00000b4000007945 */ /* 0x000fe20003800200 */
[----:B------:R-:W-:Y:S02]  /*0910*/  UIMAD.WIDE.U32 UR24, UR7, UR19, URZ ;  /* 0x00000013071872a5 */ /* 0x000fe4000f8e00ff */
[----:B------:R-:W-:Y:S02]  /*0920*/  UIMAD UR8, UR18, UR7, URZ ;  /* 0x00000007120872a4 */ /* 0x000fe4000f8e02ff */
[----:B------:R-:W-:Y:S02]  /*0930*/  USHF.L.U32 UR9, UR7, 0x3, URZ ;  /* 0x0000000307097899 */ /* 0x000fe400080006ff */
[----:B------:R-:W-:Y:S01]  /*0940*/  UIADD3 UR10, UPT, UPT, UR25, UR8, URZ ;  /* 0x00000008190a7290 */ /* 0x000fe2000fffe0ff */
[----:B------:R-:W-:Y:S01]  /*0950*/  IADD3 R11, P0, PT, R5, UR24, RZ ;  /* 0x00000018050b7c10 */ /* 0x000fe2000ff1e0ff */
[----:B------:R-:W-:-:S02]  /*0960*/  USHF.L.U32 UR44, UR24, 0x3, URZ ;  /* 0x00000003182c7899 */ /* 0x000fc400080006ff */
[----:B------:R-:W-:Y:S02]  /*0970*/  USHF.L.U64.HI UR45, UR24, 0x3, UR10 ;  /* 0x00000003182d7899 */ /* 0x000fe4000801020a */
[----:B------:R-:W-:Y:S01]  /*0980*/  USHF.L.U32 UR23, UR6, 0x2, URZ ;  /* 0x0000000206177899 */ /* 0x000fe200080006ff */
[----:B------:R-:W-:Y:S01]  /*0990*/  IADD3.X R4, PT, PT, R0, UR10, RZ, P0, !PT ;  /* 0x0000000a00047c10 */ /* 0x000fe200087fe4ff */
[----:B------:R-:W-:Y:S01]  /*09a0*/  USHF.L.U32 UR33, UR6, 0x1, URZ ;  /* 0x0000000106217899 */ /* 0x000fe200080006ff */
[----:B0-----:R-:W-:Y:S01]  /*09b0*/  LEA R6, P2, R5, UR14, 0x1 ;  /* 0x0000000e05067c11 */ /* 0x001fe2000f8408ff */
[----:B------:R-:W-:Y:S01]  /*09c0*/  USHF.R.U32.HI UR7, URZ, 0x1d, UR7 ;  /* 0x0000001dff077899 */ /* 0x000fe20008011607 */
[----:B------:R-:W-:Y:S01]  /*09d0*/  LEA R10, P1, R11, UR12, 0x1 ;  /* 0x0000000c0b0a7c11 */ /* 0x000fe2000f8208ff */
[----:B------:R-:W-:Y:S01]  /*09e0*/  UIMAD.WIDE.U32 UR36, UR6, 0x6, UR44 ;  /* 0x00000006062478a5 */ /* 0x000fe2000f8e002c */
[----:B------:R-:W-:Y:S01]  /*09f0*/  LEA.HI.X R3, R5, UR15, R0, 0x1, P2 ;  /* 0x0000000f05037c11 */ /* 0x000fe200090f0c00 */
[----:B------:R-:W-:Y:S01]  /*0a00*/  USHF.R.U32.HI UR32, URZ, 0x1e, UR6 ;  /* 0x0000001eff207899 */ /* 0x000fe20008011606 */
[----:B------:R-:W-:Y:S01]  /*0a10*/  LEA.HI.X R11, R11, UR13, R4, 0x1, P1 ;  /* 0x0000000d0b0b7c11 */ /* 0x000fe200088f0c04 */
[----:B------:R-:W-:-:S02]  /*0a20*/  USHF.R.U32.HI UR34, URZ, 0x1f, UR6 ;  /* 0x0000001fff227899 */ /* 0x000fc40008011606 */
[----:B------:R-:W-:Y:S02]  /*0a30*/  ULOP3.LUT UR9, UR9, 0x2, URZ, 0xfc, !UPT ;  /* 0x0000000209097892 */ /* 0x000fe4000f8efcff */
[----:B------:R-:W-:Y:S02]  /*0a40*/  UIMAD UR7, UR7, UR19, URZ ;  /* 0x00000013070772a4 */ /* 0x000fe4000f8e02ff */
[----:B------:R-:W-:Y:S02]  /*0a50*/  UIADD3 UR42, UP0, UPT, UR33, UR44, URZ ;  /* 0x0000002c212a7290 */ /* 0x000fe4000ff1e0ff */
[----:B------:R-:W-:Y:S01]  /*0a60*/  UIADD3 UR40, UP1, UPT, UR23, UR44, URZ ;  /* 0x0000002c17287290 */ /* 0x000fe2000ff3e0ff */
[----:B------:R-:W-:Y:S01]  /*0a70*/  UMOV UR4, URZ ;  /* 0x000000ff00047c82 */ /* 0x000fe20008000000 */
[----:B------:R-:W-:Y:S02]  /*0a80*/  USHF.L.U32 UR22, UR19, 0x1, URZ ;  /* 0x0000000113167899 */ /* 0x000fe400080006ff */
[----:B------:R-:W-:-:S02]  /*0a90*/  UIMAD.WIDE.U32 UR20, UR9, UR19, URZ ;  /* 0x00000013091472a5 */ /* 0x000fc4000f8e00ff */
[----:B------:R-:W-:Y:S02]  /*0aa0*/  UIMAD UR7, UR18, UR9, UR7 ;  /* 0x00000009120772a4 */ /* 0x000fe4000f8e0207 */
[----:B------:R-:W-:Y:S02]  /*0ab0*/  UIADD3.X UR43, UPT, UPT, UR34, UR45, URZ, UP0, !UPT ;  /* 0x0000002d222b7290 */ /* 0x000fe400087fe4ff */
[----:B------:R-:W-:Y:S02]  /*0ac0*/  UIADD3.X UR41, UPT, UPT, UR32, UR45, URZ, UP1, !UPT ;  /* 0x0000002d20297290 */ /* 0x000fe40008ffe4ff */
[----:B------:R-:W-:Y:S01]  /*0ad0*/  UIADD3 UR39, UPT, UPT, UR37, UR4, URZ ;  /* 0x0000000425277290 */ /* 0x000fe2000fffe0ff */
[----:B------:R-:W-:Y:S01]  /*0ae0*/  UMOV UR38, UR36 ;  /* 0x0000002400267c82 */ /* 0x000fe20008000000 */
[----:B------:R-:W-:Y:S02]  /*0af0*/  UIADD3 UR7, UPT, UPT, UR7, UR21, URZ ;  /* 0x0000001507077290 */ /* 0x000fe4000fffe0ff */
[----:B------:R-:W-:-:S02]  /*0b00*/  UIMAD.WIDE.U32 UR46, UR5, 0x2, UR44 ;  /* 0x00000002052e78a5 */ /* 0x000fc4000f8e002c */
[----:B------:R-:W-:Y:S02]  /*0b10*/  UIMAD.WIDE.U32 UR26, UR5, 0x2, UR40 ;  /* 0x00000002051a78a5 */ /* 0x000fe4000f8e0028 */
[----:B------:R-:W-:Y:S02]  /*0b20*/  UIMAD.WIDE.U32 UR28, UR22, 0x2, UR40 ;  /* 0x00000002161c78a5 */ /* 0x000fe4000f8e0028 */
[----:B------:R-:W-:Y:S02]  /*0b30*/  UIMAD.WIDE.U32 UR30, UR5, 0x2, UR42 ;  /* 0x00000002051e78a5 */ /* 0x000fe4000f8e002a */
[----:B------:R-:W-:Y:S02]  /*0b40*/  UIMAD.WIDE.U32 UR8, UR5, 0x2, UR38 ;  /* 0x00000002050878a5 */ /* 0x000fe4000f8e0026 */
[----:B-1----:R-:W-:-:S12]  /*0b50*/  UIMAD.WIDE.U32 UR24, UR22, 0x2, UR38 ;  /* 0x00000002161878a5 */ /* 0x002fd8000f8e0026 */
.L_x_926:
[----:B------:R-:W-:Y:S02]  /*0b60*/  UIADD3 UR5, UP0, UPT, UR33, UR44, URZ ;  /* 0x0000002c21057290 */ /* 0x000fe4000ff1e0ff */
[C---:B------:R-:W-:Y:S02]  /*0b70*/  IADD3 R12, P0, PT, R6.reuse, UR44, RZ ;  /* 0x0000002c060c7c10 */ /* 0x040fe4000ff1e0ff */
[C---:B------:R-:W-:Y:S01]  /*0b80*/  IADD3 R22, P1, PT, R6.reuse, UR40, RZ ;  /* 0x0000002806167c10 */ /* 0x040fe2000ff3e0ff */
[----:B------:R-:W-:Y:S02]  /*0b90*/  UIADD3.X UR10, UPT, UPT, UR34, UR45, URZ, UP0, !UPT ;  /* 0x0000002d220a7290 */ /* 0x000fe400087fe4ff */
[C---:B------:R-:W-:Y:S02]  /*0ba0*/  IADD3.X R13, PT, PT, R3.reuse, UR45, RZ, P0, !PT ;  /* 0x0000002d030d7c10 */ /* 0x040fe400087fe4ff */
[----:B------:R-:W-:Y:S02]  /*0bb0*/  IADD3 R16, P0, PT, R6, UR5, RZ ;  /* 0x0000000506107c10 */ /* 0x000fe4000ff1e0ff */
[C---:B------:R-:W-:Y:S01]  /*0bc0*/  IADD3.X R23, PT, PT, R3.reuse, UR41, RZ, P1, !PT ;  /* 0x0000002903177c10 */ /* 0x040fe20008ffe4ff */
[----:B------:R0:W2:Y:S01]  /*0bd0*/  LDG.E.U16.CONSTANT R19, desc[UR16][R12.64] ;  /* 0x000000100c137981 */ /* 0x0000a2000c1e9500 */
[----:B------:R-:W-:-:S02]  /*0be0*/  IADD3.X R17, PT, PT, R3, UR10, RZ, P0, !PT ;  /* 0x0000000a03117c10 */ /* 0x000fc400087fe4ff */
[C---:B------:R-:W-:Y:S01]  /*0bf0*/  IADD3 R24, P1, PT, R6.reuse, UR36, RZ ;  /* 0x0000002406187c10 */ /* 0x040fe2000ff3e0ff */
[----:B------:R-:W3:Y:S01]  /*0c00*/  LDG.E.U16.CONSTANT R8, desc[UR16][R22.64] ;  /* 0x0000001016087981 */ /* 0x000ee2000c1e9500 */
[C---:B------:R-:W-:Y:S02]  /*0c10*/  IADD3 R20, P0, PT, R6.reuse, UR20, RZ ;  /* 0x0000001406147c10 */ /* 0x040fe4000ff1e0ff */
[C---:B------:R-:W-:Y:S01]  /*0c20*/  IADD3.X R25, PT, PT, R3.reuse, UR39, RZ, P1, !PT ;  /* 0x0000002703197c10 */ /* 0x040fe20008ffe4ff */
[----:B------:R1:W4:Y:S01]  /*0c30*/  LDG.E.U16.CONSTANT R9, desc[UR16][R16.64] ;  /* 0x0000001010097981 */ /* 0x000322000c1e9500 */
[C---:B------:R-:W-:Y:S01]  /*0c40*/  IADD3.X R21, PT, PT, R3.reuse, UR7, RZ, P0, !PT ;  /* 0x0000000703157c10 */ /* 0x040fe200087fe4ff */
[----:B------:R-:W-:Y:S02]  /*0c50*/  IMAD.U32 R15, RZ, RZ, UR23 ;  /* 0x00000017ff0f7e24 */ /* 0x000fe4000f8e00ff */
[----:B------:R-:W5:Y:S01]  /*0c60*/  LDG.E.U16.CONSTANT R18, desc[UR16][R24.64] ;  /* 0x0000001018127981 */ /* 0x000f62000c1e9500 */
[----:B------:R-:W-:Y:S01]  /*0c70*/  IMAD.U32 R4, RZ, RZ, UR32 ;  /* 0x00000020ff047e24 */ /* 0x000fe2000f8e00ff */
[----:B------:R-:W-:Y:S01]  /*0c80*/  UMOV UR10, UR20 ;  /* 0x00000014000a7c82 */ /* 0x000fe20008000000 */
[C---:B------:R-:W-:Y:S01]  /*0c90*/  IADD3 R14, P0, P1, R6.reuse, UR20, R15 ;  /* 0x00000014060e7c10 */ /* 0x040fe2000f91e00f */
[----:B------:R1:W5:Y:S01]  /*0ca0*/  LDG.E.U16.CONSTANT R7, desc[UR16][R20.64] ;  /* 0x0000001014077981 */ /* 0x000362000c1e9500 */
[----:B0-----:R-:W-:Y:S01]  /*0cb0*/  IMAD.U32 R13, RZ, RZ, UR33 ;  /* 0x00000021ff0d7e24 */ /* 0x001fe2000f8e00ff */
[----:B------:R-:W-:Y:S01]  /*0cc0*/  UMOV UR11, UR7 ;  /* 0x00000007000b7c82 */ /* 0x000fe20008000000 */
[C---:B------:R-:W-:Y:S01]  /*0cd0*/  IADD3.X R15, PT, PT, R3.reuse, UR7, R4, P0, P1 ;  /* 0x00000007030f7c10 */ /* 0x040fe200087e2404 */
[----:B------:R-:W-:Y:S01]  /*0ce0*/  UIMAD.WIDE.U32 UR12, UR6, 0x6, UR10 ;  /* 0x00000006060c78a5 */ /* 0x000fe2000f8e000a */
[----:B------:R-:W-:Y:S01]  /*0cf0*/  IMAD.U32 R12, RZ, RZ, UR34 ;  /* 0x00000022ff0c7e24 */ /* 0x000fe2000f8e00ff */
[C---:B-1----:R-:W-:Y:S01]  /*0d00*/  IADD3 R16, P0, P1, R6.reuse, UR20, R13 ;  /* 0x0000001406107c10 */ /* 0x042fe2000f91e00d */
[----:B------:R-:W-:Y:S01]  /*0d10*/  UMOV UR10, UR44 ;  /* 0x0000002c000a7c82 */ /* 0x000fe20008000000 */
[----:B------:R-:W-:Y:S01]  /*0d20*/  UMOV UR11, UR45 ;  /* 0x0000002d000b7c82 */ /* 0x000fe20008000000 */
[----:B------:R0:W5:Y:S01]  /*0d30*/  LDG.E.U16.CONSTANT R4, desc[UR16][R14.64] ;  /* 0x000000100e047981 */ /* 0x000162000c1e9500 */
[----:B------:R-:W-:Y:S01]  /*0d40*/  IADD3.X R17, PT, PT, R3, UR7, R12, P0, P1 ;  /* 0x0000000703117c10 */ /* 0x000fe200087e240c */
[----:B------:R-:W-:Y:S01]  /*0d50*/  IMAD.U32 R20, RZ, RZ, UR13 ;  /* 0x0000000dff147e24 */ /* 0x000fe2000f8e00ff */
[----:B------:R-:W-:Y:S01]  /*0d60*/  IADD3 R12, P0, PT, R6, UR12, RZ ;  /* 0x0000000c060c7c10 */ /* 0x000fe2000ff1e0ff */
[----:B------:R-:W-:-:S02]  /*0d70*/  UIMAD.WIDE.U32 UR10, UR22, 0x2, UR10 ;  /* 0x00000002160a78a5 */ /* 0x000fc4000f8e000a */
[----:B------:R-:W5:Y:S01]  /*0d80*/  LDG.E.U16.CONSTANT R26, desc[UR16][R16.64] ;  /* 0x00000010101a7981 */ /* 0x000f62000c1e9500 */
[----:B------:R-:W-:-:S03]  /*0d90*/  IADD3.X R13, PT, PT, R3, UR4, R20, P0, !PT ;  /* 0x00000004030d7c10 */ /* 0x000fc600087fe414 */
[C---:B------:R-:W-:Y:S02]  /*0da0*/  IADD3 R28, P0, PT, R6.reuse, UR10, RZ ;  /* 0x0000000a061c7c10 */ /* 0x040fe4000ff1e0ff */
[----:B------:R1:W5:Y:S02]  /*0db0*/  LDG.E.U16.CONSTANT R27, desc[UR16][R12.64] ;  /* 0x000000100c1b7981 */ /* 0x000364000c1e9500 */
[----:B------:R-:W-:Y:S01]  /*0dc0*/  IADD3.X R29, PT, PT, R3, UR11, RZ, P0, !PT ;  /* 0x0000000b031d7c10 */ /* 0x000fe200087fe4ff */
[----:B------:R-:W-:Y:S01]  /*0dd0*/  UIMAD.WIDE.U32 UR10, UR22, 0x2, UR42 ;  /* 0x00000002160a78a5 */ /* 0x000fe2000f8e002a */
[----:B0-----:R-:W-:-:S03]  /*0de0*/  IADD3 R14, P0, PT, R6, UR28, RZ ;  /* 0x0000001c060e7c10 */ /* 0x001fc6000ff1e0ff */
[----:B------:R-:W5:Y:S01]  /*0df0*/  LDG.E.U16.CONSTANT R28, desc[UR16][R28.64] ;  /* 0x000000101c1c7981 */ /* 0x000f62000c1e9500 */
[----:B------:R-:W-:Y:S02]  /*0e00*/  IADD3.X R15, PT, PT, R3, UR29, RZ, P0, !PT ;  /* 0x0000001d030f7c10 */ /* 0x000fe400087fe4ff */
[----:B------:R-:W-:-:S04]  /*0e10*/  IADD3 R24, P0, PT, R6, UR10, RZ ;  /* 0x0000000a06187c10 */ /* 0x000fc8000ff1e0ff */
[C---:B------:R-:W-:Y:S02]  /*0e20*/  IADD3.X R25, PT, PT, R3.reuse, UR11, RZ, P0, !PT ;  /* 0x0000000b03197c10 */ /* 0x040fe400087fe4ff */
[C---:B------:R-:W-:Y:S01]  /*0e30*/  IADD3 R22, P0, PT, R6.reuse, UR24, RZ ;  /* 0x0000001806167c10 */ /* 0x040fe2000ff1e0ff */
[----:B------:R0:W5:Y:S03]  /*0e40*/  LDG.E.U16.CONSTANT R29, desc[UR16][R14.64] ;  /* 0x000000100e1d7981 */ /* 0x000166000c1e9500 */
[----:B------:R-:W-:Y:S01]  /*0e50*/  IADD3.X R23, PT, PT, R3, UR25, RZ, P0, !PT ;  /* 0x0000001903177c10 */ /* 0x000fe200087fe4ff */
[----:B------:R-:W5:Y:S01]  /*0e60*/  LDG.E.U16.CONSTANT R24, desc[UR16][R24.64] ;  /* 0x0000001018187981 */ /* 0x000f62000c1e9500 */
[----:B------:R-:W-:-:S03]  /*0e70*/  IADD3 R20, P0, PT, R6, UR46, RZ ;  /* 0x0000002e06147c10 */ /* 0x000fc6000ff1e0ff */
[----:B------:R-:W5:Y:S01]  /*0e80*/  LDG.E.U16.CONSTANT R22, desc[UR16][R22.64] ;  /* 0x0000001016167981 */ /* 0x000f62000c1e9500 */
[C---:B------:R-:W-:Y:S02]  /*0e90*/  IADD3.X R21, PT, PT, R3.reuse, UR47, RZ, P0, !PT ;  /* 0x0000002f03157c10 */ /* 0x040fe400087fe4ff */
[C---:B-1----:R-:W-:Y:S02]  /*0ea0*/  IADD3 R12, P0, PT, R6.reuse, UR30, RZ ;  /* 0x0000001e060c7c10 */ /* 0x042fe4000ff1e0ff */
[C---:B------:R-:W-:Y:S01]  /*0eb0*/  IADD3 R16, P1, PT, R6.reuse, UR8, RZ ;  /* 0x0000000806107c10 */ /* 0x040fe2000ff3e0ff */
[----:B------:R3:W5:Y:S01]  /*0ec0*/  LDG.E.U16.CONSTANT R20, desc[UR16][R20.64] ;  /* 0x0000001014147981 */ /* 0x000762000c1e9500 */
[C---:B------:R-:W-:Y:S02]  /*0ed0*/  IADD3.X R13, PT, PT, R3.reuse, UR31, RZ, P0, !PT ;  /* 0x0000001f030d7c10 */ /* 0x040fe400087fe4ff */
[----:B0-----:R-:W-:Y:S02]  /*0ee0*/  IADD3 R14, P0, PT, R6, UR26, RZ ;  /* 0x0000001a060e7c10 */ /* 0x001fe4000ff1e0ff */
[C---:B------:R-:W-:Y:S01]  /*0ef0*/  IADD3.X R17, PT, PT, R3.reuse, UR9, RZ, P1, !PT ;  /* 0x0000000903117c10 */ /* 0x040fe20008ffe4ff */
[----:B------:R5:W5:Y:S01]  /*0f00*/  LDG.E.U16.CONSTANT R12, desc[UR16][R12.64] ;  /* 0x000000100c0c7981 */ /* 0x000b62000c1e9500 */
[----:B------:R-:W-:-:S03]  /*0f10*/  IADD3.X R15, PT, PT, R3, UR27, RZ, P0, !PT ;  /* 0x0000001b030f7c10 */ /* 0x000fc600087fe4ff */
[----:B------:R-:W5:Y:S04]  /*0f20*/  LDG.E.U16.CONSTANT R16, desc[UR16][R16.64] ;  /* 0x0000001010107981 */ /* 0x000f68000c1e9500 */
[----:B------:R0:W5:Y:S01]  /*0f30*/  LDG.E.U16.CONSTANT R14, desc[UR16][R14.64] ;  /* 0x000000100e0e7981 */ /* 0x000162000c1e9500 */
[----:B--2---:R-:W-:Y:S01]  /*0f40*/  IMAD.U32 R19, R19, 0x10000, RZ ;  /* 0x0001000013137824 */ /* 0x004fe200078e00ff */
[----:B---3--:R-:W-:-:S03]  /*0f50*/  SHF.L.U32 R21, R8, 0x10, RZ ;  /* 0x0000001008157819 */ /* 0x008fc600000006ff */
[----:B------:R-:W-:Y:S01]  /*0f60*/  FADD.FTZ R19, RZ, R19 ;  /* 0x00000013ff137221 */ /* 0x000fe20000010000 */
[----:B----4-:R-:W-:Y:S02]  /*0f70*/  IMAD.U32 R8, R9, 0x10000, RZ ;  /* 0x0001000009087824 */ /* 0x010fe400078e00ff */
[----:B------:R-:W-:Y:S02]  /*0f80*/  FADD.FTZ R9, RZ, R21 ;  /* 0x00000015ff097221 */ /* 0x000fe40000010000 */
[----:B------:R-:W-:Y:S01]  /*0f90*/  FADD.FTZ R8, RZ, R8 ;  /* 0x00000008ff087221 */ /* 0x000fe20000010000 */
[----:B------:R-:W1:Y:S01]  /*0fa0*/  F2F.BF16.F32 R19, R19 ;  /* 0x0000001300137304 */ /* 0x000e620000202000 */
[----:B-----5:R-:W-:Y:S02]  /*0fb0*/  IMAD.U32 R13, R18, 0x10000, RZ ;  /* 0x00010000120d7824 */ /* 0x020fe400078e00ff */
[----:B------:R-:W-:Y:S02]  /*0fc0*/  IMAD.U32 R18, R7, 0x10000, RZ ;  /* 0x0001000007127824 */ /* 0x000fe400078e00ff */
[----:B------:R-:W-:-:S03]  /*0fd0*/  FADD.FTZ R7, RZ, R13 ;  /* 0x0000000dff077221 */ /* 0x000fc60000010000 */
[----:B------:R-:W0:Y:S08]  /*0fe0*/  F2F.BF16.F32 R9, R9 ;  /* 0x0000000900097304 */ /* 0x000e300000202000 */
[----:B------:R-:W2:Y:S01]  /*0ff0*/  F2F.BF16.F32 R8, R8 ;  /* 0x0000000800087304 */ /* 0x000ea20000202000 */
[----:B-1----:R-:W-:-:S07]  /*1000*/  IMAD.U32 R13, R19, 0x10000, RZ ;  /* 0x00010000130d7824 */ /* 0x002fce00078e00ff */
[----:B------:R-:W1:Y:S01]  /*1010*/  F2F.BF16.F32 R7, R7 ;  /* 0x0000000700077304 */ /* 0x000e620000202000 */
[----:B0-----:R-:W-:Y:S02]  /*1020*/  IMAD.U32 R15, R9, 0x10000, RZ ;  /* 0x00010000090f7824 */ /* 0x001fe400078e00ff */
[----:B------:R-:W-:Y:S01]  /*1030*/  FADD.FTZ R13, R13, R18 ;  /* 0x000000120d0d7221 */ /* 0x000fe20000010000 */
[----:B------:R-:W-:Y:S02]  /*1040*/  IMAD.U32 R18, R4, 0x10000, RZ ;  /* 0x0001000004127824 */ /* 0x000fe400078e00ff */
[----:B------:R-:W-:Y:S01]  /*1050*/  IMAD.U32 R26, R26, 0x10000, RZ ;  /* 0x000100001a1a7824 */ /* 0x000fe200078e00ff */
[----:B--2---:R-:W-:Y:S01]  /*1060*/  SHF.L.U32 R9, R8, 0x10, RZ ;  /* 0x0000001008097819 */ /* 0x004fe200000006ff */
[----:B------:R-:W-:Y:S01]  /*1070*/  FADD.FTZ R15, R15, R18 ;  /* 0x000000120f0f7221 */ /* 0x000fe20000010000 */
[----:B------:R-:W-:-:S03]  /*1080*/  IMAD.U32 R18, R27, 0x10000, RZ ;  /* 0x000100001b127824 */ /* 0x000fc600078e00ff */
[----:B------:R-:W-:Y:S01]  /*1090*/  FADD.FTZ R26, R9, R26 ;  /* 0x0000001a091a7221 */ /* 0x000fe20000010000 */
[----:B-1----:R-:W-:Y:S01]  /*10a0*/  IMAD.U32 R9, R7, 0x10000, RZ ;  /* 0x0001000007097824 */ /* 0x002fe200078e00ff */
[----:B------:R-:W0:Y:S03]  /*10b0*/  F2F.BF16.F32 R4, R13 ;  /* 0x0000000d00047304 */ /* 0x000e260000202000 */
[----:B------:R-:W-:-:S05]  /*10c0*/  FADD.FTZ R18, R9, R18 ;  /* 0x0000001209127221 */ /* 0x000fca0000010000 */
[----:B------:R-:W1:Y:S08]  /*10d0*/  F2F.BF16.F32 R7, R26 ;  /* 0x0000001a00077304 */ /* 0x000e700000202000 */
[----:B------:R-:W2:Y:S08]  /*10e0*/  F2F.BF16.F32 R18, R18 ;  /* 0x0000001200127304 */ /* 0x000eb00000202000 */
[----:B------:R-:W3:Y:S01]  /*10f0*/  F2F.BF16.F32 R8, R15 ;  /* 0x0000000f00087304 */ /* 0x000ee20000202000 */
[----:B------:R-:W-:-:S02]  /*1100*/  IMAD.U32 R9, R28, 0x10000, RZ ;  /* 0x000100001c097824 */ /* 0x000fc400078e00ff */
[----:B0-----:R-:W-:Y:S01]  /*1110*/  IMAD.U32 R4, R4, 0x10000, RZ ;  /* 0x0001000004047824 */ /* 0x001fe200078e00ff */
[----:B-1----:R-:W-:Y:S01]  /*1120*/  SHF.L.U32 R7, R7, 0x10, RZ ;  /* 0x0000001007077819 */ /* 0x002fe200000006ff */
[----:B------:R-:W-:Y:S02]  /*1130*/  IMAD.U32 R13, R22, 0x10000, RZ ;  /* 0x00010000160d7824 */ /* 0x000fe400078e00ff */
[----:B------:R-:W-:Y:S01]  /*1140*/  FADD.FTZ R9, R4, R9 ;  /* 0x0000000904097221 */ /* 0x000fe20000010000 */
[----:B--2---:R-:W-:Y:S02]  /*1150*/  IMAD.U32 R18, R18, 0x10000, RZ ;  /* 0x0001000012127824 */ /* 0x004fe400078e00ff */
[----:B------:R-:W-:Y:S02]  /*1160*/  IMAD.U32 R24, R24, 0x10000, RZ ;  /* 0x0001000018187824 */ /* 0x000fe400078e00ff */
[----:B------:R-:W-:Y:S02]  /*1170*/  IMAD.U32 R29, R29, 0x10000, RZ ;  /* 0x000100001d1d7824 */ /* 0x000fe400078e00ff */
[----:B------:R-:W-:Y:S01]  /*1180*/  FADD.FTZ R13, R18, R13 ;  /* 0x0000000d120d7221 */ /* 0x000fe20000010000 */
[----:B---3--:R-:W-:Y:S01]  /*1190*/  IMAD.U32 R8, R8, 0x10000, RZ ;  /* 0x0001000008087824 */ /* 0x008fe200078e00ff */
[----:B------:R-:W0:Y:S01]  /*11a0*/  F2F.BF16.F32 R9, R9 ;  /* 0x0000000900097304 */ /* 0x000e220000202000 */
[----:B------:R-:W-:-:S02]  /*11b0*/  FADD.FTZ R7, R7, R24 ;  /* 0x0000001807077221 */ /* 0x000fc40000010000 */
[----:B------:R-:W-:-:S05]  /*11c0*/  FADD.FTZ R4, R8, R29 ;  /* 0x0000001d08047221 */ /* 0x000fca0000010000 */
[----:B------:R-:W1:Y:S08]  /*11d0*/  F2F.BF16.F32 R13, R13 ;  /* 0x0000000d000d7304 */ /* 0x000e700000202000 */
[----:B------:R-:W2:Y:S08]  /*11e0*/  F2F.BF16.F32 R7, R7 ;  /* 0x0000000700077304 */ /* 0x000eb00000202000 */
[----:B------:R-:W3:Y:S01]  /*11f0*/  F2F.BF16.F32 R4, R4 ;  /* 0x0000000400047304 */ /* 0x000ee20000202000 */
[----:B------:R-:W-:-:S02]  /*1200*/  IMAD.U32 R20, R20, 0x10000, RZ ;  /* 0x0001000014147824 */ /* 0x000fc400078e00ff */
[----:B0-----:R-:W-:Y:S02]  /*1210*/  IMAD.U32 R9, R9, 0x10000, RZ ;  /* 0x0001000009097824 */ /* 0x001fe400078e00ff */
[----:B------:R-:W-:Y:S02]  /*1220*/  IMAD.U32 R15, RZ, RZ, UR6 ;  /* 0x00000006ff0f7e24 */ /* 0x000fe4000f8e00ff */
[----:B------:R-:W-:Y:S01]  /*1230*/  FADD.FTZ R20, R9, R20 ;  /* 0x0000001409147221 */ /* 0x000fe20000010000 */
[----:B------:R-:W-:Y:S02]  /*1240*/  IMAD.U32 R16, R16, 0x10000, RZ ;  /* 0x0001000010107824 */ /* 0x000fe400078e00ff */
[----:B------:R-:W-:Y:S01]  /*1250*/  IMAD.WIDE.U32 R8, R15, 0x6, R10 ;  /* 0x000000060f087825 */ /* 0x000fe200078e000a */
[----:B------:R-:W-:-:S03]  /*1260*/  SHF.L.U32 R15, R14, 0x10, RZ ;  /* 0x000000100e0f7819 */ /* 0x000fc600000006ff */
[----:B-1----:R-:W-:Y:S02]  /*1270*/  IMAD.U32 R13, R13, 0x10000, RZ ;  /* 0x000100000d0d7824 */ /* 0x002fe400078e00ff */
[----:B------:R-:W-:Y:S02]  /*1280*/  IMAD.U32 R12, R12, 0x10000, RZ ;  /* 0x000100000c0c7824 */ /* 0x000fe400078e00ff */
[----:B--2---:R-:W-:Y:S02]  /*1290*/  IMAD.U32 R7, R7, 0x10000, RZ ;  /* 0x0001000007077824 */ /* 0x004fe400078e00ff */
[----:B---3--:R-:W-:Y:S02]  /*12a0*/  IMAD.U32 R4, R4, 0x10000, RZ ;  /* 0x0001000004047824 */ /* 0x008fe400078e00ff */
[----:B------:R-:W-:Y:S01]  /*12b0*/  FADD.FTZ R13, R13, R16 ;  /* 0x000000100d0d7221 */ /* 0x000fe20000010000 */
[----:B------:R-:W-:Y:S01]  /*12c0*/  FADD.FTZ R7, R7, R12 ;  /* 0x0000000c07077221 */ /* 0x000fe20000010000 */
[----:B------:R-:W-:Y:S01]  /*12d0*/  IADD3 R12, P0, PT, R10, UR33, RZ ;  /* 0x000000210a0c7c10 */ /* 0x000fe2000ff1e0ff */
[----:B------:R-:W-:Y:S01]  /*12e0*/  FADD.FTZ R4, R4, R15 ;  /* 0x0000000f04047221 */ /* 0x000fe20000010000 */
[----:B------:R-:W-:-:S02]  /*12f0*/  IADD3 R14, P1, PT, R10, UR23, RZ ;  /* 0x000000170a0e7c10 */ /* 0x000fc4000ff3e0ff */
[----:B------:R-:W-:Y:S02]  /*1300*/  F2FP.BF16.F32.PACK_AB R20, RZ, R20 ;  /* 0x00000014ff14723e */ /* 0x000fe400000010ff */
[----:B------:R-:W-:Y:S02]  /*1310*/  F2FP.BF16.F32.PACK_AB R16, RZ, R13 ;  /* 0x0000000dff10723e */ /* 0x000fe400000010ff */
[----:B------:R-:W-:Y:S02]  /*1320*/  F2FP.BF16.F32.PACK_AB R7, RZ, R7 ;  /* 0x00000007ff07723e */ /* 0x000fe400000010ff */
[----:B------:R-:W-:Y:S01]  /*1330*/  IADD3.X R13, PT, PT, R11, UR34, RZ, P0, !PT ;  /* 0x000000220b0d7c10 */ /* 0x000fe200087fe4ff */
[----:B------:R-:W-:Y:S01]  /*1340*/  VIADD R9, R9, UR4 ;  /* 0x0000000409097c36 */ /* 0x000fe20008000000 */
[----:B------:R-:W-:Y:S02]  /*1350*/  F2FP.BF16.F32.PACK_AB R4, RZ, R4 ;  /* 0x00000004ff04723e */ /* 0x000fe400000010ff */
[----:B------:R-:W-:Y:S01]  /*1360*/  IADD3.X R15, PT, PT, R11, UR32, RZ, P1, !PT ;  /* 0x000000200b0f7c10 */ /* 0x000fe20008ffe4ff */
[----:B------:R-:W-:Y:S01]  /*1370*/  STG.E.U16 desc[UR16][R10.64], R20 ;  /* 0x000000140a007986 */ /* 0x000fe2000c101510 */
[----:B------:R-:W-:-:S03]  /*1380*/  IADD3 R5, P0, PT, R5, UR23, RZ ;  /* 0x0000001705057c10 */ /* 0x000fc6000ff1e0ff */
[----:B------:R0:W-:Y:S01]  /*1390*/  STG.E.U16 desc[UR16][R12.64], R7 ;  /* 0x000000070c007986 */ /* 0x0001e2000c101510 */
[----:B------:R-:W-:-:S03]  /*13a0*/  IADD3.X R0, PT, PT, R0, UR32, RZ, P0, !PT ;  /* 0x0000002000007c10 */ /* 0x000fc600087fe4ff */
[----:B------:R1:W-:Y:S01]  /*13b0*/  STG.E.U16 desc[UR16][R14.64], R4 ;  /* 0x000000040e007986 */ /* 0x0003e2000c101510 */
[----:B------:R-:W-:-:S03]  /*13c0*/  ISETP.GE.U32.AND P0, PT, R5, UR19, PT ;  /* 0x0000001305007c0c */ /* 0x000fc6000bf06070 */
[----:B------:R1:W-:Y:S01]  /*13d0*/  STG.E.U16 desc[UR16][R8.64], R16 ;  /* 0x0000001008007986 */ /* 0x0003e2000c101510 */
[----:B------:R-:W-:Y:S01]  /*13e0*/  ISETP.GE.AND.EX P0, PT, R0, UR18, PT, P0 ;  /* 0x0000001200007c0c */ /* 0x000fe2000bf06300 */
[----:B0-----:R-:W-:Y:S02]  /*13f0*/  IMAD.MOV.U32 R7, RZ, RZ, R3 ;  /* 0x000000ffff077224 */ /* 0x001fe400078e0003 */
[----:B------:R-:W-:-:S04]  /*1400*/  IMAD.WIDE.U32 R6, R2, 0x8, R6 ;  /* 0x0000000802067825 */ /* 0x000fc800078e0006 */
[----:B------:R-:W-:-:S04]  /*1410*/  IMAD.WIDE.U32 R10, R2, 0x8, R10 ;  /* 0x00000008020a7825 */ /* 0x000fc800078e000a */
[----:B------:R-:W-:Y:S02]  /*1420*/  IMAD.MOV.U32 R3, RZ, RZ, R7 ;  /* 0x000000ffff037224 */ /* 0x000fe400078e0007 */
[----:B-1----:R-:W-:Y:S05]  /*1430*/  @!P0 BRA `(.L_x_926) ;  /* 0xfffffff400c88947 */ /* 0x002fea000383ffff */
[----:B------:R-:W-:Y:S05]  /*1440*/  BSYNC.RECONVERGENT B0 ;  /* 0x0000000000007941 */ /* 0x000fea0003800200 */
.L_x_925:
[----:B------:R-:W-:Y:S05]  /*1450*/  EXIT ;  /* 0x000000000000794d */ /* 0x000fea0003800000 */
        .weak           $__internal_15_$__cuda_sm20_div_u64
        .type           $__internal_15_$__cuda_sm20_div_u64,@function
        .size           $__internal_15_$__cuda_sm20_div_u64,(.L_x_1798 - $__internal_15_$__cuda_sm20_div_u64)
$__internal_15_$__cuda_sm20_div_u64:
[----:B------:R-:W-:Y:S01]  /*1460*/  UMOV UR4, UR6 ;  /* 0x0000000600047c82 */ /* 0x000fe20008000000 */
[----:B------:R-:W-:Y:S02]  /*1470*/  UMOV UR5, URZ ;  /* 0x000000ff00057c82 */ /* 0x000fe40008000000 */
[----:B------:R-:W0:Y:S08]  /*1480*/  I2F.U64.RP R7, UR4 ;  /* 0x0000000400077d12 */ /* 0x000e300008309000 */
[----:B0-----:R-:W0:Y:S02]  /*1490*/  MUFU.RCP R7, R7 ;  /* 0x0000000700077308 */ /* 0x001e240000001000 */
[----:B0-----:R-:W-:-:S06]  /*14a0*/  VIADD R8, R7, 0x1ffffffe ;  /* 0x1ffffffe07087836 */ /* 0x001fcc0000000000 */
[----:B------:R-:W0:Y:S02]  /*14b0*/  F2I.U64.TRUNC R8, R8 ;  /* 0x0000000800087311 */ /* 0x000e24000020d800 */
[----:B0-----:R-:W-:-:S04]  /*14c0*/  IMAD.WIDE.U32 R10, R8, UR6, RZ ;  /* 0x00000006080a7c25 */ /* 0x001fc8000f8e00ff */
[----:B------:R-:W-:Y:S01]  /*14d0*/  IMAD R11, R9, UR6, R11 ;  /* 0x00000006090b7c24 */ /* 0x000fe2000f8e020b */
[----:B------:R-:W-:-:S04]  /*14e0*/  IADD3 R13, P0, PT, RZ, -R10, RZ ;  /* 0x8000000aff0d7210 */ /* 0x000fc80007f1e0ff */
[----:B------:R-:W-:Y:S01]  /*14f0*/  IADD3.X R15, PT, PT, RZ, ~R11, RZ, P0, !PT ;  /* 0x8000000bff0f7210 */ /* 0x000fe200007fe4ff */
[----:B------:R-:W-:-:S04]  /*1500*/  IMAD.HI.U32 R10, R8, R13, RZ ;  /* 0x0000000d080a7227 */ /* 0x000fc800078e00ff */
        /* <DEDUP_REMOVED lines=8> */
[----:B------:R-:W-:-:S03]  /*1590*/  IMAD.WIDE.U32 R8, R11, UR6, RZ ;  /* 0x000000060b087c25 */ /* 0x000fc6000f8e00ff */
[----:B------:R-:W-:Y:S01]  /*15a0*/  IADD3 R13, P0, PT, RZ, -R8, RZ ;  /* 0x80000008ff0d7210 */ /* 0x000fe20007f1e0ff */
[----:B------:R-:W-:Y:S02]  /*15b0*/  IMAD R8, R7, UR6, R9 ;  /* 0x0000000607087c24 */ /* 0x000fe4000f8e0209 */
[----:B------:R-:W-:Y:S02]  /*15c0*/  IMAD.MOV.U32 R9, RZ, RZ, RZ ;  /* 0x000000ffff097224 */ /* 0x000fe400078e00ff */
        /* <DEDUP_REMOVED lines=16> */
[----:B------:R-:W-:-:S03]  /*16d0*/  IMAD.WIDE.U32 R8, R10, UR6, RZ ;  /* 0x000000060a087c25 */ /* 0x000fc6000f8e00ff */
[----:B------:R-:W-:Y:S02]  /*16e0*/  IADD3.X R7, PT, PT, RZ, R7, RZ, P1, !PT ;  /* 0x00000007ff077210 */ /* 0x000fe40000ffe4ff */
[----:B------:R-:W-:Y:S02]  /*16f0*/  IADD3 R11, P0, PT, -R8, R3, RZ ;  /* 0x00000003080b7210 */ /* 0x000fe40007f1e1ff */
[----:B------:R-:W-:Y:S01]  /*1700*/  IADD3 R3, P2, PT, R10, 0x1, RZ ;  /* 0x000000010a037810 */ /* 0x000fe20007f5e0ff */
[----:B------:R-:W-:Y:S01]  /*1710*/  IMAD R9, R7, UR6, R9 ;  /* 0x0000000607097c24 */ /* 0x000fe2000f8e0209 */
[----:B------:R-:W-:-:S03]  /*1720*/  IADD3 R8, P1, PT, R11, -UR6, RZ ;  /* 0x800000060b087c10 */ /* 0x000fc6000ff3e0ff */
[----:B------:R-:W-:Y:S01]  /*1730*/  IMAD.X R12, R6, 0x1, ~R9, P0 ;  /* 0x00000001060c7824 */ /* 0x000fe200000e0e09 */
[----:B------:R-:W-:Y:S01]  /*1740*/  ISETP.GE.U32.AND P0, PT, R11, UR6, PT ;  /* 0x000000060b007c0c */ /* 0x000fe2000bf06070 */
[----:B------:R-:W-:-:S03]  /*1750*/  IMAD.X R6, RZ, RZ, R7, P2 ;  /* 0x000000ffff067224 */ /* 0x000fc600010e0607 */
[C---:B------:R-:W-:Y:S02]  /*1760*/  ISETP.GE.U32.AND.EX P0, PT, R12.reuse, RZ, PT, P0 ;  /* 0x000000ff0c00720c */ /* 0x040fe40003f06100 */
[----:B------:R-:W-:Y:S02]  /*1770*/  IADD3.X R9, PT, PT, R12, -0x1, RZ, P1, !PT ;  /* 0xffffffff0c097810 */ /* 0x000fe40000ffe4ff */
[----:B------:R-:W-:Y:S02]  /*1780*/  SEL R10, R3, R10, P0 ;  /* 0x0000000a030a7207 */ /* 0x000fe40000000000 */
[----:B------:R-:W-:Y:S02]  /*1790*/  SEL R8, R8, R11, P0 ;  /* 0x0000000b08087207 */ /* 0x000fe40000000000 */
[----:B------:R-:W-:Y:S01]  /*17a0*/  SEL R7, R6, R7, P0 ;  /* 0x0000000706077207 */ /* 0x000fe20000000000 */
[----:B------:R-:W-:Y:S01]  /*17b0*/  IMAD.MOV.U32 R6, RZ, RZ, R4 ;  /* 0x000000ffff067224 */ /* 0x000fe200078e0004 */
[----:B------:R-:W-:-:S02]  /*17c0*/  IADD3 R3, P2, PT, R10, 0x1, RZ ;  /* 0x000000010a037810 */ /* 0x000fc40007f5e0ff */
[----:B------:R-:W-:Y:S02]  /*17d0*/  SEL R9, R9, R12, P0 ;  /* 0x0000000c09097207 */ /* 0x000fe40000000000 */
[----:B------:R-:W-:Y:S01]  /*17e0*/  ISETP.GE.U32.AND P0, PT, R8, UR6, PT ;  /* 0x0000000608007c0c */ /* 0x000fe2000bf06070 */
[----:B------:R-:W-:Y:S01]  /*17f0*/  IMAD.X R8, RZ, RZ, R7, P2 ;  /* 0x000000ffff087224 */ /* 0x000fe200010e0607 */
[----:B------:R-:W-:Y:S02]  /*1800*/  ISETP.NE.U32.AND P1, PT, RZ, UR6, PT ;  /* 0x00000006ff007c0c */ /* 0x000fe4000bf25070 */
[----:B------:R-:W-:Y:S02]  /*1810*/  ISETP.GE.U32.AND.EX P0, PT, R9, RZ, PT, P0 ;  /* 0x000000ff0900720c */ /* 0x000fe40003f06100 */
[----:B------:R-:W-:Y:S02]  /*1820*/  ISETP.NE.AND.EX P1, PT, RZ, RZ, PT, P1 ;  /* 0x000000ffff00720c */ /* 0x000fe40003f25310 */
[----:B------:R-:W-:Y:S01]  /*1830*/  SEL R8, R8, R7, P0 ;  /* 0x0000000708087207 */ /* 0x000fe20000000000 */
[----:B------:R-:W-:Y:S01]  /*1840*/  IMAD.MOV.U32 R7, RZ, RZ, 0x0 ;  /* 0x00000000ff077424 */ /* 0x000fe200078e00ff */
[----:B------:R-:W-:-:S02]  /*1850*/  SEL R3, R3, R10, P0 ;  /* 0x0000000a03037207 */ /* 0x000fc40000000000 */
[----:B------:R-:W-:Y:S02]  /*1860*/  SEL R8, R8, 0xffffffff, P1 ;  /* 0xffffffff08087807 */ /* 0x000fe40000800000 */
[----:B------:R-:W-:Y:S01]  /*1870*/  SEL R3, R3, 0xffffffff, P1 ;  /* 0xffffffff03037807 */ /* 0x000fe20000800000 */
[----:B------:R-:W-:Y:S06]  /*1880*/  RET.REL.NODEC R6 `(_ZN4vllm3moe14moe_sum_kernelIN3c108BFloat16ELi4EEEvPT_PKS4_i) ;  /* 0xffffffe406dc7950 */ /* 0x000fec0003c3ffff */
.L_x_927:
        /* <DEDUP_REMOVED lines=15> */
.L_x_1798:


//--------------------- .text._ZN4vllm3moe14moe_sum_kernelIN3c104HalfELi4EEEvPT_PKS4_i --------------------------
	.section	.text._ZN4vllm3moe14moe_sum_kernelIN3c104HalfELi4EEEvPT_PKS4_i,"ax",@progbits
	.align	128
        .global         _ZN4vllm3moe14moe_sum_kernelIN3c104HalfELi4EEEvPT_PKS4_i
        .type           _ZN4vllm3moe14moe_sum_kernelIN3c104HalfELi4EEEvPT_PKS4_i,@function
        .size           _ZN4vllm3moe14moe_sum_kernelIN3c104HalfELi4EEEvPT_PKS4_i,(.L_x_1799 - _ZN4vllm3moe14moe_sum_kernelIN3c104HalfELi4EEEvPT_PKS4_i)
        .other          _ZN4vllm3moe14moe_sum_kernelIN3c104HalfELi4EEEvPT_PKS4_i,@"STO_CUDA_ENTRY STV_DEFAULT"
_ZN4vllm3moe14moe_sum_kernelIN3c104HalfELi4EEEvPT_PKS4_i:
.text._ZN4vllm3moe14moe_sum_kernelIN3c104HalfELi4EEEvPT_PKS4_i:
        /* <DEDUP_REMOVED lines=46> */
.L_x_929:
[----:B------:R-:W-:-:S07]  /*02e0*/  MOV R4, 0x300 ;  /* 0x0000030000047802 */ /* 0x000fce0000000f00 */
[----:B------:R-:W-:Y:S05]  /*02f0*/  CALL.REL.NOINC `($__internal_16_$__cuda_sm20_div_u64) ;  /* 0x00000010005c7944 */ /* 0x000fea0003c00000 */
[----:B------:R-:W-:Y:S02]  /*0300*/  IMAD.MOV.U32 R6, RZ, RZ, R3 ;  /* 0x000000ffff067224 */ /* 0x000fe400078e0003 */
[----:B------:R-:W-:-:S07]  /*0310*/  IMAD.MOV.U32 R7, RZ, RZ, R8 ;  /* 0x000000ffff077224 */ /* 0x000fce00078e0008 */
.L_x_930:
[----:B------:R-:W-:Y:S05]  /*0320*/  BSYNC.RECONVERGENT B0 ;  /* 0x0000000000007941 */ /* 0x000fea0003800200 */
.L_x_928:
        /* <DEDUP_REMOVED lines=17> */
[----:B------:R-:W-:Y:S02]  /*0440*/  IMAD.U32 R3, RZ, RZ, UR9 ;  /* 0x00000009ff037e24 */ /* 0x000fe4000f8e00ff */
[----:B------:R-:W-:Y:S01]  /*0450*/  VIADD R22, R22, 0x1 ;  /* 0x0000000116167836 */ /* 0x000fe20000000000 */
[----:B------:R-:W-:Y:S01]  /*0460*/  USHF.L.U32 UR4, UR7, 0x3, URZ ;  /* 0x0000000307047899 */ /* 0x000fe200080006ff */
[----:B------:R-:W-:Y:S01]  /*0470*/  IMAD.SHL.U32 R21, R5, 0x2, RZ ;  /* 0x0000000205157824 */ /* 0x000fe200078e00ff */
[----:B------:R-:W-:Y:S01]  /*0480*/  USHF.L.U32 UR12, UR19, 0x2, URZ ;  /* 0x00000002130c7899 */ /* 0x000fe200080006ff */
[----:B------:R-:W-:Y:S01]  /*0490*/  IMAD.MOV.U32 R20, RZ, RZ, RZ ;  /* 0x000000ffff147224 */ /* 0x000fe200078e00ff */
[----:B------:R-:W-:Y:S01]  /*04a0*/  USHF.R.U32.HI UR10, URZ, 0x1d, UR7 ;  /* 0x0000001dff0a7899 */ /* 0x000fe20008011607 */
[----:B------:R-:W-:Y:S01]  /*04b0*/  LOP3.LUT R22, R22, 0x3, RZ, 0xc0, !PT ;  /* 0x0000000316167812 */ /* 0x000fe200078ec0ff */
[----:B------:R-:W-:-:S02]  /*04c0*/  ULOP3.LUT UR4, UR4, 0x2, URZ, 0xfc, !UPT ;  /* 0x0000000204047892 */ /* 0x000fc4000f8efcff */
[----:B------:R-:W-:Y:S01]  /*04d0*/  USHF.L.U32 UR14, UR8, 0x3, URZ ;  /* 0x00000003080e7899 */ /* 0x000fe200080006ff */
[----:B------:R-:W-:Y:S01]  /*04e0*/  IMAD.U32 R14, RZ, RZ, UR12 ;  /* 0x0000000cff0e7e24 */ /* 0x000fe2000f8e00ff */
        /* <DEDUP_REMOVED lines=8> */
[----:B------:R-:W-:Y:S01]  /*0570*/  MOV R3, UR25 ;  /* 0x0000001900037c02 */ /* 0x000fe20008000f00 */
[----:B------:R-:W-:Y:S01]  /*0580*/  IMAD.U32 R7, RZ, RZ, UR4 ;  /* 0x00000004ff077e24 */ /* 0x000fe2000f8e00ff */
[----:B------:R-:W-:Y:S01]  /*0590*/  UIMAD UR10, UR18, UR4, UR10 ;  /* 0x00000004120a72a4 */ /* 0x000fe2000f8e020a */
[----:B------:R-:W-:Y:S01]  /*05a0*/  IMAD.U32 R27, RZ, RZ, UR23 ;  /* 0x00000017ff1b7e24 */ /* 0x000fe2000f8e00ff */
[----:B------:R-:W-:Y:S01]  /*05b0*/  IADD3 R14, P1, P2, R9, UR14, R14 ;  /* 0x0000000e090e7c10 */ /* 0x000fe2000fa3e00e */
[----:B------:R-:W-:Y:S01]  /*05c0*/  IMAD.WIDE.U32 R2, R7, UR19, R2 ;  /* 0x0000001307027c25 */ /* 0x000fe2000f8e0002 */
[----:B------:R-:W-:-:S02]  /*05d0*/  IADD3 R18, P4, PT, R19, UR14, RZ ;  /* 0x0000000e13127c10 */ /* 0x000fc4000ff9e0ff */
[----:B------:R-:W-:Y:S01]  /*05e0*/  IADD3 R19, P3, PT, R19, UR12, RZ ;  /* 0x0000000c13137c10 */ /* 0x000fe2000ff7e0ff */
[----:B------:R-:W-:Y:S01]  /*05f0*/  VIADD R17, R3, UR10 ;  /* 0x0000000a03117c36 */ /* 0x000fe20008000000 */
[C---:B------:R-:W-:Y:S02]  /*0600*/  IADD3.X R23, PT, PT, R27.reuse, UR15, RZ, P1, P2 ;  /* 0x0000000f1b177c10 */ /* 0x040fe40008fe44ff */
[C---:B------:R-:W-:Y:S02]  /*0610*/  IADD3.X R25, PT, PT, R27.reuse, UR15, RZ, P4, !PT ;  /* 0x0000000f1b197c10 */ /* 0x040fe4000a7fe4ff */
[----:B------:R-:W-:-:S07]  /*0620*/  IADD3.X R27, PT, PT, R27, UR13, RZ, P3, !PT ;  /* 0x0000000d1b1b7c10 */ /* 0x000fce0009ffe4ff */
.L_x_933:
[----:B------:R-:W-:-:S05]  /*0630*/  IADD3 R6, P1, PT, R21, R18, RZ ;  /* 0x0000001215067210 */ /* 0x000fca0007f3e0ff */
[----:B------:R-:W-:-:S05]  /*0640*/  IMAD.X R7, R16, 0x1, R25, P1 ;  /* 0x0000000110077824 */ /* 0x000fca00008e0619 */
[----:B------:R-:W2:Y:S01]  /*0650*/  LDG.E.U16.CONSTANT R6, desc[UR16][R6.64] ;  /* 0x0000001006067981 */ /* 0x000ea2000c1e9500 */
[----:B------:R-:W-:-:S05]  /*0660*/  IADD3 R8, P1, PT, R21, R2, RZ ;  /* 0x0000000215087210 */ /* 0x000fca0007f3e0ff */
[----:B------:R-:W-:-:S05]  /*0670*/  IMAD.X R9, R16, 0x1, R17, P1 ;  /* 0x0000000110097824 */ /* 0x000fca00008e0611 */
[----:B------:R0:W3:Y:S01]  /*0680*/  LDG.E.U16.CONSTANT R8, desc[UR16][R8.64] ;  /* 0x0000001008087981 */ /* 0x0000e2000c1e9500 */
[----:B------:R-:W-:-:S05]  /*0690*/  IADD3 R10, P1, PT, R21, R14, RZ ;  /* 0x0000000e150a7210 */ /* 0x000fca0007f3e0ff */
[----:B------:R-:W-:-:S05]  /*06a0*/  IMAD.X R11, R16, 0x1, R23, P1 ;  /* 0x00000001100b7824 */ /* 0x000fca00008e0617 */
[----:B------:R-:W4:Y:S01]  /*06b0*/  LDG.E.U16.CONSTANT R10, desc[UR16][R10.64] ;  /* 0x000000100a0a7981 */ /* 0x000f22000c1e9500 */
[----:B------:R-:W-:-:S05]  /*06c0*/  IADD3 R12, P1, PT, R21, R19, RZ ;  /* 0x00000013150c7210 */ /* 0x000fca0007f3e0ff */
[----:B------:R-:W-:-:S05]  /*06d0*/  IMAD.X R13, R16, 0x1, R27, P1 ;  /* 0x00000001100d7824 */ /* 0x000fca00008e061b */
[----:B------:R-:W5:Y:S01]  /*06e0*/  LDG.E.U16.CONSTANT R12, desc[UR16][R12.64] ;  /* 0x000000100c0c7981 */ /* 0x000f62000c1e9500 */
[----:B------:R-:W-:Y:S02]  /*06f0*/  IADD3 R5, P2, PT, R5, UR6, RZ ;  /* 0x0000000605057c10 */ /* 0x000fe4000ff5e0ff */
[----:B0-----:R-:W-:-:S03]  /*0700*/  MOV R9, UR6 ;  /* 0x0000000600097c02 */ /* 0x001fc60008000f00 */
[----:B------:R-:W-:Y:S02]  /*0710*/  IMAD.X R0, RZ, RZ, R0, P2 ;  /* 0x000000ffff007224 */ /* 0x000fe400010e0600 */
[----:B--2---:R-:W-:Y:S01]  /*0720*/  HADD2.F32 R24, -RZ, R6.H0_H0 ;  /* 0x20000006ff187230 */ /* 0x004fe20000004100 */
[----:B------:R-:W-:-:S04]  /*0730*/  IADD3 R6, P1, PT, R21, R4, RZ ;  /* 0x0000000415067210 */ /* 0x000fc80007f3e0ff */
[----:B------:R-:W-:-:S05]  /*0740*/  FADD.FTZ R24, RZ, R24 ;  /* 0x00000018ff187221 */ /* 0x000fca0000010000 */
[----:B------:R-:W-:Y:S01]  /*0750*/  F2FP.F16.F32.PACK_AB R24, RZ, R24 ;  /* 0x00000018ff18723e */ /* 0x000fe200000000ff */
[----:B---3--:R-:W-:-:S04]  /*0760*/  HADD2.F32 R7, -RZ, R8.H0_H0 ;  /* 0x20000008ff077230 */ /* 0x008fc80000004100 */
[----:B------:R-:W-:-:S05]  /*0770*/  HADD2.F32 R24, -RZ, R24.H0_H0 ;  /* 0x20000018ff187230 */ /* 0x000fca0000004100 */
[----:B------:R-:W-:Y:S01]  /*0780*/  FADD.FTZ R7, R24, R7 ;  /* 0x0000000718077221 */ /* 0x000fe20000010000 */
[----:B----4-:R-:W-:-:S04]  /*0790*/  HADD2.F32 R10, -RZ, R10.H0_H0 ;  /* 0x2000000aff0a7230 */ /* 0x010fc80000004100 */
[----:B------:R-:W-:-:S05]  /*07a0*/  F2FP.F16.F32.PACK_AB R7, RZ, R7 ;  /* 0x00000007ff07723e */ /* 0x000fca00000000ff */
[----:B------:R-:W-:Y:S02]  /*07b0*/  HADD2.F32 R7, -RZ, R7.H0_H0 ;  /* 0x20000007ff077230 */ /* 0x000fe40000004100 */
[----:B-----5:R-:W-:-:S03]  /*07c0*/  HADD2.F32 R12, -RZ, R12.H0_H0 ;  /* 0x2000000cff0c7230 */ /* 0x020fc60000004100 */
[----:B------:R-:W-:-:S05]  /*07d0*/  FADD.FTZ R7, R7, R10 ;  /* 0x0000000a07077221 */ /* 0x000fca0000010000 */
[----:B------:R-:W-:-:S05]  /*07e0*/  F2FP.F16.F32.PACK_AB R7, RZ, R7 ;  /* 0x00000007ff07723e */ /* 0x000fca00000000ff */
[----:B------:R-:W-:-:S05]  /*07f0*/  HADD2.F32 R7, -RZ, R7.H0_H0 ;  /* 0x20000007ff077230 */ /* 0x000fca0000004100 */
[----:B------:R-:W-:-:S05]  /*0800*/  FADD.FTZ R7, R7, R12 ;  /* 0x0000000c07077221 */ /* 0x000fca0000010000 */
[----:B------:R-:W-:Y:S01]  /*0810*/  F2FP.F16.F32.PACK_AB R8, RZ, R7 ;  /* 0x00000007ff08723e */ /* 0x000fe200000000ff */
[----:B------:R-:W-:Y:S01]  /*0820*/  IMAD.X R7, R16, 0x1, R15, P1 ;  /* 0x0000000110077824 */ /* 0x000fe200008e060f */
[----:B------:R-:W-:Y:S02]  /*0830*/  IADD3 R22, P1, PT, R22, -0x1, RZ ;  /* 0xffffffff16167810 */ /* 0x000fe40007f3e0ff */
[----:B------:R-:W-:Y:S01]  /*0840*/  PRMT R10, R8, 0x7610, R10 ;  /* 0x00007610080a7816 */ /* 0x000fe2000000000a */
[----:B------:R-:W-:Y:S01]  /*0850*/  IMAD.U32 R8, RZ, RZ, UR6 ;  /* 0x00000006ff087e24 */ /* 0x000fe2000f8e00ff */
[----:B------:R-:W-:Y:S02]  /*0860*/  IADD3.X R20, PT, PT, R20, -0x1, RZ, P1, !PT ;  /* 0xffffffff14147810 */ /* 0x000fe40000ffe4ff */
[----:B------:R-:W-:Y:S01]  /*0870*/  ISETP.NE.U32.AND P1, PT, R22, RZ, PT ;  /* 0x000000ff1600720c */ /* 0x000fe20003f25070 */
[----:B------:R0:W-:Y:S01]  /*0880*/  STG.E.U16 desc[UR16][R6.64], R10 ;  /* 0x0000000a06007986 */ /* 0x0001e2000c101510 */
[----:B------:R-:W-:-:S02]  /*0890*/  LEA R21, P3, R8, R21, 0x1 ;  /* 0x0000001508157211 */ /* 0x000fc400078608ff */
[----:B------:R-:W-:Y:S02]  /*08a0*/  ISETP.NE.AND.EX P1, PT, R20, RZ, PT, P1 ;  /* 0x000000ff1400720c */ /* 0x000fe40003f25310 */
[----:B------:R-:W-:-:S11]  /*08b0*/  LEA.HI.X R16, R9, R16, RZ, 0x1, P3 ;  /* 0x0000001009107211 */ /* 0x000fd600018f0cff */
[----:B0-----:R-:W-:Y:S05]  /*08c0*/  @P1 BRA `(.L_x_933) ;  /* 0xfffffffc00581947 */ /* 0x001fea000383ffff */
.L_x_932:
[----:B------:R-:W-:Y:S05]  /*08d0*/  BSYNC.RECONVERGENT B0 ;  /* 0x0000000000007941 */ /* 0x000fea0003800200 */
.L_x_931:
[----:B------:R-:W-:Y:S05]  /*08e0*/  @!P0 EXIT ;  /* 0x000000000000894d */ /* 0x000fea0003800000 */
[----:B------:R-:W0:Y:S01]  /*08f0*/  LDCU.128 UR12, c[0x0][0x380] ;  /* 0x00007000ff0c77ac */ /* 0x000e220008000c00 */
[----:B------:R-:W1:Y:S01]  /*0900*/  LDC R2, c[0x0][0x360] ;  /* 0x0000d800ff027b82 */ /* 0x000e620000000800 */
[----:B------:R-:W-:Y:S01]  /*0910*/  BSSY.RECONVERGENT B0, `(.L_x_934) ;  /* 0x00000b4000007945 */ /* 0x000fe20003800200 */
[----:B------:R-:W-:Y:S02]  /*0920*/  UIMAD.WIDE.U32 UR24, UR7, UR19, URZ ;  /* 0x00000013071872a5 */ /* 0x000fe4000f8e00ff */
[----:B------:R-:W-:Y:S02]  /*0930*/  UIMAD UR8, UR18, UR7, URZ ;  /* 0x00000007120872a4 */ /* 0x000fe4000f8e02ff */
[----:B------:R-:W-:Y:S02]  /*0940*/  USHF.L.U32 UR9, UR7, 0x3, URZ ;  /* 0x0000000307097899 */ /* 0x000fe400080006ff */
[----:B------:R-:W-:Y:S01]  /*0950*/  USHF.R.U32.HI UR10, URZ, 0x1d, UR7 ;  /* 0x0000001dff0a7899 */ /* 0x000fe20008011607 */
[----:B------:R-:W-:Y:S01]  /*0960*/  IADD3 R11, P0, PT, R5, UR24, RZ ;  /* 0x00000018050b7c10 */ /* 0x000fe2000ff1e0ff */
[----:B------:R-:W-:-:S02]  /*0970*/  UIADD3 UR7, UPT, UPT, UR25, UR8, URZ ;  /* 0x0000000819077290 */ /* 0x000fc4000fffe0ff */
[----:B------:R-:W-:Y:S02]  /*0980*/  USHF.L.U32 UR46, UR24, 0x3, URZ ;  /* 0x00000003182e7899 */ /* 0x000fe400080006ff */
[----:B------:R-:W-:Y:S02]  /*0990*/  USHF.L.U64.HI UR47, UR24, 0x3, UR7 ;  /* 0x00000003182f7899 */ /* 0x000fe40008010207 */
[----:B------:R-:W-:Y:S01]  /*09a0*/  USHF.L.U32 UR23, UR6, 0x2, URZ ;  /* 0x0000000206177899 */ /* 0x000fe200080006ff */
[----:B0-----:R-:W-:Y:S01]  /*09b0*/  LEA R6, P2, R5, UR14, 0x1 ;  /* 0x0000000e05067c11 */ /* 0x001fe2000f8408ff */
[----:B------:R-:W-:Y:S01]  /*09c0*/  USHF.L.U32 UR33, UR6, 0x1, URZ ;  /* 0x0000000106217899 */ /* 0x000fe200080006ff */
[----:B------:R-:W-:Y:S01]  /*09d0*/  LEA R10, P1, R11, UR12, 0x1 ;  /* 0x0000000c0b0a7c11 */ /* 0x000fe2000f8208ff */
[----:B------:R-:W-:Y:S01]  /*09e0*/  UIMAD.WIDE.U32 UR36, UR6, 0x6, UR46 ;  /* 0x00000006062478a5 */ /* 0x000fe2000f8e002e */
[----:B------:R-:W-:Y:S01]  /*09f0*/  IADD3.X R4, PT, PT, R0, UR7, RZ, P0, !PT ;  /* 0x0000000700047c10 */ /* 0x000fe200087fe4ff */
[----:B------:R-:W-:Y:S01]  /*0a00*/  USHF.R.U32.HI UR32, URZ, 0x1e, UR6 ;  /* 0x0000001eff207899 */ /* 0x000fe20008011606 */
[----:B------:R-:W-:Y:S01]  /*0a10*/  LEA.HI.X R3, R5, UR15, R0, 0x1, P2 ;  /* 0x0000000f05037c11 */ /* 0x000fe200090f0c00 */
[----:B------:R-:W-:Y:S01]  /*0a20*/  USHF.R.U32.HI UR34, URZ, 0x1f, UR6 ;  /* 0x0000001fff227899 */ /* 0x000fe20008011606 */
[----:B------:R-:W-:Y:S01]  /*0a30*/  LEA.HI.X R11, R11, UR13, R4, 0x1, P1 ;  /* 0x0000000d0b0b7c11 */ /* 0x000fe200088f0c04 */
[----:B------:R-:W-:-:S02]  /*0a40*/  ULOP3.LUT UR9, UR9, 0x2, URZ, 0xfc, !UPT ;  /* 0x0000000209097892 */ /* 0x000fc4000f8efcff */
[----:B------:R-:W-:Y:S02]  /*0a50*/  UIMAD UR10, UR10, UR19, URZ ;  /* 0x000000130a0a72a4 */ /* 0x000fe4000f8e02ff */
[----:B------:R-:W-:Y:S02]  /*0a60*/  UIADD3 UR42, UP0, UPT, UR33, UR46, URZ ;  /* 0x0000002e212a7290 */ /* 0x000fe4000ff1e0ff */
[----:B------:R-:W-:Y:S01]  /*0a70*/  UIADD3 UR40, UP1, UPT, UR23, UR46, URZ ;  /* 0x0000002e17287290 */ /* 0x000fe2000ff3e0ff */
[----:B------:R-:W-:Y:S01]  /*0a80*/  UMOV UR4, URZ ;  /* 0x000000ff00047c82 */ /* 0x000fe20008000000 */
[----:B------:R-:W-:Y:S02]  /*0a90*/  USHF.L.U32 UR22, UR19, 0x1, URZ ;  /* 0x0000000113167899 */ /* 0x000fe400080006ff */
[----:B------:R-:W-:Y:S02]  /*0aa0*/  UIMAD.WIDE.U32 UR20, UR9, UR19, URZ ;  /* 0x00000013091472a5 */ /* 0x000fe4000f8e00ff */
[----:B------:R-:W-:-:S02]  /*0ab0*/  UIMAD UR10, UR18, UR9, UR10 ;  /* 0x00000009120a72a4 */ /* 0x000fc4000f8e020a */
[----:B------:R-:W-:Y:S02]  /*0ac0*/  UIADD3.X UR43, UPT, UPT, UR34, UR47, URZ, UP0, !UPT ;  /* 0x0000002f222b7290 */ /* 0x000fe400087fe4ff */
[----:B------:R-:W-:Y:S02]  /*0ad0*/  UIADD3.X UR41, UPT, UPT, UR32, UR47, URZ, UP1, !UPT ;  /* 0x0000002f20297290 */ /* 0x000fe40008ffe4ff */
[----:B------:R-:W-:Y:S01]  /*0ae0*/  UIADD3 UR39, UPT, UPT, UR37, UR4, URZ ;  /* 0x0000000425277290 */ /* 0x000fe2000fffe0ff */
[----:B------:R-:W-:Y:S01]  /*0af0*/  UMOV UR38, UR36 ;  /* 0x0000002400267c82 */ /* 0x000fe20008000000 */
[----:B------:R-:W-:Y:S02]  /*0b00*/  UIADD3 UR11, UPT, UPT, UR10, UR21, URZ ;  /* 0x000000150a0b7290 */ /* 0x000fe4000fffe0ff */
[----:B------:R-:W-:Y:S02]  /*0b10*/  UIMAD.WIDE.U32 UR48, UR5, 0x2, UR46 ;  /* 0x00000002053078a5 */ /* 0x000fe4000f8e002e */
[----:B------:R-:W-:-:S02]  /*0b20*/  UIMAD.WIDE.U32 UR26, UR5, 0x2, UR40 ;  /* 0x00000002051a78a5 */ /* 0x000fc4000f8e0028 */
[----:B------:R-:W-:Y:S02]  /*0b30*/  UIMAD.WIDE.U32 UR28, UR22, 0x2, UR40 ;  /* 0x00000002161c78a5 */ /* 0x000fe4000f8e0028 */
[----:B------:R-:W-:Y:S02]  /*0b40*/  UIMAD.WIDE.U32 UR30, UR5, 0x2, UR42 ;  /* 0x00000002051e78a5 */ /* 0x000fe4000f8e002a */
[----:B------:R-:W-:Y:S02]  /*0b50*/  UIMAD.WIDE.U32 UR8, UR5, 0x2, UR38 ;  /* 0x00000002050878a5 */ /* 0x000fe4000f8e0026 */
[----:B-1----:R-:W-:-:S12]  /*0b60*/  UIMAD.WIDE.U32 UR24, UR22, 0x2, UR38 ;  /* 0x00000002161878a5 */ /* 0x002fd8000f8e0026 */
.L_x_935:
[----:B------:R-:W-:Y:S01]  /*0b70*/  IADD3 R8, P0, PT, R6, UR46, RZ ;  /* 0x0000002e06087c10 */ /* 0x000fe2000ff1e0ff */
[----:B------:R-:W-:-:S03]  /*0b80*/  UIADD3 UR5, UP0, UPT, UR33, UR46, URZ ;  /* 0x0000002e21057290 */ /* 0x000fc6000ff1e0ff */
[C---:B------:R-:W-:Y:S02]  /*0b90*/  IADD3.X R9, PT, PT, R3.reuse, UR47, RZ, P0, !PT ;  /* 0x0000002f03097c10 */ /* 0x040fe400087fe4ff */
[C---:B------:R-:W-:Y:S01]  /*0ba0*/  IADD3 R16, P0, PT, R6.reuse, UR20, RZ ;  /* 0x0000001406107c10 */ /* 0x040fe2000ff1e0ff */
[----:B------:R-:W-:Y:S01]  /*0bb0*/  UIADD3.X UR7, UPT, UPT, UR34, UR47, URZ, UP0, !UPT ;  /* 0x0000002f22077290 */ /* 0x000fe200087fe4ff */
[C---:B------:R-:W-:Y:S01]  /*0bc0*/  IADD3 R18, P1, PT, R6.reuse, UR40, RZ ;  /* 0x0000002806127c10 */ /* 0x040fe2000ff3e0ff */
[----:B------:R-:W2:Y:S01]  /*0bd0*/  LDG.E.U16.CONSTANT R7, desc[UR16][R8.64] ;  /* 0x0000001008077981 */ /* 0x000ea2000c1e9500 */
[C---:B------:R-:W-:Y:S02]  /*0be0*/  IADD3.X R17, PT, PT, R3.reuse, UR11, RZ, P0, !PT ;  /* 0x0000000b03117c10 */ /* 0x040fe400087fe4ff */
[C---:B------:R-:W-:Y:S02]  /*0bf0*/  IADD3 R20, P2, PT, R6.reuse, UR36, RZ ;  /* 0x0000002406147c10 */ /* 0x040fe4000ff5e0ff */
[C---:B------:R-:W-:Y:S01]  /*0c00*/  IADD3 R12, P0, PT, R6.reuse, UR5, RZ ;  /* 0x00000005060c7c10 */ /* 0x040fe2000ff1e0ff */
[----:B------:R-:W-:Y:S01]  /*0c10*/  IMAD.U32 R15, RZ, RZ, UR33 ;  /* 0x00000021ff0f7e24 */ /* 0x000fe2000f8e00ff */
[C---:B------:R-:W-:Y:S01]  /*0c20*/  IADD3.X R19, PT, PT, R3.reuse, UR41, RZ, P1, !PT ;  /* 0x0000002903137c10 */ /* 0x040fe20008ffe4ff */
[----:B------:R-:W-:Y:S01]  /*0c30*/  UMOV UR10, UR20 ;  /* 0x00000014000a7c82 */ /* 0x000fe20008000000 */
[C---:B------:R-:W-:Y:S01]  /*0c40*/  IADD3.X R21, PT, PT, R3.reuse, UR39, RZ, P2, !PT ;  /* 0x0000002703157c10 */ /* 0x040fe200097fe4ff */
[----:B------:R-:W-:Y:S01]  /*0c50*/  IMAD.U32 R22, RZ, RZ, UR34 ;  /* 0x00000022ff167e24 */ /* 0x000fe2000f8e00ff */
[C---:B------:R-:W-:Y:S01]  /*0c60*/  IADD3.X R13, PT, PT, R3.reuse, UR7, RZ, P0, !PT ;  /* 0x00000007030d7c10 */ /* 0x040fe200087fe4ff */
[----:B------:R0:W3:Y:S01]  /*0c70*/  LDG.E.U16.CONSTANT R25, desc[UR16][R18.64] ;  /* 0x0000001012197981 */ /* 0x0000e2000c1e9500 */
[----:B------:R-:W-:Y:S01]  /*0c80*/  UIMAD.WIDE.U32 UR44, UR6, 0x6, UR10 ;  /* 0x00000006062c78a5 */ /* 0x000fe2000f8e000a */
[----:B------:R-:W-:Y:S01]  /*0c90*/  IADD3 R14, P0, P1, R6, UR20, R15 ;  /* 0x00000014060e7c10 */ /* 0x000fe2000f91e00f */
[----:B------:R-:W-:Y:S01]  /*0ca0*/  IMAD.U32 R23, RZ, RZ, UR23 ;  /* 0x00000017ff177e24 */ /* 0x000fe2000f8e00ff */
[----:B------:R-:W4:Y:S04]  /*0cb0*/  LDG.E.U16.CONSTANT R8, desc[UR16][R20.64] ;  /* 0x0000001014087981 */ /* 0x000f28000c1e9500 */
[----:B------:R1:W5:Y:S01]  /*0cc0*/  LDG.E.U16.CONSTANT R24, desc[UR16][R12.64] ;  /* 0x000000100c187981 */ /* 0x000362000c1e9500 */
[----:B------:R-:W-:-:S03]  /*0cd0*/  IADD3.X R15, PT, PT, R3, UR11, R22, P0, P1 ;  /* 0x0000000b030f7c10 */ /* 0x000fc600087e2416 */
[----:B------:R1:W5:Y:S01]  /*0ce0*/  LDG.E.U16.CONSTANT R4, desc[UR16][R16.64] ;  /* 0x0000001010047981 */ /* 0x000362000c1e9500 */
[C---:B------:R-:W-:Y:S01]  /*0cf0*/  IADD3 R22, P0, P1, R6.reuse, UR20, R23 ;  /* 0x0000001406167c10 */ /* 0x040fe2000f91e017 */
[----:B------:R-:W-:Y:S01]  /*0d00*/  UMOV UR12, UR46 ;  /* 0x0000002e000c7c82 */ /* 0x000fe20008000000 */
[----:B0-----:R-:W-:Y:S01]  /*0d10*/  IADD3 R18, P2, PT, R6, UR44, RZ ;  /* 0x0000002c06127c10 */ /* 0x001fe2000ff5e0ff */
[----:B------:R-:W-:Y:S01]  /*0d20*/  UMOV UR13, UR47 ;  /* 0x0000002f000d7c82 */ /* 0x000fe20008000000 */
[----:B------:R-:W-:Y:S01]  /*0d30*/  UIMAD.WIDE.U32 UR14, UR22, 0x2, UR42 ;  /* 0x00000002160e78a5 */ /* 0x000fe2000f8e002a */
[----:B-1----:R-:W-:Y:S01]  /*0d40*/  IMAD.U32 R12, RZ, RZ, UR45 ;  /* 0x0000002dff0c7e24 */ /* 0x002fe2000f8e00ff */
[----:B------:R0:W5:Y:S01]  /*0d50*/  LDG.E.U16.CONSTANT R9, desc[UR16][R14.64] ;  /* 0x000000100e097981 */ /* 0x000162000c1e9500 */
[----:B------:R-:W-:Y:S01]  /*0d60*/  IMAD.U32 R16, RZ, RZ, UR32 ;  /* 0x00000020ff107e24 */ /* 0x000fe2000f8e00ff */
[----:B------:R-:W-:Y:S02]  /*0d70*/  UIMAD.WIDE.U32 UR12, UR22, 0x2, UR12 ;  /* 0x00000002160c78a5 */ /* 0x000fe4000f8e000c */
[----:B------:R-:W-:-:S02]  /*0d80*/  IADD3.X R19, PT, PT, R3, UR4, R12, P2, !PT ;  /* 0x0000000403137c10 */ /* 0x000fc400097fe40c */
[----:B------:R-:W-:Y:S02]  /*0d90*/  IADD3.X R23, PT, PT, R3, UR11, R16, P0, P1 ;  /* 0x0000000b03177c10 */ /* 0x000fe400087e2410 */
[C---:B------:R-:W-:Y:S01]  /*0da0*/  IADD3 R28, P0, PT, R6.reuse, UR12, RZ ;  /* 0x0000000c061c7c10 */ /* 0x040fe2000ff1e0ff */
[----:B------:R1:W5:Y:S01]  /*0db0*/  LDG.E.U16.CONSTANT R27, desc[UR16][R18.64] ;  /* 0x00000010121b7981 */ /* 0x000362000c1e9500 */
[----:B------:R-:W-:-:S03]  /*0dc0*/  IADD3 R20, P1, PT, R6, UR14, RZ ;  /* 0x0000000e06147c10 */ /* 0x000fc6000ff3e0ff */
[----:B------:R1:W5:Y:S01]  /*0dd0*/  LDG.E.U16.CONSTANT R26, desc[UR16][R22.64] ;  /* 0x00000010161a7981 */ /* 0x000362000c1e9500 */
[C---:B------:R-:W-:Y:S02]  /*0de0*/  IADD3.X R29, PT, PT, R3.reuse, UR13, RZ, P0, !PT ;  /* 0x0000000d031d7c10 */ /* 0x040fe400087fe4ff */
[C---:B------:R-:W-:Y:S02]  /*0df0*/  IADD3.X R21, PT, PT, R3.reuse, UR15, RZ, P1, !PT ;  /* 0x0000000f03157c10 */ /* 0x040fe40008ffe4ff */
[C---:B------:R-:W-:Y:S01]  /*0e00*/  IADD3 R12, P1, PT, R6.reuse, UR28, RZ ;  /* 0x0000001c060c7c10 */ /* 0x040fe2000ff3e0ff */
[----:B------:R-:W5:Y:S01]  /*0e10*/  LDG.E.U16.CONSTANT R28, desc[UR16][R28.64] ;  /* 0x000000101c1c7981 */ /* 0x000f62000c1e9500 */
[C---:B0-----:R-:W-:Y:S02]  /*0e20*/  IADD3 R14, P2, PT, R6.reuse, UR24, RZ ;  /* 0x00000018060e7c10 */ /* 0x041fe4000ff5e0ff */
[----:B------:R-:W-:Y:S02]  /*0e30*/  IADD3.X R13, PT, PT, R3, UR29, RZ, P1, !PT ;  /* 0x0000001d030d7c10 */ /* 0x000fe40008ffe4ff */
[----:B------:R-:W-:-:S02]  /*0e40*/  IADD3 R16, P0, PT, R6, UR48, RZ ;  /* 0x0000003006107c10 */ /* 0x000fc4000ff1e0ff */
[C---:B------:R-:W-:Y:S01]  /*0e50*/  IADD3.X R15, PT, PT, R3.reuse, UR25, RZ, P2, !PT ;  /* 0x00000019030f7c10 */ /* 0x040fe200097fe4ff */
[----:B------:R-:W5:Y:S01]  /*0e60*/  LDG.E.U16.CONSTANT R12, desc[UR16][R12.64] ;  /* 0x000000100c0c7981 */ /* 0x000f62000c1e9500 */
[C---:B------:R-:W-:Y:S02]  /*0e70*/  IADD3.X R17, PT, PT, R3.reuse, UR49, RZ, P0, !PT ;  /* 0x0000003103117c10 */ /* 0x040fe400087fe4ff */
[----:B-1----:R-:W-:Y:S01]  /*0e80*/  IADD3 R18, P0, PT, R6, UR30, RZ ;  /* 0x0000001e06127c10 */ /* 0x002fe2000ff1e0ff */
[----:B------:R0:W5:Y:S04]  /*0e90*/  LDG.E.U16.CONSTANT R29, desc[UR16][R20.64] ;  /* 0x00000010141d7981 */ /* 0x000168000c1e9500 */
[----:B------:R-:W5:Y:S01]  /*0ea0*/  LDG.E.U16.CONSTANT R14, desc[UR16][R14.64] ;  /* 0x000000100e0e7981 */ /* 0x000f62000c1e9500 */
[----:B------:R-:W-:-:S02]  /*0eb0*/  IADD3.X R19, PT, PT, R3, UR31, RZ, P0, !PT ;  /* 0x0000001f03137c10 */ /* 0x000fc400087fe4ff */
[C---:B------:R-:W-:Y:S01]  /*0ec0*/  IADD3 R22, P1, PT, R6.reuse, UR8, RZ ;  /* 0x0000000806167c10 */ /* 0x040fe2000ff3e0ff */
[----:B------:R-:W5:Y:S01]  /*0ed0*/  LDG.E.U16.CONSTANT R16, desc[UR16][R16.64] ;  /* 0x0000001010107981 */ /* 0x000f62000c1e9500 */
[----:B0-----:R-:W-:Y:S02]  /*0ee0*/  IADD3 R20, P0, PT, R6, UR26, RZ ;  /* 0x0000001a06147c10 */ /* 0x001fe4000ff1e0ff */
[C---:B------:R-:W-:Y:S01]  /*0ef0*/  IADD3.X R23, PT, PT, R3.reuse, UR9, RZ, P1, !PT ;  /* 0x0000000903177c10 */ /* 0x040fe20008ffe4ff */
[----:B------:R-:W5:Y:S01]  /*0f00*/  LDG.E.U16.CONSTANT R18, desc[UR16][R18.64] ;  /* 0x0000001012127981 */ /* 0x000f62000c1e9500 */
[----:B------:R-:W-:-:S03]  /*0f10*/  IADD3.X R21, PT, PT, R3, UR27, RZ, P0, !PT ;  /* 0x0000001b03157c10 */ /* 0x000fc600087fe4ff */
[----:B------:R-:W5:Y:S04]  /*0f20*/  LDG.E.U16.CONSTANT R22, desc[UR16][R22.64] ;  /* 0x0000001016167981 */ /* 0x000f68000c1e9500 */
[----:B------:R-:W5:Y:S01]  /*0f30*/  LDG.E.U16.CONSTANT R20, desc[UR16][R20.64] ;  /* 0x0000001014147981 */ /* 0x000f62000c1e9500 */
[----:B--2---:R-:W-:-:S05]  /*0f40*/  HADD2.F32 R7, -RZ, R7.H0_H0 ;  /* 0x20000007ff077230 */ /* 0x004fca0000004100 */
[----:B------:R-:W-:Y:S01]  /*0f50*/  FADD.FTZ R7, RZ, R7 ;  /* 0x00000007ff077221 */ /* 0x000fe20000010000 */
[----:B---3--:R-:W-:Y:S02]  /*0f60*/  HADD2.F32 R25, -RZ, R25.H0_H0 ;  /* 0x20000019ff197230 */ /* 0x008fe40000004100 */
[----:B----4-:R-:W-:Y:S02]  /*0f70*/  HADD2.F32 R8, -RZ, R8.H0_H0 ;  /* 0x20000008ff087230 */ /* 0x010fe40000004100 */
[----:B-----5:R-:W-:Y:S01]  /*0f80*/  HADD2.F32 R24, -RZ, R24.H0_H0 ;  /* 0x20000018ff187230 */ /* 0x020fe20000004100 */
[----:B------:R-:W-:Y:S01]  /*0f90*/  F2FP.F16.F32.PACK_AB R7, RZ, R7 ;  /* 0x00000007ff07723e */ /* 0x000fe200000000ff */
[----:B------:R-:W-:Y:S01]  /*0fa0*/  FADD.FTZ R25, RZ, R25 ;  /* 0x00000019ff197221 */ /* 0x000fe20000010000 */
[----:B------:R-:W-:Y:S02]  /*0fb0*/  FADD.FTZ R8, RZ, R8 ;  /* 0x00000008ff087221 */ /* 0x000fe40000010000 */
[----:B------:R-:W-:Y:S01]  /*0fc0*/  FADD.FTZ R24, RZ, R24 ;  /* 0x00000018ff187221 */ /* 0x000fe20000010000 */
[----:B------:R-:W-:Y:S01]  /*0fd0*/  HADD2.F32 R7, -RZ, R7.H0_H0 ;  /* 0x20000007ff077230 */ /* 0x000fe20000004100 */
[----:B------:R-:W-:Y:S01]  /*0fe0*/  F2FP.F16.F32.PACK_AB R25, RZ, R25 ;  /* 0x00000019ff19723e */ /* 0x000fe200000000ff */
[----:B------:R-:W-:Y:S01]  /*0ff0*/  HADD2.F32 R4, -RZ, R4.H0_H0 ;  /* 0x20000004ff047230 */ /* 0x000fe20000004100 */
[----:B------:R-:W-:-:S02]  /*1000*/  F2FP.F16.F32.PACK_AB R8, RZ, R8 ;  /* 0x00000008ff08723e */ /* 0x000fc400000000ff */
[----:B------:R-:W-:Y:S01]  /*1010*/  F2FP.F16.F32.PACK_AB R24, RZ, R24 ;  /* 0x00000018ff18723e */ /* 0x000fe200000000ff */
[----:B------:R-:W-:Y:S02]  /*1020*/  HADD2.F32 R25, -RZ, R25.H0_H0 ;  /* 0x20000019ff197230 */ /* 0x000fe40000004100 */
[----:B------:R-:W-:Y:S01]  /*1030*/  FADD.FTZ R4, R7, R4 ;  /* 0x0000000407047221 */ /* 0x000fe20000010000 */
[----:B------:R-:W-:Y:S02]  /*1040*/  HADD2.F32 R9, -RZ, R9.H0_H0 ;  /* 0x20000009ff097230 */ /* 0x000fe40000004100 */
[----:B------:R-:W-:Y:S02]  /*1050*/  HADD2.F32 R24, -RZ, R24.H0_H0 ;  /* 0x20000018ff187230 */ /* 0x000fe40000004100 */
[----:B------:R-:W-:Y:S02]  /*1060*/  HADD2.F32 R8, -RZ, R8.H0_H0 ;  /* 0x20000008ff087230 */ /* 0x000fe40000004100 */
[----:B------:R-:W-:-:S02]  /*1070*/  HADD2.F32 R27, -RZ, R27.H0_H0 ;  /* 0x2000001bff1b7230 */ /* 0x000fc40000004100 */
[----:B------:R-:W-:Y:S01]  /*1080*/  HADD2.F32 R26, -RZ, R26.H0_H0 ;  /* 0x2000001aff1a7230 */ /* 0x000fe20000004100 */
[----:B------:R-:W-:Y:S01]  /*1090*/  F2FP.F16.F32.PACK_AB R4, RZ, R4 ;  /* 0x00000004ff04723e */ /* 0x000fe200000000ff */
[----:B------:R-:W-:Y:S01]  /*10a0*/  FADD.FTZ R9, R24, R9 ;  /* 0x0000000918097221 */ /* 0x000fe20000010000 */
[----:B------:R-:W-:Y:S02]  /*10b0*/  FADD.FTZ R27, R8, R27 ;  /* 0x0000001b081b7221 */ /* 0x000fe40000010000 */
[----:B------:R-:W-:Y:S01]  /*10c0*/  FADD.FTZ R25, R25, R26 ;  /* 0x0000001a19197221 */ /* 0x000fe20000010000 */
[----:B------:R-:W-:Y:S01]  /*10d0*/  HADD2.F32 R4, -RZ, R4.H0_H0 ;  /* 0x20000004ff047230 */ /* 0x000fe20000004100 */
[----:B------:R-:W-:Y:S01]  /*10e0*/  F2FP.F16.F32.PACK_AB R9, RZ, R9 ;  /* 0x00000009ff09723e */ /* 0x000fe200000000ff */
[----:B------:R-:W-:Y:S01]  /*10f0*/  HADD2.F32 R7, -RZ, R28.H0_H0 ;  /* 0x2000001cff077230 */ /* 0x000fe20000004100 */
[----:B------:R-:W-:Y:S02]  /*1100*/  F2FP.F16.F32.PACK_AB R27, RZ, R27 ;  /* 0x0000001bff1b723e */ /* 0x000fe400000000ff */
[----:B------:R-:W-:Y:S01]  /*1110*/  F2FP.F16.F32.PACK_AB R25, RZ, R25 ;  /* 0x00000019ff19723e */ /* 0x000fe200000000ff */
[----:B------:R-:W-:-:S02]  /*1120*/  HADD2.F32 R9, -RZ, R9.H0_H0 ;  /* 0x20000009ff097230 */ /* 0x000fc40000004100 */
[----:B------:R-:W-:Y:S01]  /*1130*/  FADD.FTZ R4, R4, R7 ;  /* 0x0000000704047221 */ /* 0x000fe20000010000 */
[----:B------:R-:W-:Y:S02]  /*1140*/  HADD2.F32 R12, -RZ, R12.H0_H0 ;  /* 0x2000000cff0c7230 */ /* 0x000fe40000004100 */
[----:B------:R-:W-:Y:S02]  /*1150*/  HADD2.F32 R25, -RZ, R25.H0_H0 ;  /* 0x20000019ff197230 */ /* 0x000fe40000004100 */
[----:B------:R-:W-:Y:S02]  /*1160*/  HADD2.F32 R8, -RZ, R29.H0_H0 ;  /* 0x2000001dff087230 */ /* 0x000fe40000004100 */
[----:B------:R-:W-:Y:S02]  /*1170*/  HADD2.F32 R27, -RZ, R27.H0_H0 ;  /* 0x2000001bff1b7230 */ /* 0x000fe40000004100 */
[----:B------:R-:W-:Y:S01]  /*1180*/  HADD2.F32 R14, -RZ, R14.H0_H0 ;  /* 0x2000000eff0e7230 */ /* 0x000fe20000004100 */
[----:B------:R-:W-:Y:S01]  /*1190*/  F2FP.F16.F32.PACK_AB R4, RZ, R4 ;  /* 0x00000004ff04723e */ /* 0x000fe200000000ff */
[----:B------:R-:W-:Y:S01]  /*11a0*/  FADD.FTZ R12, R25, R12 ;  /* 0x0000000c190c7221 */ /* 0x000fe20000010000 */
[----:B------:R-:W-:-:S02]  /*11b0*/  FADD.FTZ R8, R9, R8 ;  /* 0x0000000809087221 */ /* 0x000fc40000010000 */
[----:B------:R-:W-:Y:S01]  /*11c0*/  FADD.FTZ R14, R27, R14 ;  /* 0x0000000e1b0e7221 */ /* 0x000fe20000010000 */
[----:B------:R-:W-:Y:S01]  /*11d0*/  HADD2.F32 R4, -RZ, R4.H0_H0 ;  /* 0x20000004ff047230 */ /* 0x000fe20000004100 */
[----:B------:R-:W-:Y:S01]  /*11e0*/  F2FP.F16.F32.PACK_AB R12, RZ, R12 ;  /* 0x0000000cff0c723e */ /* 0x000fe200000000ff */
[----:B------:R-:W-:Y:S01]  /*11f0*/  HADD2.F32 R7, -RZ, R16.H0_H0 ;  /* 0x20000010ff077230 */ /* 0x000fe20000004100 */
[----:B------:R-:W-:Y:S02]  /*1200*/  F2FP.F16.F32.PACK_AB R8, RZ, R8 ;  /* 0x00000008ff08723e */ /* 0x000fe400000000ff */
[----:B------:R-:W-:Y:S01]  /*1210*/  F2FP.F16.F32.PACK_AB R14, RZ, R14 ;  /* 0x0000000eff0e723e */ /* 0x000fe200000000ff */
[----:B------:R-:W-:Y:S02]  /*1220*/  HADD2.F32 R12, -RZ, R12.H0_H0 ;  /* 0x2000000cff0c7230 */ /* 0x000fe40000004100 */
[----:B------:R-:W-:Y:S01]  /*1230*/  FADD.FTZ R4, R4, R7 ;  /* 0x0000000704047221 */ /* 0x000fe20000010000 */
[----:B------:R-:W-:-:S02]  /*1240*/  HADD2.F32 R7, -RZ, R8.H0_H0 ;  /* 0x20000008ff077230 */ /* 0x000fc40000004100 */
[----:B------:R-:W-:Y:S02]  /*1250*/  HADD2.F32 R14, -RZ, R14.H0_H0 ;  /* 0x2000000eff0e7230 */ /* 0x000fe40000004100 */
[----:B------:R-:W-:Y:S02]  /*1260*/  HADD2.F32 R13, -RZ, R20.H0_H0 ;  /* 0x20000014ff0d7230 */ /* 0x000fe40000004100 */
[----:B------:R-:W-:Y:S02]  /*1270*/  HADD2.F32 R18, -RZ, R18.H0_H0 ;  /* 0x20000012ff127230 */ /* 0x000fe40000004100 */
[----:B------:R-:W-:Y:S01]  /*1280*/  HADD2.F32 R15, -RZ, R22.H0_H0 ;  /* 0x20000016ff0f7230 */ /* 0x000fe20000004100 */
[----:B------:R-:W-:Y:S01]  /*1290*/  F2FP.F16.F32.PACK_AB R4, RZ, R4 ;  /* 0x00000004ff04723e */ /* 0x000fe200000000ff */
[----:B------:R-:W-:Y:S02]  /*12a0*/  IMAD.U32 R9, RZ, RZ, UR6 ;  /* 0x00000006ff097e24 */ /* 0x000fe4000f8e00ff */
[----:B------:R-:W-:Y:S01]  /*12b0*/  FADD.FTZ R13, R12, R13 ;  /* 0x0000000d0c0d7221 */ /* 0x000fe20000010000 */
[----:B------:R-:W-:Y:S01]  /*12c0*/  FADD.FTZ R7, R7, R18 ;  /* 0x0000001207077221 */ /* 0x000fe20000010000 */
[----:B------:R-:W-:Y:S01]  /*12d0*/  FADD.FTZ R15, R14, R15 ;  /* 0x0000000f0e0f7221 */ /* 0x000fe20000010000 */
[C---:B------:R-:W-:Y:S01]  /*12e0*/  IADD3 R12, P0, PT, R10.reuse, UR33, RZ ;  /* 0x000000210a0c7c10 */ /* 0x040fe2000ff1e0ff */
[----:B------:R-:W-:Y:S01]  /*12f0*/  IMAD.WIDE.U32 R8, R9, 0x6, R10 ;  /* 0x0000000609087825 */ /* 0x000fe200078e000a */
[----:B------:R-:W-:-:S02]  /*1300*/  IADD3 R14, P1, PT, R10, UR23, RZ ;  /* 0x000000170a0e7c10 */ /* 0x000fc4000ff3e0ff */
[----:B------:R-:W-:Y:S02]  /*1310*/  PRMT R17, R4, 0x7610, R17 ;  /* 0x0000761004117816 */ /* 0x000fe40000000011 */
[----:B------:R-:W-:Y:S02]  /*1320*/  F2FP.F16.F32.PACK_AB R4, RZ, R13 ;  /* 0x0000000dff04723e */ /* 0x000fe400000000ff */
[----:B------:R-:W-:Y:S02]  /*1330*/  F2FP.F16.F32.PACK_AB R7, RZ, R7 ;  /* 0x00000007ff07723e */ /* 0x000fe400000000ff */
[----:B------:R-:W-:Y:S02]  /*1340*/  F2FP.F16.F32.PACK_AB R16, RZ, R15 ;  /* 0x0000000fff10723e */ /* 0x000fe400000000ff */
[----:B------:R-:W-:Y:S01]  /*1350*/  IADD3.X R13, PT, PT, R11, UR34, RZ, P0, !PT ;  /* 0x000000220b0d7c10 */ /* 0x000fe200087fe4ff */
[----:B------:R-:W-:Y:S01]  /*1360*/  VIADD R9, R9, UR4 ;  /* 0x0000000409097c36 */ /* 0x000fe20008000000 */
        /* <DEDUP_REMOVED lines=15> */
.L_x_934:
[----:B------:R-:W-:Y:S05]  /*1460*/  EXIT ;  /* 0x000000000000794d */ /* 0x000fea0003800000 */
        .weak           $__internal_16_$__cuda_sm20_div_u64
        .type           $__internal_16_$__cuda_sm20_div_u64,@function
        .size           $__internal_16_$__cuda_sm20_div_u64,(.L_x_1799 - $__internal_16_$__cuda_sm20_div_u64)
$__internal_16_$__cuda_sm20_div_u64:
        /* <DEDUP_REMOVED lines=8> */
[----:B------:R-:W-:-:S05]  /*14f0*/  IADD3 R13, P0, PT, RZ, -R10, RZ ;  /* 0x8000000aff0d7210 */ /* 0x000fca0007f1e0ff */
[----:B------:R-:W-:-:S04]  /*1500*/  IMAD.HI.U32 R10, R8, R13, RZ ;  /* 0x0000000d080a7227 */ /* 0x000fc800078e00ff */
[----:B------:R-:W-:Y:S01]  /*1510*/  IMAD.X R15, RZ, RZ, ~R11, P0 ;  /* 0x000000ffff0f7224 */ /* 0x000fe200000e0e0b */
[----:B------:R-:W-:-:S03]  /*1520*/  MOV R11, R8 ;  /* 0x00000008000b7202 */ /* 0x000fc60000000f00 */
        /* <DEDUP_REMOVED lines=54> */
[----:B------:R-:W-:Y:S06]  /*1890*/  RET.REL.NODEC R6 `(_ZN4vllm3moe14moe_sum_kernelIN3c104HalfELi4EEEvPT_PKS4_i) ;  /* 0xffffffe406d87950 */ /* 0x000fec0003c3ffff */
.L_x_936:
        /* <DEDUP_REMOVED lines=14> */
.L_x_1799:


//--------------------- .text._ZN4vllm3moe14moe_sum_kernelIfLi4EEEvPT_PKS2_i --------------------------
	.section	.text._ZN4vllm3moe14moe_sum_kernelIfLi4EEEvPT_PKS2_i,"ax",@progbits
	.align	128
        .global         _ZN4vllm3moe14moe_sum_kernelIfLi4EEEvPT_PKS2_i
        .type           _ZN4vllm3moe14moe_sum_kernelIfLi4EEEvPT_PKS2_i,@function
        .size           _ZN4vllm3moe14moe_sum_kernelIfLi4EEEvPT_PKS2_i,(.L_x_1800 - _ZN4vllm3moe14moe_sum_kernelIfLi4EEEvPT_PKS2_i)
        .other          _ZN4vllm3moe14moe_sum_kernelIfLi4EEEvPT_PKS2_i,@"STO_CUDA_ENTRY STV_DEFAULT"
_ZN4vllm3moe14moe_sum_kernelIfLi4EEEvPT_PKS2_i:
.text._ZN4vllm3moe14moe_sum_kernelIfLi4EEEvPT_PKS2_i:
        /* <DEDUP_REMOVED lines=46> */
.L_x_938:
[----:B------:R-:W-:-:S07]  /*02e0*/  MOV R4, 0x300 ;  /* 0x0000030000047802 */ /* 0x000fce0000000f00 */
[----:B------:R-:W-:Y:S05]  /*02f0*/  CALL.REL.NOINC `($__internal_17_$__cuda_sm20_div_u64) ;  /* 0x0000000c00707944 */ /* 0x000fea0003c00000 */
[----:B------:R-:W-:Y:S02]  /*0300*/  IMAD.MOV.U32 R6, RZ, RZ, R3 ;  /* 0x000000ffff067224 */ /* 0x000fe400078e0003 */
[----:B------:R-:W-:-:S07]  /*0310*/  IMAD.MOV.U32 R7, RZ, RZ, R8 ;  /* 0x000000ffff077224 */ /* 0x000fce00078e0008 */
.L_x_939:
[----:B------:R-:W-:Y:S05]  /*0320*/  BSYNC.RECONVERGENT B0 ;  /* 0x0000000000007941 */ /* 0x000fea0003800200 */
.L_x_937:
        /* <DEDUP_REMOVED lines=10> */
[----:B0-----:R-:W-:Y:S02]  /*03d0*/  USHF.L.U32 UR5, UR21, 0x1, URZ ;  /* 0x0000000115057899 */ /* 0x001fe400080006ff */
[----:B------:R-:W-:-:S10]  /*03e0*/  UIMAD UR7, UR21, 0x3, URZ ;  /* 0x00000003150778a4 */ /* 0x000fd4000f8e02ff */
[----:B-1----:R-:W-:Y:S05]  /*03f0*/  @!P1 BRA `(.L_x_941) ;  /* 0x0000000400049947 */ /* 0x002fea0003800000 */
[----:B------:R-:W0:Y:S01]  /*0400*/  LDCU.64 UR12, c[0x0][0x388] ;  /* 0x00007100ff0c77ac */ /* 0x000e220008000a00 */
[----:B------:R-:W-:Y:S02]  /*0410*/  VIADD R25, R25, 0x1 ;  /* 0x0000000119197836 */ /* 0x000fe40000000000 */
[----:B------:R-:W-:Y:S01]  /*0420*/  IMAD.SHL.U32 R23, R5, 0x4, RZ ;  /* 0x0000000405177824 */ /* 0x000fe200078e00ff */
[----:B------:R-:W1:Y:S01]  /*0430*/  LDCU.128 UR24, c[0x0][0x380] ;  /* 0x00007000ff1877ac */ /* 0x000e620008000c00 */
[----:B------:R-:W-:Y:S01]  /*0440*/  IMAD.MOV.U32 R22, RZ, RZ, RZ ;  /* 0x000000ffff167224 */ /* 0x000fe200078e00ff */
[----:B------:R-:W-:Y:S01]  /*0450*/  LOP3.LUT R25, R25, 0x3, RZ, 0xc0, !PT ;  /* 0x0000000319197812 */ /* 0x000fe200078ec0ff */
[----:B------:R-:W-:Y:S02]  /*0460*/  UIMAD.WIDE.U32 UR16, UR8, UR21, URZ ;  /* 0x00000015081072a5 */ /* 0x000fe4000f8e00ff */
[----:B------:R-:W-:Y:S02]  /*0470*/  USHF.L.U32 UR4, UR8, 0x4, URZ ;  /* 0x0000000408047899 */ /* 0x000fe400080006ff */
[----:B------:R-:W-:-:S02]  /*0480*/  UIMAD UR11, UR8, UR20, UR17 ;  /* 0x00000014080b72a4 */ /* 0x000fc4000f8e0211 */
[----:B------:R-:W-:Y:S01]  /*0490*/  IMAD.U32 R16, RZ, RZ, UR16 ;  /* 0x00000010ff107e24 */ /* 0x000fe2000f8e00ff */
[----:B------:R-:W-:Y:S01]  /*04a0*/  ULOP3.LUT UR9, UR4, 0x4, URZ, 0xfc, !UPT ;  /* 0x0000000404097892 */ /* 0x000fe2000f8efcff */
[----:B------:R-:W-:Y:S01]  /*04b0*/  IMAD.U32 R17, RZ, RZ, UR17 ;  /* 0x00000011ff117e24 */ /* 0x000fe2000f8e00ff */
[----:B------:R-:W-:Y:S01]  /*04c0*/  USHF.L.U64.HI UR19, UR16, 0x4, UR10 ;  /* 0x0000000410137899 */ /* 0x000fe2000801020a */
[----:B0-----:R-:W-:Y:S01]  /*04d0*/  IMAD.U32 R2, RZ, RZ, UR12 ;  /* 0x0000000cff027e24 */ /* 0x001fe2000f8e00ff */
[----:B------:R-:W-:Y:S01]  /*04e0*/  USHF.L.U32 UR18, UR16, 0x4, URZ ;  /* 0x0000000410127899 */ /* 0x000fe200080006ff */
[----:B------:R-:W-:Y:S01]  /*04f0*/  IMAD.U32 R3, RZ, RZ, UR13 ;  /* 0x0000000dff037e24 */ /* 0x000fe2000f8e00ff */
[----:B------:R-:W-:Y:S01]  /*0500*/  USHF.R.U32.HI UR4, URZ, 0x1c, UR8 ;  /* 0x0000001cff047899 */ /* 0x000fe20008011608 */
[----:B------:R-:W-:Y:S01]  /*0510*/  IMAD.U32 R7, RZ, RZ, UR11 ;  /* 0x0000000bff077e24 */ /* 0x000fe2000f8e00ff */
[----:B------:R-:W-:Y:S01]  /*0520*/  UIMAD.WIDE.U32 UR12, UR5, 0x4, UR18 ;  /* 0x00000004050c78a5 */ /* 0x000fe2000f8e0012 */
[C---:B-1----:R-:W-:Y:S01]  /*0530*/  LEA R4, P1, R16.reuse, UR24, 0x2 ;  /* 0x0000001810047c11 */ /* 0x042fe2000f8210ff */
[----:B------:R-:W-:Y:S01]  /*0540*/  IMAD.U32 R21, RZ, RZ, UR26 ;  /* 0x0000001aff157e24 */ /* 0x000fe2000f8e00ff */
[----:B------:R-:W-:Y:S01]  /*0550*/  UIMAD UR4, UR4, UR21, URZ ;  /* 0x00000015040472a4 */ /* 0x000fe2000f8e02ff */
[----:B------:R-:W-:Y:S01]  /*0560*/  IMAD.U32 R9, RZ, RZ, UR9 ;  /* 0x00000009ff097e24 */ /* 0x000fe2000f8e00ff */
[----:B------:R-:W-:Y:S01]  /*0570*/  UIMAD.WIDE.U32 UR16, UR7, 0x4, UR18 ;  /* 0x00000004071078a5 */ /* 0x000fe2000f8e0012 */
[----:B------:R-:W-:Y:S01]  /*0580*/  LEA.HI.X R16, R16, UR25, R7, 0x2, P1 ;  /* 0x0000001910107c11 */ /* 0x000fe200088f1407 */
[----:B------:R-:W-:Y:S01]  /*0590*/  IMAD.U32 R18, RZ, RZ, UR27 ;  /* 0x0000001bff127e24 */ /* 0x000fe2000f8e00ff */
[----:B------:R-:W-:Y:S01]  /*05a0*/  UIMAD UR4, UR20, UR9, UR4 ;  /* 0x00000009140472a4 */ /* 0x000fe2000f8e0204 */
[----:B------:R-:W-:Y:S01]  /*05b0*/  IADD3 R19, P3, PT, R21, UR18, RZ ;  /* 0x0000001215137c10 */ /* 0x000fe2000ff7e0ff */
[----:B------:R-:W-:Y:S01]  /*05c0*/  IMAD.WIDE.U32 R2, R9, UR21, R2 ;  /* 0x0000001509027c25 */ /* 0x000fe2000f8e0002 */
[----:B------:R-:W-:-:S02]  /*05d0*/  IADD3 R20, P1, PT, R21, UR12, RZ ;  /* 0x0000000c15147c10 */ /* 0x000fc4000ff3e0ff */
[----:B------:R-:W-:Y:S01]  /*05e0*/  IADD3 R21, P2, PT, R21, UR16, RZ ;  /* 0x0000001015157c10 */ /* 0x000fe2000ff5e0ff */
[----:B------:R-:W-:Y:S01]  /*05f0*/  VIADD R26, R3, UR4 ;  /* 0x00000004031a7c36 */ /* 0x000fe20008000000 */
[C---:B------:R-:W-:Y:S02]  /*0600*/  IADD3.X R24, PT, PT, R18.reuse, UR19, RZ, P3, !PT ;  /* 0x0000001312187c10 */ /* 0x040fe40009ffe4ff */
[C---:B------:R-:W-:Y:S02]  /*0610*/  IADD3.X R28, PT, PT, R18.reuse, UR13, RZ, P1, !PT ;  /* 0x0000000d121c7c10 */ /* 0x040fe40008ffe4ff */
[----:B------:R-:W-:Y:S02]  /*0620*/  SHF.L.U64.HI R17, R5, 0x2, R0 ;  /* 0x0000000205117819 */ /* 0x000fe40000010200 */
[----:B------:R-:W-:-:S07]  /*0630*/  IADD3.X R18, PT, PT, R18, UR17, RZ, P2, !PT ;  /* 0x0000001112127c10 */ /* 0x000fce00097fe4ff */
.L_x_942:
[C---:B------:R-:W-:Y:S02]  /*0640*/  IADD3 R10, P1, PT, R23.reuse, R19, RZ ;  /* 0x00000013170a7210 */ /* 0x040fe40007f3e0ff */
[----:B------:R-:W-:-:S03]  /*0650*/  IADD3 R6, P2, PT, R23, R2, RZ ;  /* 0x0000000217067210 */ /* 0x000fc60007f5e0ff */
[----:B------:R-:W-:Y:S01]  /*0660*/  IMAD.X R11, R17, 0x1, R24, P1 ;  /* 0x00000001110b7824 */ /* 0x000fe200008e0618 */
[----:B------:R-:W-:Y:S01]  /*0670*/  IADD3 R8, P1, PT, R23, R20, RZ ;  /* 0x0000001417087210 */ /* 0x000fe20007f3e0ff */
[----:B------:R-:W-:Y:S01]  /*0680*/  IMAD.X R7, R17, 0x1, R26, P2 ;  /* 0x0000000111077824 */ /* 0x000fe200010e061a */
[----:B------:R-:W-:Y:S02]  /*0690*/  IADD3 R12, P2, PT, R23, R21, RZ ;  /* 0x00000015170c7210 */ /* 0x000fe40007f5e0ff */
[----:B------:R-:W2:Y:S01]  /*06a0*/  LDG.E.CONSTANT R10, desc[UR14][R10.64] ;  /* 0x0000000e0a0a7981 */ /* 0x000ea2000c1e9900 */
[----:B------:R-:W-:-:S03]  /*06b0*/  IMAD.X R9, R17, 0x1, R28, P1 ;  /* 0x0000000111097824 */ /* 0x000fc600008e061c */
[----:B------:R0:W3:Y:S01]  /*06c0*/  LDG.E.CONSTANT R7, desc[UR14][R6.64] ;  /* 0x0000000e06077981 */ /* 0x0000e2000c1e9900 */
[----:B------:R-:W-:-:S03]  /*06d0*/  IMAD.X R13, R17, 0x1, R18, P2 ;  /* 0x00000001110d7824 */ /* 0x000fc600010e0612 */
[----:B------:R-:W4:Y:S04]  /*06e0*/  LDG.E.CONSTANT R8, desc[UR14][R8.64] ;  /* 0x0000000e08087981 */ /* 0x000f28000c1e9900 */
[----:B------:R-:W5:Y:S01]  /*06f0*/  LDG.E.CONSTANT R12, desc[UR14][R12.64] ;  /* 0x0000000e0c0c7981 */ /* 0x000f62000c1e9900 */
[----:B------:R-:W-:Y:S01]  /*0700*/  IADD3 R5, P3, PT, R5, UR6, RZ ;  /* 0x0000000605057c10 */ /* 0x000fe2000ff7e0ff */
[----:B0-----:R-:W-:-:S04]  /*0710*/  IMAD.U32 R6, RZ, RZ, UR6 ;  /* 0x00000006ff067e24 */ /* 0x001fc8000f8e00ff */
[----:B------:R-:W-:Y:S02]  /*0720*/  IMAD.X R0, RZ, RZ, R0, P3 ;  /* 0x000000ffff007224 */ /* 0x000fe400018e0600 */
[----:B--2---:R-:W-:-:S04]  /*0730*/  FADD.FTZ R14, RZ, R10 ;  /* 0x0000000aff0e7221 */ /* 0x004fc80000010000 */
[----:B---3--:R-:W-:Y:S01]  /*0740*/  FADD.FTZ R15, R14, R7 ;  /* 0x000000070e0f7221 */ /* 0x008fe20000010000 */
[----:B------:R-:W-:Y:S02]  /*0750*/  IADD3 R14, P1, PT, R23, R4, RZ ;  /* 0x00000004170e7210 */ /* 0x000fe40007f3e0ff */
[C---:B------:R-:W-:Y:S01]  /*0760*/  LEA R23, P2, R6.reuse, R23, 0x2 ;  /* 0x0000001706177211 */ /* 0x040fe200078410ff */
[----:B----4-:R-:W-:Y:S02]  /*0770*/  FADD.FTZ R27, R15, R8 ;  /* 0x000000080f1b7221 */ /* 0x010fe40000010000 */
[----:B------:R-:W-:Y:S01]  /*0780*/  IMAD.X R15, R17, 0x1, R16, P1 ;  /* 0x00000001110f7824 */ /* 0x000fe200008e0610 */
[----:B------:R-:W-:Y:S01]  /*0790*/  IADD3 R25, P1, PT, R25, -0x1, RZ ;  /* 0xffffffff19197810 */ /* 0x000fe20007f3e0ff */
[----:B-----5:R-:W-:Y:S01]  /*07a0*/  FADD.FTZ R27, R27, R12 ;  /* 0x0000000c1b1b7221 */ /* 0x020fe20000010000 */
[----:B------:R-:W-:Y:S02]  /*07b0*/  LEA.HI.X R17, R6, R17, RZ, 0x2, P2 ;  /* 0x0000001106117211 */ /* 0x000fe400010f14ff */
[----:B------:R-:W-:-:S02]  /*07c0*/  IADD3.X R22, PT, PT, R22, -0x1, RZ, P1, !PT ;  /* 0xffffffff16167810 */ /* 0x000fc40000ffe4ff */
[----:B------:R0:W-:Y:S01]  /*07d0*/  STG.E desc[UR14][R14.64], R27 ;  /* 0x0000001b0e007986 */ /* 0x0001e2000c10190e */
[----:B------:R-:W-:-:S04]  /*07e0*/  ISETP.NE.U32.AND P1, PT, R25, RZ, PT ;  /* 0x000000ff1900720c */ /* 0x000fc80003f25070 */
[----:B------:R-:W-:-:S13]  /*07f0*/  ISETP.NE.AND.EX P1, PT, R22, RZ, PT, P1 ;  /* 0x000000ff1600720c */ /* 0x000fda0003f25310 */
[----:B0-----:R-:W-:Y:S05]  /*0800*/  @P1 BRA `(.L_x_942) ;  /* 0xfffffffc008c1947 */ /* 0x001fea000383ffff */
.L_x_941:
[----:B------:R-:W-:Y:S05]  /*0810*/  BSYNC.RECONVERGENT B0 ;  /* 0x0000000000007941 */ /* 0x000fea0003800200 */
.L_x_940:
        /* <DEDUP_REMOVED lines=10> */
[----:B------:R-:W-:Y:S02]  /*08c0*/  ULOP3.LUT UR11, UR11, 0x4, URZ, 0xfc, !UPT ;  /* 0x000000040b0b7892 */ /* 0x000fe4000f8efcff */
[----:B------:R-:W-:Y:S02]  /*08d0*/  UIMAD UR8, UR8, UR21, URZ ;  /* 0x00000015080872a4 */ /* 0x000fe4000f8e02ff */
[----:B------:R-:W-:Y:S01]  /*08e0*/  USHF.L.U32 UR34, UR6, 0x2, URZ ;  /* 0x0000000206227899 */ /* 0x000fe200080006ff */
[----:B0-----:R-:W-:Y:S01]  /*08f0*/  LEA R6, P2, R5, UR18, 0x2 ;  /* 0x0000001205067c11 */ /* 0x001fe2000f8410ff */
[----:B------:R-:W-:Y:S01]  /*0900*/  USHF.L.U32 UR36, UR6, 0x3, URZ ;  /* 0x0000000306247899 */ /* 0x000fe200080006ff */
[----:B------:R-:W-:Y:S01]  /*0910*/  LEA R26, P1, R11, UR16, 0x2 ;  /* 0x000000100b1a7c11 */ /* 0x000fe2000f8210ff */
[----:B------:R-:W-:Y:S01]  /*0920*/  USHF.L.U32 UR24, UR12, 0x4, URZ ;  /* 0x000000040c187899 */ /* 0x000fe200080006ff */
[----:B------:R-:W-:Y:S01]  /*0930*/  IADD3.X R4, PT, PT, R0, UR10, RZ, P0, !PT ;  /* 0x0000000a00047c10 */ /* 0x000fe200087fe4ff */
[----:B------:R-:W-:Y:S01]  /*0940*/  UIMAD.WIDE.U32 UR22, UR11, UR21, URZ ;  /* 0x000000150b1672a5 */ /* 0x000fe2000f8e00ff */
[----:B------:R-:W-:Y:S01]  /*0950*/  LEA.HI.X R3, R5, UR19, R0, 0x2, P2 ;  /* 0x0000001305037c11 */ /* 0x000fe200090f1400 */
[----:B------:R-:W-:Y:S01]  /*0960*/  USHF.L.U64.HI UR25, UR12, 0x4, UR10 ;  /* 0x000000040c197899 */ /* 0x000fe2000801020a */
[----:B------:R-:W-:Y:S01]  /*0970*/  LEA.HI.X R11, R11, UR17, R4, 0x2, P1 ;  /* 0x000000110b0b7c11 */ /* 0x000fe200088f1404 */
[----:B------:R-:W-:-:S02]  /*0980*/  UIMAD UR8, UR20, UR11, UR8 ;  /* 0x0000000b140872a4 */ /* 0x000fc4000f8e0208 */
[----:B------:R-:W-:Y:S02]  /*0990*/  USHF.R.U32.HI UR35, URZ, 0x1e, UR6 ;  /* 0x0000001eff237899 */ /* 0x000fe40008011606 */
[----:B------:R-:W-:Y:S02]  /*09a0*/  USHF.R.U32.HI UR37, URZ, 0x1d, UR6 ;  /* 0x0000001dff257899 */ /* 0x000fe40008011606 */
[----:B------:R-:W-:Y:S02]  /*09b0*/  UIADD3 UR48, UP0, UPT, UR34, UR24, URZ ;  /* 0x0000001822307290 */ /* 0x000fe4000ff1e0ff */
[----:B------:R-:W-:Y:S02]  /*09c0*/  UIADD3 UR46, UP1, UPT, UR36, UR24, URZ ;  /* 0x00000018242e7290 */ /* 0x000fe4000ff3e0ff */
[----:B------:R-:W-:Y:S02]  /*09d0*/  UIMAD.WIDE.U32 UR42, UR6, 0xc, UR24 ;  /* 0x0000000c062a78a5 */ /* 0x000fe4000f8e0018 */
[----:B------:R-:W-:Y:S01]  /*09e0*/  UIADD3 UR13, UPT, UPT, UR8, UR23, URZ ;  /* 0x00000017080d7290 */ /* 0x000fe2000fffe0ff */
[----:B------:R-:W-:Y:S01]  /*09f0*/  UMOV UR4, URZ ;  /* 0x000000ff00047c82 */ /* 0x000fe20008000000 */
[----:B------:R-:W-:Y:S01]  /*0a00*/  UMOV UR12, UR22 ;  /* 0x00000016000c7c82 */ /* 0x000fe20008000000 */
[----:B------:R-:W-:-:S02]  /*0a10*/  UIADD3.X UR49, UPT, UPT, UR35, UR25, URZ, UP0, !UPT ;  /* 0x0000001923317290 */ /* 0x000fc400087fe4ff */
[----:B------:R-:W-:Y:S02]  /*0a20*/  UIADD3.X UR47, UPT, UPT, UR37, UR25, URZ, UP1, !UPT ;  /* 0x00000019252f7290 */ /* 0x000fe40008ffe4ff */
[----:B------:R-:W-:Y:S02]  /*0a30*/  UIADD3 URZ, UP0, UPT, UR34, UR22, URZ ;  /* 0x0000001622ff7290 */ /* 0x000fe4000ff1e0ff */
[----:B------:R-:W-:Y:S02]  /*0a40*/  UIADD3 UR38, UP1, UPT, UR36, UR22, URZ ;  /* 0x0000001624267290 */ /* 0x000fe4000ff3e0ff */
[----:B------:R-:W-:Y:S02]  /*0a50*/  UIADD3 UR45, UPT, UPT, UR43, UR4, URZ ;  /* 0x000000042b2d7290 */ /* 0x000fe4000fffe0ff */
[----:B------:R-:W-:Y:S01]  /*0a60*/  UIMAD.WIDE.U32 UR50, UR6, 0xc, UR12 ;  /* 0x0000000c063278a5 */ /* 0x000fe2000f8e000c */
[----:B------:R-:W-:Y:S01]  /*0a70*/  UMOV UR44, UR42 ;  /* 0x0000002a002c7c82 */ /* 0x000fe20008000000 */
[----:B------:R-:W-:-:S02]  /*0a80*/  UIMAD.WIDE.U32 UR52, UR5, 0x4, UR24 ;  /* 0x00000004053478a5 */ /* 0x000fc4000f8e0018 */
[----:B------:R-:W-:Y:S02]  /*0a90*/  UIMAD.WIDE.U32 UR54, UR7, 0x4, UR24 ;  /* 0x00000004073678a5 */ /* 0x000fe4000f8e0018 */
[----:B------:R-:W-:Y:S02]  /*0aa0*/  UIADD3.X UR40, UPT, UPT, UR35, UR13, URZ, UP0, !UPT ;  /* 0x0000000d23287290 */ /* 0x000fe400087fe4ff */
[----:B------:R-:W-:Y:S02]  /*0ab0*/  UIADD3.X UR39, UPT, UPT, UR37, UR13, URZ, UP1, !UPT ;  /* 0x0000000d25277290 */ /* 0x000fe40008ffe4ff */
[----:B------:R-:W-:Y:S02]  /*0ac0*/  UIMAD.WIDE.U32 UR26, UR7, 0x4, UR46 ;  /* 0x00000004071a78a5 */ /* 0x000fe4000f8e002e */
[----:B------:R-:W-:Y:S02]  /*0ad0*/  UIMAD.WIDE.U32 UR28, UR5, 0x4, UR46 ;  /* 0x00000004051c78a5 */ /* 0x000fe4000f8e002e */
[----:B------:R-:W-:-:S02]  /*0ae0*/  UIMAD.WIDE.U32 UR30, UR7, 0x4, UR48 ;  /* 0x00000004071e78a5 */ /* 0x000fc4000f8e0030 */
[----:B------:R-:W-:Y:S02]  /*0af0*/  UIMAD.WIDE.U32 UR32, UR5, 0x4, UR48 ;  /* 0x00000004052078a5 */ /* 0x000fe4000f8e0030 */
[----:B------:R-:W-:Y:S02]  /*0b00*/  UIADD3 UR16, UPT, UPT, UR4, UR51, URZ ;  /* 0x0000003304107290 */ /* 0x000fe4000fffe0ff */
[----:B------:R-:W-:Y:S02]  /*0b10*/  UIMAD.WIDE.U32 UR8, UR7, 0x4, UR44 ;  /* 0x00000004070878a5 */ /* 0x000fe4000f8e002c */
[----:B-1----:R-:W-:-:S12]  /*0b20*/  UIMAD.WIDE.U32 UR10, UR5, 0x4, UR44 ;  /* 0x00000004050a78a5 */ /* 0x002fd8000f8e002c */
.L_x_944:
[C---:B------:R-:W-:Y:S02]  /*0b30*/  IADD3 R8, P0, PT, R6.reuse, UR24, RZ ;  /* 0x0000001806087c10 */ /* 0x040fe4000ff1e0ff */
[C---:B------:R-:W-:Y:S02]  /*0b40*/  IADD3 R20, P1, PT, R6.reuse, UR22, RZ ;  /* 0x0000001606147c10 */ /* 0x040fe4000ff3e0ff */
[C---:B------:R-:W-:Y:S02]  /*0b50*/  IADD3.X R9, PT, PT, R3.reuse, UR25, RZ, P0, !PT ;  /* 0x0000001903097c10 */ /* 0x040fe400087fe4ff */
[C---:B------:R-:W-:Y:S02]  /*0b60*/  IADD3 R14, P0, PT, R6.reuse, UR52, RZ ;  /* 0x00000034060e7c10 */ /* 0x040fe4000ff1e0ff */
[C---:B------:R-:W-:Y:S02]  /*0b70*/  IADD3.X R21, PT, PT, R3.reuse, UR13, RZ, P1, !PT ;  /* 0x0000000d03157c10 */ /* 0x040fe40008ffe4ff */
[C---:B------:R-:W-:Y:S01]  /*0b80*/  IADD3 R28, P1, PT, R6.reuse, UR54, RZ ;  /* 0x00000036061c7c10 */ /* 0x040fe2000ff3e0ff */
[----:B------:R-:W-:Y:S01]  /*0b90*/  UIADD3 UR5, UPT, UPT, UR34, UR22, URZ ;  /* 0x0000001622057290 */ /* 0x000fe2000fffe0ff */
[----:B------:R-:W-:Y:S01]  /*0ba0*/  IADD3.X R15, PT, PT, R3, UR53, RZ, P0, !PT ;  /* 0x00000035030f7c10 */ /* 0x000fe200087fe4ff */
[----:B------:R-:W2:Y:S01]  /*0bb0*/  LDG.E.CONSTANT R10, desc[UR14][R20.64] ;  /* 0x0000000e140a7981 */ /* 0x000ea2000c1e9900 */
[----:B------:R-:W-:-:S02]  /*0bc0*/  IADD3 R12, P0, PT, R6, UR48, RZ ;  /* 0x00000030060c7c10 */ /* 0x000fc4000ff1e0ff */
[C---:B------:R-:W-:Y:S01]  /*0bd0*/  IADD3.X R29, PT, PT, R3.reuse, UR55, RZ, P1, !PT ;  /* 0x00000037031d7c10 */ /* 0x040fe20008ffe4ff */
[----:B------:R0:W3:Y:S01]  /*0be0*/  LDG.E.CONSTANT R4, desc[UR14][R14.64] ;  /* 0x0000000e0e047981 */ /* 0x0000e2000c1e9900 */
[C---:B------:R-:W-:Y:S02]  /*0bf0*/  IADD3 R16, P1, PT, R6.reuse, UR32, RZ ;  /* 0x0000002006107c10 */ /* 0x040fe4000ff3e0ff */
[C---:B------:R-:W-:Y:S01]  /*0c00*/  IADD3.X R13, PT, PT, R3.reuse, UR49, RZ, P0, !PT ;  /* 0x00000031030d7c10 */ /* 0x040fe200087fe4ff */
[----:B------:R-:W4:Y:S01]  /*0c10*/  LDG.E.CONSTANT R9, desc[UR14][R8.64] ;  /* 0x0000000e08097981 */ /* 0x000f22000c1e9900 */
[----:B------:R-:W-:Y:S02]  /*0c20*/  IADD3 R18, P0, PT, R6, UR30, RZ ;  /* 0x0000001e06127c10 */ /* 0x000fe4000ff1e0ff */
[C---:B------:R-:W-:Y:S01]  /*0c30*/  IADD3.X R17, PT, PT, R3.reuse, UR33, RZ, P1, !PT ;  /* 0x0000002103117c10 */ /* 0x040fe20008ffe4ff */
[----:B------:R1:W5:Y:S01]  /*0c40*/  LDG.E.CONSTANT R25, desc[UR14][R12.64] ;  /* 0x0000000e0c197981 */ /* 0x000362000c1e9900 */
[----:B------:R-:W-:-:S02]  /*0c50*/  IADD3.X R19, PT, PT, R3, UR31, RZ, P0, !PT ;  /* 0x0000001f03137c10 */ /* 0x000fc400087fe4ff */
[C---:B0-----:R-:W-:Y:S01]  /*0c60*/  IADD3 R14, P1, PT, R6.reuse, UR46, RZ ;  /* 0x0000002e060e7c10 */ /* 0x041fe2000ff3e0ff */
[----:B------:R0:W3:Y:S01]  /*0c70*/  LDG.E.CONSTANT R27, desc[UR14][R16.64] ;  /* 0x0000000e101b7981 */ /* 0x0000e2000c1e9900 */
[C---:B------:R-:W-:Y:S02]  /*0c80*/  IADD3 R22, P0, PT, R6.reuse, UR38, RZ ;  /* 0x0000002606167c10 */ /* 0x040fe4000ff1e0ff */
[C---:B------:R-:W-:Y:S01]  /*0c90*/  IADD3.X R15, PT, PT, R3.reuse, UR47, RZ, P1, !PT ;  /* 0x0000002f030f7c10 */ /* 0x040fe20008ffe4ff */
[----:B------:R-:W3:Y:S01]  /*0ca0*/  LDG.E.CONSTANT R24, desc[UR14][R18.64] ;  /* 0x0000000e12187981 */ /* 0x000ee2000c1e9900 */
[C---:B------:R-:W-:Y:S02]  /*0cb0*/  IADD3 R20, P1, PT, R6.reuse, UR28, RZ ;  /* 0x0000001c06147c10 */ /* 0x040fe4000ff3e0ff */
[----:B------:R-:W-:Y:S01]  /*0cc0*/  IADD3.X R23, PT, PT, R3, UR39, RZ, P0, !PT ;  /* 0x0000002703177c10 */ /* 0x000fe200087fe4ff */
[----:B------:R0:W3:Y:S01]  /*0cd0*/  LDG.E.CONSTANT R8, desc[UR14][R14.64] ;  /* 0x0000000e0e087981 */ /* 0x0000e2000c1e9900 */
[----:B-1----:R-:W-:-:S02]  /*0ce0*/  IADD3 R12, P2, PT, R6, UR42, RZ ;  /* 0x0000002a060c7c10 */ /* 0x002fc4000ff5e0ff */
[C---:B0-----:R-:W-:Y:S01]  /*0cf0*/  IADD3 R16, P0, PT, R6.reuse, UR5, RZ ;  /* 0x0000000506107c10 */ /* 0x041fe2000ff1e0ff */
[----:B------:R-:W3:Y:S01]  /*0d00*/  LDG.E.CONSTANT R28, desc[UR14][R28.64] ;  /* 0x0000000e1c1c7981 */ /* 0x000ee2000c1e9900 */
[C---:B------:R-:W-:Y:S02]  /*0d10*/  IADD3.X R21, PT, PT, R3.reuse, UR29, RZ, P1, !PT ;  /* 0x0000001d03157c10 */ /* 0x040fe40008ffe4ff */
[C---:B------:R-:W-:Y:S02]  /*0d20*/  IADD3.X R13, PT, PT, R3.reuse, UR45, RZ, P2, !PT ;  /* 0x0000002d030d7c10 */ /* 0x040fe400097fe4ff */
[C---:B------:R-:W-:Y:S01]  /*0d30*/  IADD3.X R17, PT, PT, R3.reuse, UR40, RZ, P0, !PT ;  /* 0x0000002803117c10 */ /* 0x040fe200087fe4ff */
[----:B------:R0:W3:Y:S01]  /*0d40*/  LDG.E.CONSTANT R7, desc[UR14][R20.64] ;  /* 0x0000000e14077981 */ /* 0x0000e2000c1e9900 */
[C---:B------:R-:W-:Y:S02]  /*0d50*/  IADD3 R14, P1, PT, R6.reuse, UR50, RZ ;  /* 0x00000032060e7c10 */ /* 0x040fe4000ff3e0ff */
[----:B------:R-:W-:Y:S01]  /*0d60*/  IADD3 R18, P0, PT, R6, UR10, RZ ;  /* 0x0000000a06127c10 */ /* 0x000fe2000ff1e0ff */
[----:B------:R-:W3:Y:S01]  /*0d70*/  LDG.E.CONSTANT R12, desc[UR14][R12.64] ;  /* 0x0000000e0c0c7981 */ /* 0x000ee2000c1e9900 */
[----:B------:R-:W-:-:S02]  /*0d80*/  IADD3.X R15, PT, PT, R3, UR16, RZ, P1, !PT ;  /* 0x00000010030f7c10 */ /* 0x000fc40008ffe4ff */
[----:B------:R-:W-:Y:S01]  /*0d90*/  IADD3.X R19, PT, PT, R3, UR11, RZ, P0, !PT ;  /* 0x0000000b03137c10 */ /* 0x000fe200087fe4ff */
[----:B------:R1:W3:Y:S01]  /*0da0*/  LDG.E.CONSTANT R29, desc[UR14][R22.64] ;  /* 0x0000000e161d7981 */ /* 0x0002e2000c1e9900 */
[----:B0-----:R-:W-:-:S03]  /*0db0*/  IADD3 R20, P0, PT, R6, UR26, RZ ;  /* 0x0000001a06147c10 */ /* 0x001fc6000ff1e0ff */
[----:B------:R0:W3:Y:S01]  /*0dc0*/  LDG.E.CONSTANT R16, desc[UR14][R16.64] ;  /* 0x0000000e10107981 */ /* 0x0000e2000c1e9900 */
[----:B------:R-:W-:-:S03]  /*0dd0*/  IADD3.X R21, PT, PT, R3, UR27, RZ, P0, !PT ;  /* 0x0000001b03157c10 */ /* 0x000fc600087fe4ff */
[----:B------:R3:W3:Y:S01]  /*0de0*/  LDG.E.CONSTANT R13, desc[UR14][R14.64] ;  /* 0x0000000e0e0d7981 */ /* 0x0006e2000c1e9900 */
[----:B-1----:R-:W-:-:S03]  /*0df0*/  IADD3 R22, P1, PT, R6, UR8, RZ ;  /* 0x0000000806167c10 */ /* 0x002fc6000ff3e0ff */
[----:B------:R-:W3:Y:S01]  /*0e00*/  LDG.E.CONSTANT R18, desc[UR14][R18.64] ;  /* 0x0000000e12127981 */ /* 0x000ee2000c1e9900 */
[----:B------:R-:W-:-:S03]  /*0e10*/  IADD3.X R23, PT, PT, R3, UR9, RZ, P1, !PT ;  /* 0x0000000903177c10 */ /* 0x000fc60008ffe4ff */
[----:B------:R-:W3:Y:S04]  /*0e20*/  LDG.E.CONSTANT R20, desc[UR14][R20.64] ;  /* 0x0000000e14147981 */ /* 0x000ee8000c1e9900 */
[----:B------:R-:W3:Y:S01]  /*0e30*/  LDG.E.CONSTANT R22, desc[UR14][R22.64] ;  /* 0x0000000e16167981 */ /* 0x000ee2000c1e9900 */
[----:B0-----:R-:W-:Y:S02]  /*0e40*/  IMAD.U32 R17, RZ, RZ, UR6 ;  /* 0x00000006ff117e24 */ /* 0x001fe4000f8e00ff */
[----:B----4-:R-:W-:-:S04]  /*0e50*/  FADD.FTZ R9, RZ, R9 ;  /* 0x00000009ff097221 */ /* 0x010fc80000010000 */
[----:B--2---:R-:W-:Y:S01]  /*0e60*/  FADD.FTZ R9, R9, R10 ;  /* 0x0000000a09097221 */ /* 0x004fe20000010000 */
[----:B-----5:R-:W-:Y:S01]  /*0e70*/  FADD.FTZ R25, RZ, R25 ;  /* 0x00000019ff197221 */ /* 0x020fe20000010000 */
[----:B------:R-:W-:Y:S02]  /*0e80*/  IMAD.MOV.U32 R10, RZ, RZ, R26 ;  /* 0x000000ffff0a7224 */ /* 0x000fe400078e001a */
[----:B---3--:R-:W-:Y:S02]  /*0e90*/  FADD.FTZ R9, R9, R4 ;  /* 0x0000000409097221 */ /* 0x008fe40000010000 */
[----:B------:R-:W-:-:S04]  /*0ea0*/  IMAD.WIDE.U32 R14, R17, 0xc, R10 ;  /* 0x0000000c110e7825 */ /* 0x000fc800078e000a */
[----:B------:R-:W-:Y:S01]  /*0eb0*/  FADD.FTZ R8, RZ, R8 ;  /* 0x00000008ff087221 */ /* 0x000fe20000010000 */
[----:B------:R-:W-:Y:S01]  /*0ec0*/  FADD.FTZ R17, R9, R28 ;  /* 0x0000001c09117221 */ /* 0x000fe20000010000 */
[----:B------:R-:W-:Y:S02]  /*0ed0*/  FADD.FTZ R12, RZ, R12 ;  /* 0x0000000cff0c7221 */ /* 0x000fe40000010000 */
[----:B------:R-:W-:Y:S01]  /*0ee0*/  FADD.FTZ R4, R8, R29 ;  /* 0x0000001d08047221 */ /* 0x000fe20000010000 */
[----:B------:R-:W-:Y:S01]  /*0ef0*/  FADD.FTZ R16, R25, R16 ;  /* 0x0000001019107221 */ /* 0x000fe20000010000 */
[----:B------:R-:W-:Y:S01]  /*0f00*/  IADD3 R8, P0, PT, R26, UR34, RZ ;  /* 0x000000221a087c10 */ /* 0x000fe2000ff1e0ff */
[----:B------:R-:W-:Y:S02]  /*0f10*/  FADD.FTZ R13, R12, R13 ;  /* 0x0000000d0c0d7221 */ /* 0x000fe40000010000 */
[----:B------:R-:W-:Y:S01]  /*0f20*/  FADD.FTZ R27, R16, R27 ;  /* 0x0000001b101b7221 */ /* 0x000fe20000010000 */
[----:B------:R-:W-:Y:S01]  /*0f30*/  FADD.FTZ R7, R4, R7 ;  /* 0x0000000704077221 */ /* 0x000fe20000010000 */
[----:B------:R-:W-:Y:S01]  /*0f40*/  IADD3 R12, P1, PT, R26, UR36, RZ ;  /* 0x000000241a0c7c10 */ /* 0x000fe2000ff3e0ff */
[----:B------:R-:W-:Y:S01]  /*0f50*/  FADD.FTZ R19, R13, R18 ;  /* 0x000000120d137221 */ /* 0x000fe20000010000 */
[----:B------:R0:W-:Y:S01]  /*0f60*/  STG.E desc[UR14][R10.64], R17 ;  /* 0x000000110a007986 */ /* 0x0001e2000c10190e */
[----:B------:R-:W-:Y:S01]  /*0f70*/  IADD3.X R9, PT, PT, R11, UR35, RZ, P0, !PT ;  /* 0x000000230b097c10 */ /* 0x000fe200087fe4ff */
[----:B------:R-:W-:Y:S01]  /*0f80*/  FADD.FTZ R27, R27, R24 ;  /* 0x000000181b1b7221 */ /* 0x000fe20000010000 */
[----:B------:R-:W-:Y:S01]  /*0f90*/  IADD3.X R13, PT, PT, R11, UR37, RZ, P1, !PT ;  /* 0x000000250b0d7c10 */ /* 0x000fe20008ffe4ff */
[----:B------:R-:W-:Y:S01]  /*0fa0*/  VIADD R15, R15, UR4 ;  /* 0x000000040f0f7c36 */ /* 0x000fe20008000000 */
[----:B------:R-:W-:Y:S01]  /*0fb0*/  IADD3 R5, P0, PT, R5, UR34, RZ ;  /* 0x0000002205057c10 */ /* 0x000fe2000ff1e0ff */
[----:B------:R-:W-:Y:S01]  /*0fc0*/  FADD.FTZ R19, R19, R22 ;  /* 0x0000001613137221 */ /* 0x000fe20000010000 */
[----:B------:R1:W-:Y:S01]  /*0fd0*/  STG.E desc[UR14][R8.64], R27 ;  /* 0x0000001b08007986 */ /* 0x0003e2000c10190e */
[----:B0-----:R-:W-:Y:S01]  /*0fe0*/  FADD.FTZ R17, R7, R20 ;  /* 0x0000001407117221 */ /* 0x001fe20000010000 */
[----:B------:R-:W-:-:S02]  /*0ff0*/  IADD3.X R0, PT, PT, R0, UR35, RZ, P0, !PT ;  /* 0x0000002300007c10 */ /* 0x000fc400087fe4ff */
[----:B------:R-:W-:Y:S02]  /*1000*/  ISETP.GE.U32.AND P0, PT, R5, UR21, PT ;  /* 0x0000001505007c0c */ /* 0x000fe4000bf06070 */
[----:B------:R1:W-:Y:S04]  /*1010*/  STG.E desc[UR14][R12.64], R17 ;  /* 0x000000110c007986 */ /* 0x0003e8000c10190e */
[----:B------:R1:W-:Y:S01]  /*1020*/  STG.E desc[UR14][R14.64], R19 ;  /* 0x000000130e007986 */ /* 0x0003e2000c10190e */
[----:B------:R-:W-:Y:S01]  /*1030*/  ISETP.GE.AND.EX P0, PT, R0, UR20, PT, P0 ;  /* 0x0000001400007c0c */ /* 0x000fe2000bf06300 */
[----:B------:R-:W-:Y:S02]  /*1040*/  IMAD.MOV.U32 R7, RZ, RZ, R3 ;  /* 0x000000ffff077224 */ /* 0x000fe400078e0003 */
[----:B------:R-:W-:-:S04]  /*1050*/  IMAD.WIDE.U32 R10, R2, 0x10, R10 ;  /* 0x00000010020a7825 */ /* 0x000fc800078e000a */
[----:B------:R-:W-:-:S04]  /*1060*/  IMAD.WIDE.U32 R6, R2, 0x10, R6 ;  /* 0x0000001002067825 */ /* 0x000fc800078e0006 */
[----:B------:R-:W-:Y:S02]  /*1070*/  IMAD.MOV.U32 R26, RZ, RZ, R10 ;  /* 0x000000ffff1a7224 */ /* 0x000fe400078e000a */
[----:B------:R-:W-:Y:S01]  /*1080*/  IMAD.MOV.U32 R3, RZ, RZ, R7 ;  /* 0x000000ffff037224 */ /* 0x000fe200078e0007 */
[----:B-1----:R-:W-:Y:S06]  /*1090*/  @!P0 BRA `(.L_x_944) ;  /* 0xfffffff800a48947 */ /* 0x002fec000383ffff */
[----:B------:R-:W-:Y:S05]  /*10a0*/  BSYNC.RECONVERGENT B0 ;  /* 0x0000000000007941 */ /* 0x000fea0003800200 */
.L_x_943:
[----:B------:R-:W-:Y:S05]  /*10b0*/  EXIT ;  /* 0x000000000000794d */ /* 0x000fea0003800000 */
        .weak           $__internal_17_$__cuda_sm20_div_u64
        .type           $__internal_17_$__cuda_sm20_div_u64,@function
        .size           $__internal_17_$__cuda_sm20_div_u64,(.L_x_1800 - $__internal_17_$__cuda_sm20_div_u64)
$__internal_17_$__cuda_sm20_div_u64:
        /* <DEDUP_REMOVED lines=66> */
[----:B------:R-:W-:Y:S06]  /*14e0*/  RET.REL.NODEC R6 `(_ZN4vllm3moe14moe_sum_kernelIfLi4EEEvPT_PKS2_i) ;  /* 0xffffffe806c47950 */ /* 0x000fec0003c3ffff */
.L_x_945:
        /* <DEDUP_REMOVED lines=9> */
.L_x_1800:


//--------------------- .text._ZN4vllm3moe14moe_sum_kernelIN3c108BFloat16ELi3EEEvPT_PKS4_i --------------------------
	.section	.text._ZN4vllm3moe14moe_sum_kernelIN3c108BFloat16ELi3EEEvPT_PKS4_i,"ax",@progbits
	.align	128
        .global         _ZN4vllm3moe14moe_sum_kernelIN3c108BFloat16ELi3EEEvPT_PKS4_i
        .type           _ZN4vllm3moe14moe_sum_kernelIN3c108BFloat16ELi3EEEvPT_PKS4_i,@function
        .size           _ZN4vllm3moe14moe_sum_kernelIN3c108BFloat16ELi3EEEvPT_PKS4_i,(.L_x_1801 - _ZN4vllm3moe14moe_sum_kernelIN3c108BFloat16ELi3EEEvPT_PKS4_i)
        .other          _ZN4vllm3moe14moe_sum_kernelIN3c108BFloat16ELi3EEEvPT_PKS4_i,@"STO_CUDA_ENTRY STV_DEFAULT"
_ZN4vllm3moe14moe_sum_kernelIN3c108BFloat16ELi3EEEvPT_PKS4_i:
.text._ZN4vllm3moe14moe_sum_kernelIN3c108BFloat16ELi3EEEvPT_PKS4_i:
[----:B------:R-:W-:Y:S01]  /*0000*/  LDC R1, c[0x0][0x37c] ;  /* 0x0000df00ff017b82 */ /* 0x000fe20000000800 */
[----:B------:R-:W0:Y:S07]  /*0010*/  S2R R10, SR_TID.X ;  /* 0x00000000000a7919 */ /* 0x000e2e0000002100 */
[----:B------:R-:W0:Y:S02]  /*0020*/  LDC R12, c[0x0][0x390] ;  /* 0x0000e400ff0c7b82 */ /* 0x000e240000000800 */
[----:B0-----:R-:W-:-:S13]  /*0030*/  ISETP.GE.AND P0, PT, R10, R12, PT ;  /* 0x0000000c0a00720c */ /* 0x001fda0003f06270 */
[----:B------:R-:W-:Y:S05]  /*0040*/  @P0 EXIT ;  /* 0x000000000000094d */ /* 0x000fea0003800000 */
[----:B------:R-:W0:Y:S01]  /*0050*/  LDC R0, c[0x0][0x360] ;  /* 0x0000d800ff007b82 */ /* 0x000e220000000800 */
[----:B------:R-:W-:Y:S01]  /*0060*/  SHF.R.S32.HI R2, RZ, 0x1f, R12 ;  /* 0x0000001fff027819 */ /* 0x000fe2000001140c */
[----:B------:R-:W-:Y:S06]  /*0070*/  BSSY.RECONVERGENT B0, `(.L_x_946) ;  /* 0x0000029000007945 */ /* 0x000fec0003800200 */
[----:B------:R-:W1:Y:S01]  /*0080*/  S2UR UR5, SR_CTAID.X ;  /* 0x00000000000579c3 */ /* 0x000e620000002500 */
[----:B0-----:R-:W-:-:S04]  /*0090*/  IADD3 R11, P0, PT, R10, R0, RZ ;  /* 0x000000000a0b7210 */ /* 0x001fc80007f1e0ff */
[CC--:B------:R-:W-:Y:S01]  /*00a0*/  ISETP.GT.U32.AND P1, PT, R11.reuse, R12.reuse, PT ;  /* 0x0000000c0b00720c */ /* 0x0c0fe20003f24070 */
[----:B------:R-:W-:Y:S01]  /*00b0*/  IMAD.X R3, RZ, RZ, RZ, P0 ;  /* 0x000000ffff037224 */ /* 0x000fe200000e06ff */
[----:B------:R-:W-:Y:S01]  /*00c0*/  ISETP.GE.U32.AND P0, PT, R11, R12, PT ;  /* 0x0000000c0b00720c */ /* 0x000fe20003f06070 */
[----:B-1----:R-:W-:-:S03]  /*00d0*/  IMAD R5, R2, UR5, RZ ;  /* 0x0000000502057c24 */ /* 0x002fc6000f8e02ff */
[CC--:B------:R-:W-:Y:S02]  /*00e0*/  ISETP.GT.AND.EX P1, PT, R3.reuse, R2.reuse, PT, P1 ;  /* 0x000000020300720c */ /* 0x0c0fe40003f24310 */
[----:B------:R-:W-:Y:S02]  /*00f0*/  ISETP.GE.AND.EX P0, PT, R3, R2, PT, P0 ;  /* 0x000000020300720c */ /* 0x000fe40003f06300 */
[----:B------:R-:W-:Y:S01]  /*0100*/  SEL R4, R11, R12, P1 ;  /* 0x0000000c0b047207 */ /* 0x000fe20000800000 */
[----:B------:R-:W-:Y:S01]  /*0110*/  IMAD.WIDE.U32 R12, R12, UR5, RZ ;  /* 0x000000050c0c7c25 */ /* 0x000fe2000f8e00ff */
[----:B------:R-:W-:Y:S02]  /*0120*/  SEL R7, RZ, 0x1, P0 ;  /* 0x00000001ff077807 */ /* 0x000fe40000000000 */
[----:B------:R-:W-:Y:S01]  /*0130*/  SEL R9, R3, R2, P1 ;  /* 0x0000000203097207 */ /* 0x000fe20000800000 */
[----:B------:R-:W-:Y:S01]  /*0140*/  IMAD.IADD R6, R13, 0x1, R5 ;  /* 0x000000010d067824 */ /* 0x000fe200078e0205 */
[----:B------:R-:W-:-:S04]  /*0150*/  IADD3 R11, P0, P1, R4, -R11, -R7 ;  /* 0x8000000b040b7210 */ /* 0x000fc8000791e807 */
[----:B------:R-:W-:Y:S01]  /*0160*/  IADD3.X R9, PT, PT, R9, -0x1, ~R3, P0, P1 ;  /* 0xffffffff09097810 */ /* 0x000fe200007e2c03 */
[----:B------:R-:W-:-:S03]  /*0170*/  IMAD.MOV.U32 R3, RZ, RZ, RZ ;  /* 0x000000ffff037224 */ /* 0x000fc600078e00ff */
[----:B------:R-:W-:-:S13]  /*0180*/  ISETP.NE.U32.AND P0, PT, R9, RZ, PT ;  /* 0x000000ff0900720c */ /* 0x000fda0003f05070 */
[----:B------:R-:W-:Y:S05]  /*0190*/  @P0 BRA `(.L_x_947) ;  /* 0x0000000000500947 */ /* 0x000fea0003800000 */
[----:B------:R-:W0:Y:S01]  /*01a0*/  I2F.U32.RP R8, R0 ;  /* 0x0000000000087306 */ /* 0x000e220000209000 */
[----:B------:R-:W-:-:S07]  /*01b0*/  ISETP.NE.U32.AND P2, PT, R0, RZ, PT ;  /* 0x000000ff0000720c */ /* 0x000fce0003f45070 */
[----:B0-----:R-:W0:Y:S02]  /*01c0*/  MUFU.RCP R8, R8 ;  /* 0x0000000800087308 */ /* 0x001e240000001000 */
[----:B0-----:R-:W-:-:S06]  /*01d0*/  IADD3 R4, PT, PT, R8, 0xffffffe, RZ ;  /* 0x0ffffffe08047810 */ /* 0x001fcc0007ffe0ff */
[----:B------:R0:W1:Y:S02]  /*01e0*/  F2I.FTZ.U32.TRUNC.NTZ R5, R4 ;  /* 0x0000000400057305 */ /* 0x000064000021f000 */
[----:B0-----:R-:W-:Y:S02]  /*01f0*/  IMAD.MOV.U32 R4, RZ, RZ, RZ ;  /* 0x000000ffff047224 */ /* 0x001fe400078e00ff */
[----:B-1----:R-:W-:-:S04]  /*0200*/  IMAD.MOV R9, RZ, RZ, -R5 ;  /* 0x000000ffff097224 */ /* 0x002fc800078e0a05 */
[----:B------:R-:W-:-:S04]  /*0210*/  IMAD R9, R9, R0, RZ ;  /* 0x0000000009097224 */ /* 0x000fc800078e02ff */
[----:B------:R-:W-:-:S06]  /*0220*/  IMAD.HI.U32 R14, R5, R9, R4 ;  /* 0x00000009050e7227 */ /* 0x000fcc00078e0004 */
[----:B------:R-:W-:-:S04]  /*0230*/  IMAD.HI.U32 R4, R14, R11, RZ ;  /* 0x0000000b0e047227 */ /* 0x000fc800078e00ff */
[----:B------:R-:W-:-:S04]  /*0240*/  IMAD.MOV R5, RZ, RZ, -R4 ;  /* 0x000000ffff057224 */ /* 0x000fc800078e0a04 */
[----:B------:R-:W-:Y:S02]  /*0250*/  IMAD R11, R0, R5, R11 ;  /* 0x00000005000b7224 */ /* 0x000fe400078e020b */
[----:B------:R-:W-:-:S03]  /*0260*/  IMAD.MOV.U32 R5, RZ, RZ, RZ ;  /* 0x000000ffff057224 */ /* 0x000fc600078e00ff */
[----:B------:R-:W-:-:S13]  /*0270*/  ISETP.GE.U32.AND P0, PT, R11, R0, PT ;  /* 0x000000000b00720c */ /* 0x000fda0003f06070 */
[----:B------:R-:W-:Y:S01]  /*0280*/  @P0 IADD3 R11, PT, PT, R11, -R0, RZ ;  /* 0x800000000b0b0210 */ /* 0x000fe20007ffe0ff */
[----:B------:R-:W-:-:S03]  /*0290*/  @P0 VIADD R4, R4, 0x1 ;  /* 0x0000000104040836 */ /* 0x000fc60000000000 */
[----:B------:R-:W-:-:S13]  /*02a0*/  ISETP.GE.U32.AND P1, PT, R11, R0, PT ;  /* 0x000000000b00720c */ /* 0x000fda0003f26070 */
[----:B------:R-:W-:Y:S01]  /*02b0*/  @P1 VIADD R4, R4, 0x1 ;  /* 0x0000000104041836 */ /* 0x000fe20000000000 */
[----:B------:R-:W-:Y:S01]  /*02c0*/  @!P2 LOP3.LUT R4, RZ, R0, RZ, 0x33, !PT ;  /* 0x00000000ff04a212 */ /* 0x000fe200078e33ff */
[----:B------:R-:W-:Y:S06]  /*02d0*/  BRA `(.L_x_948) ;  /* 0x0000000000087947 */ /* 0x000fec0003800000 */
.L_x_947:
[----:B------:R-:W-:-:S07]  /*02e0*/  MOV R8, 0x300 ;  /* 0x0000030000087802 */ /* 0x000fce0000000f00 */
[----:B------:R-:W-:Y:S05]  /*02f0*/  CALL.REL.NOINC `($__internal_18_$__cuda_sm20_div_u64) ;  /* 0x0000000800cc7944 */ /* 0x000fea0003c00000 */
.L_x_948:
[----:B------:R-:W-:Y:S05]  /*0300*/  BSYNC.RECONVERGENT B0 ;  /* 0x0000000000007941 */ /* 0x000fea0003800200 */
.L_x_946:
[----:B------:R-:W-:Y:S01]  /*0310*/  IADD3 R7, P0, PT, R4, R7, RZ ;  /* 0x0000000704077210 */ /* 0x000fe20007f1e0ff */
[----:B------:R-:W0:Y:S01]  /*0320*/  LDCU.64 UR8, c[0x0][0x358] ;  /* 0x00006b00ff0877ac */ /* 0x000e220008000a00 */
[----:B------:R-:W-:Y:S02]  /*0330*/  BSSY.RECONVERGENT B0, `(.L_x_949) ;  /* 0x0000043000007945 */ /* 0x000fe40003800200 */
[C---:B------:R-:W-:Y:S02]  /*0340*/  LOP3.LUT R8, R7.reuse, 0x3, RZ, 0xc0, !PT ;  /* 0x0000000307087812 */ /* 0x040fe400078ec0ff */
[----:B------:R-:W-:Y:S02]  /*0350*/  IADD3.X R4, PT, PT, RZ, R5, RZ, P0, !PT ;  /* 0x00000005ff047210 */ /* 0x000fe400007fe4ff */
[----:B------:R-:W-:Y:S02]  /*0360*/  ISETP.NE.U32.AND P1, PT, R8, 0x3, PT ;  /* 0x000000030800780c */ /* 0x000fe40003f25070 */
[----:B------:R-:W-:-:S02]  /*0370*/  ISETP.GE.U32.AND P0, PT, R7, 0x3, PT ;  /* 0x000000030700780c */ /* 0x000fc40003f06070 */
[----:B------:R-:W-:Y:S02]  /*0380*/  ISETP.NE.AND.EX P1, PT, RZ, RZ, PT, P1 ;  /* 0x000000ffff00720c */ /* 0x000fe40003f25310 */
[----:B------:R-:W-:-:S11]  /*0390*/  ISETP.GE.U32.AND.EX P0, PT, R4, RZ, PT, P0 ;  /* 0x000000ff0400720c */ /* 0x000fd60003f06100 */
[----:B0-----:R-:W-:Y:S05]  /*03a0*/  @!P1 BRA `(.L_x_950) ;  /* 0x0000000000ec9947 */ /* 0x001fea0003800000 */
[----:B------:R-:W0:Y:S01]  /*03b0*/  LDC R5, c[0x0][0x390] ;  /* 0x0000e400ff057b82 */ /* 0x000e220000000800 */
[----:B------:R-:W1:Y:S01]  /*03c0*/  LDCU.128 UR12, c[0x0][0x380] ;  /* 0x00007000ff0c77ac */ /* 0x000e620008000c00 */
[----:B------:R-:W-:Y:S02]  /*03d0*/  IMAD.MOV.U32 R23, RZ, RZ, RZ ;  /* 0x000000ffff177224 */ /* 0x000fe400078e00ff */
[----:B------:R-:W-:Y:S01]  /*03e0*/  IMAD R17, R6, 0x6, RZ ;  /* 0x0000000606117824 */ /* 0x000fe200078e02ff */
[----:B------:R-:W-:Y:S01]  /*03f0*/  UMOV UR6, 0x2 ;  /* 0x0000000200067882 */ /* 0x000fe20000000000 */
[----:B------:R-:W-:Y:S01]  /*0400*/  UMOV UR7, 0x0 ;  /* 0x0000000000077882 */ /* 0x000fe20000000000 */
[----:B------:R-:W-:Y:S01]  /*0410*/  UMOV UR4, URZ ;  /* 0x000000ff00047c82 */ /* 0x000fe20008000000 */
[----:B------:R-:W2:Y:S01]  /*0420*/  LDC.64 R8, c[0x0][0x388] ;  /* 0x0000e200ff087b82 */ /* 0x000ea20000000a00 */
[----:B------:R-:W-:Y:S01]  /*0430*/  UIMAD.WIDE.U32 UR6, UR5, 0x6, UR6 ;  /* 0x00000006050678a5 */ /* 0x000fe2000f8e0006 */
[----:B------:R-:W-:Y:S01]  /*0440*/  VIADD R27, R7, 0x1 ;  /* 0x00000001071b7836 */ /* 0x000fe20000000000 */
[----:B------:R-:W-:Y:S01]  /*0450*/  SHF.L.U64.HI R7, R10, 0x1, R3 ;  /* 0x000000010a077819 */ /* 0x000fe20000010203 */
[----:B------:R-:W-:Y:S01]  /*0460*/  IMAD.MOV.U32 R25, RZ, RZ, RZ ;  /* 0x000000ffff197224 */ /* 0x000fe200078e00ff */
[----:B------:R-:W-:-:S02]  /*0470*/  UIADD3 UR4, UPT, UPT, UR7, UR4, URZ ;  /* 0x0000000407047290 */ /* 0x000fc4000fffe0ff */
[----:B------:R-:W-:Y:S02]  /*0480*/  LOP3.LUT R27, R27, 0x3, RZ, 0xc0, !PT ;  /* 0x000000031b1b7812 */ /* 0x000fe400078ec0ff */
[----:B-1----:R-:W-:-:S04]  /*0490*/  LEA R21, P2, R12, UR12, 0x1 ;  /* 0x0000000c0c157c11 */ /* 0x002fc8000f8408ff */
[C---:B------:R-:W-:Y:S01]  /*04a0*/  LEA.HI.X R20, R12.reuse, UR13, R6, 0x1, P2 ;  /* 0x0000000d0c147c11 */ /* 0x040fe200090f0c06 */
[C---:B0-----:R-:W-:Y:S02]  /*04b0*/  IMAD.SHL.U32 R22, R5.reuse, 0x4, RZ ;  /* 0x0000000405167824 */ /* 0x041fe400078e00ff */
[----:B------:R-:W-:Y:S02]  /*04c0*/  IMAD R15, R5, UR4, RZ ;  /* 0x00000004050f7c24 */ /* 0x000fe4000f8e02ff */
[----:B------:R-:W-:-:S04]  /*04d0*/  IMAD.WIDE.U32 R22, R12, 0x6, R22 ;  /* 0x000000060c167825 */ /* 0x000fc800078e0016 */
[----:B--2---:R-:W-:Y:S01]  /*04e0*/  IMAD.WIDE.U32 R4, R5, UR6, R8 ;  /* 0x0000000605047c25 */ /* 0x004fe2000f8e0008 */
[----:B------:R-:W-:-:S03]  /*04f0*/  IADD3 R11, P1, PT, R22, UR14, RZ ;  /* 0x0000000e160b7c10 */ /* 0x000fc6000ff3e0ff */
[----:B------:R-:W-:Y:S01]  /*0500*/  IMAD.WIDE.U32 R8, R12, 0x6, R8 ;  /* 0x000000060c087825 */ /* 0x000fe200078e0008 */
[----:B------:R-:W-:Y:S02]  /*0510*/  IADD3.X R22, PT, PT, R23, UR15, R17, P1, !PT ;  /* 0x0000000f17167c10 */ /* 0x000fe40008ffe411 */
[----:B------:R-:W-:Y:S01]  /*0520*/  SHF.L.U32 R23, R10, 0x1, RZ ;  /* 0x000000010a177819 */ /* 0x000fe200000006ff */
[----:B------:R-:W-:Y:S02]  /*0530*/  IMAD R15, R2, UR6, R15 ;  /* 0x00000006020f7c24 */ /* 0x000fe4000f8e020f */
[----:B------:R-:W-:Y:S02]  /*0540*/  IMAD.IADD R26, R17, 0x1, R9 ;  /* 0x00000001111a7824 */ /* 0x000fe400078e0209 */
[----:B------:R-:W-:-:S07]  /*0550*/  IMAD.IADD R24, R5, 0x1, R15 ;  /* 0x0000000105187824 */ /* 0x000fce00078e020f */
.L_x_951:
[----:B------:R-:W-:-:S04]  /*0560*/  IADD3 R14, P1, PT, R23, R8, RZ ;  /* 0x00000008170e7210 */ /* 0x000fc80007f3e0ff */
[----:B------:R-:W-:-:S05]  /*0570*/  IADD3.X R15, PT, PT, R7, R26, RZ, P1, !PT ;  /* 0x0000001a070f7210 */ /* 0x000fca0000ffe4ff */
        /* <DEDUP_REMOVED lines=8> */
[----:B------:R-:W-:Y:S02]  /*0600*/  IMAD.X R3, RZ, RZ, R3, P2 ;  /* 0x000000ffff037224 */ /* 0x000fe400010e0603 */
[----:B--2---:R-:W-:-:S04]  /*0610*/  IMAD.U32 R28, R14, 0x10000, RZ ;  /* 0x000100000e1c7824 */ /* 0x004fc800078e00ff */
[----:B------:R-:W-:-:S06]  /*0620*/  FADD.FTZ R28, RZ, R28 ;  /* 0x0000001cff1c7221 */ /* 0x000fcc0000010000 */
[----:B------:R-:W0:Y:S01]  /*0630*/  F2F.BF16.F32 R28, R28 ;  /* 0x0000001c001c7304 */ /* 0x000e220000202000 */
[----:B---3--:R-:W-:Y:S01]  /*0640*/  SHF.L.U32 R29, R16, 0x10, RZ ;  /* 0x00000010101d7819 */ /* 0x008fe200000006ff */
[----:B----4-:R-:W-:Y:S02]  /*0650*/  IMAD.U32 R15, R18, 0x10000, RZ ;  /* 0x00010000120f7824 */ /* 0x010fe400078e00ff */
[----:B0-----:R-:W-:-:S04]  /*0660*/  IMAD.U32 R14, R28, 0x10000, RZ ;  /* 0x000100001c0e7824 */ /* 0x001fc800078e00ff */
[----:B------:R-:W-:-:S06]  /*0670*/  FADD.FTZ R29, R14, R29 ;  /* 0x0000001d0e1d7221 */ /* 0x000fcc0000010000 */
[----:B------:R-:W0:Y:S02]  /*0680*/  F2F.BF16.F32 R29, R29 ;  /* 0x0000001d001d7304 */ /* 0x000e240000202000 */
[----:B0-----:R-:W-:-:S04]  /*0690*/  IMAD.U32 R14, R29, 0x10000, RZ ;  /* 0x000100001d0e7824 */ /* 0x001fc800078e00ff */
[----:B------:R-:W-:Y:S01]  /*06a0*/  FADD.FTZ R15, R14, R15 ;  /* 0x0000000f0e0f7221 */ /* 0x000fe20000010000 */
[----:B------:R-:W-:Y:S02]  /*06b0*/  IADD3 R14, P1, PT, R23, R21, RZ ;  /* 0x00000015170e7210 */ /* 0x000fe40007f3e0ff */
[C---:B------:R-:W-:Y:S02]  /*06c0*/  LEA R23, P3, R0.reuse, R23, 0x1 ;  /* 0x0000001700177211 */ /* 0x040fe400078608ff */
[----:B------:R-:W-:Y:S02]  /*06d0*/  F2FP.BF16.F32.PACK_AB R16, RZ, R15 ;  /* 0x0000000fff10723e */ /* 0x000fe400000010ff */
[----:B------:R-:W-:Y:S02]  /*06e0*/  IADD3.X R15, PT, PT, R7, R20, RZ, P1, !PT ;  /* 0x00000014070f7210 */ /* 0x000fe40000ffe4ff */
[----:B------:R-:W-:Y:S02]  /*06f0*/  IADD3 R27, P1, PT, R27, -0x1, RZ ;  /* 0xffffffff1b1b7810 */ /* 0x000fe40007f3e0ff */
[----:B------:R-:W-:Y:S01]  /*0700*/  LEA.HI.X R7, R0, R7, RZ, 0x1, P3 ;  /* 0x0000000700077211 */ /* 0x000fe200018f0cff */
[----:B------:R0:W-:Y:S01]  /*0710*/  STG.E.U16 desc[UR8][R14.64], R16 ;  /* 0x000000100e007986 */ /* 0x0001e2000c101508 */
[----:B------:R-:W-:-:S02]  /*0720*/  IADD3.X R25, PT, PT, R25, -0x1, RZ, P1, !PT ;  /* 0xffffffff19197810 */ /* 0x000fc40000ffe4ff */
[----:B------:R-:W-:-:S04]  /*0730*/  ISETP.NE.U32.AND P1, PT, R27, RZ, PT ;  /* 0x000000ff1b00720c */ /* 0x000fc80003f25070 */
[----:B------:R-:W-:-:S13]  /*0740*/  ISETP.NE.AND.EX P1, PT, R25, RZ, PT, P1 ;  /* 0x000000ff1900720c */ /* 0x000fda0003f25310 */
[----:B0-----:R-:W-:Y:S05]  /*0750*/  @P1 BRA `(.L_x_951) ;  /* 0xfffffffc00801947 */ /* 0x001fea000383ffff */
.L_x_950:
[----:B------:R-:W-:Y:S05]  /*0760*/  BSYNC.RECONVERGENT B0 ;  /* 0x0000000000007941 */ /* 0x000fea0003800200 */
.L_x_949:
[----:B------:R-:W-:Y:S05]  /*0770*/  @!P0 EXIT ;  /* 0x000000000000894d */ /* 0x000fea0003800000 */
[----:B------:R-:W0:Y:S01]  /*0780*/  LDC R5, c[0x0][0x390] ;  /* 0x0000e400ff057b82 */ /* 0x000e220000000800 */
[----:B------:R-:W-:Y:S01]  /*0790*/  IMAD.SHL.U32 R7, R0, 0x2, RZ ;  /* 0x0000000200077824 */ /* 0x000fe200078e00ff */
[----:B------:R-:W-:Y:S01]  /*07a0*/  SHF.R.U32.HI R8, RZ, 0x1f, R0 ;  /* 0x0000001fff087819 */ /* 0x000fe20000011600 */
[----:B------:R-:W1:Y:S01]  /*07b0*/  LDCU.128 UR4, c[0x0][0x380] ;  /* 0x00007000ff0477ac */ /* 0x000e620008000c00 */
[C---:B0-----:R-:W-:Y:S01]  /*07c0*/  IMAD.SHL.U32 R9, R5.reuse, 0x2, RZ ;  /* 0x0000000205097824 */ /* 0x041fe200078e00ff */
[----:B-1----:R-:W-:-:S07]  /*07d0*/  SHF.L.U64.HI R4, R5, 0x1, R2 ;  /* 0x0000000105047819 */ /* 0x002fce0000010202 */
.L_x_952:
[----:B------:R-:W-:Y:S01]  /*07e0*/  MOV R11, R3 ;  /* 0x00000003000b7202 */ /* 0x000fe20000000f00 */
[----:B------:R-:W-:Y:S02]  /*07f0*/  IMAD R17, R6, 0x3, RZ ;  /* 0x0000000306117824 */ /* 0x000fe400078e02ff */
[----:B------:R-:W-:-:S04]  /*0800*/  IMAD.WIDE.U32 R14, R12, 0x3, R10 ;  /* 0x000000030c0e7825 */ /* 0x000fc800078e000a */
[----:B------:R-:W-:Y:S01]  /*0810*/  IMAD.IADD R11, R15, 0x1, R17 ;  /* 0x000000010f0b7824 */ /* 0x000fe200078e0211 */
[----:B------:R-:W-:-:S04]  /*0820*/  LEA R18, P0, R14, UR6, 0x1 ;  /* 0x000000060e127c11 */ /* 0x000fc8000f8008ff */
[----:B------:R-:W-:Y:S02]  /*0830*/  LEA.HI.X R19, R14, UR7, R11, 0x1, P0 ;  /* 0x000000070e137c11 */ /* 0x000fe400080f0c0b */
[-C--:B------:R-:W-:Y:S02]  /*0840*/  IADD3 R22, P0, PT, R9, R18.reuse, RZ ;  /* 0x0000001209167210 */ /* 0x080fe40007f1e0ff */
[----:B------:R-:W-:Y:S01]  /*0850*/  IADD3 R28, P1, PT, R7, R18, RZ ;  /* 0x00000012071c7210 */ /* 0x000fe20007f3e0ff */
[----:B------:R0:W2:Y:S02]  /*0860*/  LDG.E.U16.CONSTANT R11, desc[UR8][R18.64] ;  /* 0x00000008120b7981 */ /* 0x0000a4000c1e9500 */
[----:B------:R-:W-:Y:S02]  /*0870*/  IMAD.X R23, R19, 0x1, R4, P0 ;  /* 0x0000000113177824 */ /* 0x000fe400000e0604 */
[----:B------:R-:W-:Y:S01]  /*0880*/  IMAD.X R29, R8, 0x1, R19, P1 ;  /* 0x00000001081d7824 */ /* 0x000fe200008e0613 */
[----:B------:R-:W-:-:S02]  /*0890*/  IADD3 R26, P0, PT, R9, R28, RZ ;  /* 0x0000001c091a7210 */ /* 0x000fc40007f1e0ff */
[----:B------:R-:W-:Y:S01]  /*08a0*/  IADD3 R14, P1, PT, R7, R28, RZ ;  /* 0x0000001c070e7210 */ /* 0x000fe20007f3e0ff */
[----:B------:R-:W3:Y:S01]  /*08b0*/  LDG.E.U16.CONSTANT R23, desc[UR8][R22.64] ;  /* 0x0000000816177981 */ /* 0x000ee2000c1e9500 */
[----:B------:R-:W-:Y:S01]  /*08c0*/  IADD3.X R27, PT, PT, R29, R4, RZ, P0, !PT ;  /* 0x000000041d1b7210 */ /* 0x000fe200007fe4ff */
[C---:B------:R-:W-:Y:S01]  /*08d0*/  IMAD.WIDE.U32 R16, R9.reuse, 0x2, R28 ;  /* 0x0000000209107825 */ /* 0x040fe200078e001c */
[----:B------:R-:W-:-:S03]  /*08e0*/  IADD3 R20, P0, PT, R9, R14, RZ ;  /* 0x0000000e09147210 */ /* 0x000fc60007f1e0ff */
[----:B------:R-:W-:Y:S01]  /*08f0*/  IMAD.X R15, R8, 0x1, R29, P1 ;  /* 0x00000001080f7824 */ /* 0x000fe200008e061d */
[----:B------:R1:W4:Y:S04]  /*0900*/  LDG.E.U16.CONSTANT R24, desc[UR8][R16.64] ;  /* 0x0000000810187981 */ /* 0x000328000c1e9500 */
[----:B------:R-:W5:Y:S01]  /*0910*/  LDG.E.U16.CONSTANT R22, desc[UR8][R28.64] ;  /* 0x000000081c167981 */ /* 0x000f62000c1e9500 */
[----:B------:R-:W-:Y:S02]  /*0920*/  IMAD.X R21, R15, 0x1, R4, P0 ;  /* 0x000000010f157824 */ /* 0x000fe400000e0604 */
[----:B0-----:R-:W-:Y:S01]  /*0930*/  IMAD.WIDE.U32 R18, R9, 0x2, R18 ;  /* 0x0000000209127825 */ /* 0x001fe200078e0012 */
[----:B------:R-:W4:Y:S01]  /*0940*/  LDG.E.U16.CONSTANT R27, desc[UR8][R26.64] ;  /* 0x000000081a1b7981 */ /* 0x000f22000c1e9500 */
[----:B-1----:R-:W-:-:S03]  /*0950*/  IADD3 R16, P0, PT, R7, R14, RZ ;  /* 0x0000000e07107210 */ /* 0x002fc60007f1e0ff */
[----:B------:R0:W4:Y:S04]  /*0960*/  LDG.E.U16.CONSTANT R25, desc[UR8][R18.64] ;  /* 0x0000000812197981 */ /* 0x000128000c1e9500 */
[----:B------:R-:W3:Y:S01]  /*0970*/  LDG.E.U16.CONSTANT R28, desc[UR8][R14.64] ;  /* 0x000000080e1c7981 */ /* 0x000ee2000c1e9500 */
[----:B------:R-:W-:-:S03]  /*0980*/  IMAD.X R17, R8, 0x1, R15, P0 ;  /* 0x0000000108117824 */ /* 0x000fc600000e060f */
[----:B------:R-:W4:Y:S04]  /*0990*/  LDG.E.U16.CONSTANT R26, desc[UR8][R20.64] ;  /* 0x00000008141a7981 */ /* 0x000f28000c1e9500 */
[----:B------:R1:W4:Y:S01]  /*09a0*/  LDG.E.U16.CONSTANT R29, desc[UR8][R16.64] ;  /* 0x00000008101d7981 */ /* 0x000322000c1e9500 */
[----:B0-----:R-:W-:-:S04]  /*09b0*/  IADD3 R18, P0, PT, R9, R16, RZ ;  /* 0x0000001009127210 */ /* 0x001fc80007f1e0ff */
[----:B------:R-:W-:-:S05]  /*09c0*/  IADD3.X R19, PT, PT, R17, R4, RZ, P0, !PT ;  /* 0x0000000411137210 */ /* 0x000fca00007fe4ff */
[----:B------:R-:W4:Y:S01]  /*09d0*/  LDG.E.U16.CONSTANT R18, desc[UR8][R18.64] ;  /* 0x0000000812127981 */ /* 0x000f22000c1e9500 */
[----:B-1----:R-:W-:-:S04]  /*09e0*/  IMAD.WIDE.U32 R16, R9, 0x2, R16 ;  /* 0x0000000209107825 */ /* 0x002fc800078e0010 */
[----:B------:R-:W-:Y:S02]  /*09f0*/  IMAD.WIDE.U32 R20, R9, 0x2, R14 ;  /* 0x0000000209147825 */ /* 0x000fe400078e000e */
[----:B------:R-:W4:Y:S04]  /*0a00*/  LDG.E.U16.CONSTANT R17, desc[UR8][R16.64] ;  /* 0x0000000810117981 */ /* 0x000f28000c1e9500 */
[----:B------:R0:W4:Y:S02]  /*0a10*/  LDG.E.U16.CONSTANT R20, desc[UR8][R20.64] ;  /* 0x0000000814147981 */ /* 0x000124000c1e9500 */
[----:B0-----:R-:W-:Y:S01]  /*0a20*/  IADD3 R21, P0, PT, R10, R12, RZ ;  /* 0x0000000c0a157210 */ /* 0x001fe20007f1e0ff */
[----:B--2---:R-:W-:-:S04]  /*0a30*/  IMAD.U32 R11, R11, 0x10000, RZ ;  /* 0x000100000b0b7824 */ /* 0x004fc800078e00ff */
[----:B------:R-:W-:-:S06]  /*0a40*/  FADD.FTZ R11, RZ, R11 ;  /* 0x0000000bff0b7221 */ /* 0x000fcc0000010000 */
[----:B------:R-:W0:Y:S01]  /*0a50*/  F2F.BF16.F32 R11, R11 ;  /* 0x0000000b000b7304 */ /* 0x000e220000202000 */
[----:B-----5:R-:W-:-:S04]  /*0a60*/  IMAD.U32 R22, R22, 0x10000, RZ ;  /* 0x0001000016167824 */ /* 0x020fc800078e00ff */
[----:B------:R-:W-:-:S06]  /*0a70*/  FADD.FTZ R14, RZ, R22 ;  /* 0x00000016ff0e7221 */ /* 0x000fcc0000010000 */
[----:B------:R-:W1:Y:S01]  /*0a80*/  F2F.BF16.F32 R14, R14 ;  /* 0x0000000e000e7304 */ /* 0x000e620000202000 */
[----:B---3--:R-:W-:Y:S01]  /*0a90*/  IMAD.U32 R28, R28, 0x10000, RZ ;  /* 0x000100001c1c7824 */ /* 0x008fe200078e00ff */
[----:B------:R-:W-:-:S03]  /*0aa0*/  SHF.L.U32 R22, R23, 0x10, RZ ;  /* 0x0000001017167819 */ /* 0x000fc600000006ff */
[----:B------:R-:W-:Y:S01]  /*0ab0*/  FADD.FTZ R28, RZ, R28 ;  /* 0x0000001cff1c7221 */ /* 0x000fe20000010000 */
[----:B0-----:R-:W-:-:S03]  /*0ac0*/  IMAD.U32 R15, R11, 0x10000, RZ ;  /* 0x000100000b0f7824 */ /* 0x001fc600078e00ff */
[----:B------:R-:W0:Y:S01]  /*0ad0*/  F2F.BF16.F32 R11, R28 ;  /* 0x0000001c000b7304 */ /* 0x000e220000202000 */
[----:B----4-:R-:W-:Y:S02]  /*0ae0*/  IMAD.U32 R29, R29, 0x10000, RZ ;  /* 0x000100001d1d7824 */ /* 0x010fe400078e00ff */
[----:B------:R-:W-:Y:S02]  /*0af0*/  FADD.FTZ R15, R15, R22 ;  /* 0x000000160f0f7221 */ /* 0x000fe40000010000 */
[----:B------:R-:W-:Y:S01]  /*0b00*/  FADD.FTZ R29, RZ, R29 ;  /* 0x0000001dff1d7221 */ /* 0x000fe20000010000 */
[----:B-1----:R-:W-:Y:S01]  /*0b10*/  SHF.L.U32 R16, R14, 0x10, RZ ;  /* 0x000000100e107819 */ /* 0x002fe200000006ff */
[----:B------:R-:W-:Y:S02]  /*0b20*/  IMAD.U32 R27, R27, 0x10000, RZ ;  /* 0x000100001b1b7824 */ /* 0x000fe400078e00ff */
[----:B------:R-:W1:Y:S01]  /*0b30*/  F2F.BF16.F32 R14, R29 ;  /* 0x0000001d000e7304 */ /* 0x000e620000202000 */
[----:B------:R-:W-:-:S02]  /*0b40*/  IMAD.U32 R19, R26, 0x10000, RZ ;  /* 0x000100001a137824 */ /* 0x000fc400078e00ff */
[----:B------:R-:W-:-:S05]  /*0b50*/  FADD.FTZ R27, R16, R27 ;  /* 0x0000001b101b7221 */ /* 0x000fca0000010000 */
[----:B------:R-:W2:Y:S01]  /*0b60*/  F2F.BF16.F32 R15, R15 ;  /* 0x0000000f000f7304 */ /* 0x000ea20000202000 */
[----:B0-----:R-:W-:-:S04]  /*0b70*/  IMAD.U32 R16, R11, 0x10000, RZ ;  /* 0x000100000b107824 */ /* 0x001fc800078e00ff */
[----:B------:R-:W-:Y:S01]  /*0b80*/  FADD.FTZ R16, R16, R19 ;  /* 0x0000001310107221 */ /* 0x000fe20000010000 */
[----:B------:R-:W-:Y:S02]  /*0b90*/  IMAD.U32 R19, R18, 0x10000, RZ ;  /* 0x0001000012137824 */ /* 0x000fe400078e00ff */
[----:B-1----:R-:W-:Y:S02]  /*0ba0*/  IMAD.U32 R14, R14, 0x10000, RZ ;  /* 0x000100000e0e7824 */ /* 0x002fe400078e00ff */
[----:B------:R-:W-:Y:S01]  /*0bb0*/  IMAD.U32 R22, R25, 0x10000, RZ ;  /* 0x0001000019167824 */ /* 0x000fe200078e00ff */
[----:B------:R-:W0:Y:S01]  /*0bc0*/  F2F.BF16.F32 R16, R16 ;  /* 0x0000001000107304 */ /* 0x000e220000202000 */
[----:B------:R-:W-:Y:S01]  /*0bd0*/  FADD.FTZ R18, R14, R19 ;  /* 0x000000130e127221 */ /* 0x000fe20000010000 */
[----:B--2---:R-:W-:-:S06]  /*0be0*/  SHF.L.U32 R15, R15, 0x10, RZ ;  /* 0x000000100f0f7819 */ /* 0x004fcc00000006ff */
[----:B------:R-:W1:Y:S01]  /*0bf0*/  F2F.BF16.F32 R11, R27 ;  /* 0x0000001b000b7304 */ /* 0x000e620000202000 */
[----:B------:R-:W-:Y:S01]  /*0c00*/  FADD.FTZ R15, R15, R22 ;  /* 0x000000160f0f7221 */ /* 0x000fe20000010000 */
[----:B------:R-:W-:Y:S01]  /*0c10*/  IMAD.X R22, R3, 0x1, R6, P0 ;  /* 0x0000000103167824 */ /* 0x000fe200000e0606 */
[----:B------:R-:W-:-:S03]  /*0c20*/  LEA R14, P0, R21, UR4, 0x1 ;  /* 0x00000004150e7c11 */ /* 0x000fc6000f8008ff */
[----:B------:R-:W-:Y:S02]  /*0c30*/  F2FP.BF16.F32.PACK_AB R19, RZ, R15 ;  /* 0x0000000fff13723e */ /* 0x000fe400000010ff */
[----:B------:R-:W2:Y:S01]  /*0c40*/  F2F.BF16.F32 R18, R18 ;  /* 0x0000001200127304 */ /* 0x000ea20000202000 */
[----:B------:R-:W-:Y:S02]  /*0c50*/  LEA.HI.X R15, R21, UR5, R22, 0x1, P0 ;  /* 0x00000005150f7c11 */ /* 0x000fe400080f0c16 */
[----:B------:R-:W-:Y:S01]  /*0c60*/  PRMT R23, R19, 0x7610, R23 ;  /* 0x0000761013177816 */ /* 0x000fe20000000017 */
[----:B0-----:R-:W-:Y:S01]  /*0c70*/  IMAD.U32 R19, R16, 0x10000, RZ ;  /* 0x0001000010137824 */ /* 0x001fe200078e00ff */
[----:B------:R-:W-:Y:S02]  /*0c80*/  IADD3 R16, P0, PT, R7, R14, RZ ;  /* 0x0000000e07107210 */ /* 0x000fe40007f1e0ff */
[----:B------:R-:W-:Y:S01]  /*0c90*/  SHF.L.U32 R24, R24, 0x10, RZ ;  /* 0x0000001018187819 */ /* 0x000fe200000006ff */
[----:B------:R0:W-:Y:S01]  /*0ca0*/  STG.E.U16 desc[UR8][R14.64], R23 ;  /* 0x000000170e007986 */ /* 0x0001e2000c101508 */
[----:B------:R-:W-:Y:S01]  /*0cb0*/  SHF.L.U32 R22, R17, 0x10, RZ ;  /* 0x0000001011167819 */ /* 0x000fe200000006ff */
[----:B-1----:R-:W-:-:S02]  /*0cc0*/  IMAD.U32 R11, R11, 0x10000, RZ ;  /* 0x000100000b0b7824 */ /* 0x002fc400078e00ff */
[----:B------:R-:W-:Y:S02]  /*0cd0*/  IMAD.X R17, R8, 0x1, R15, P0 ;  /* 0x0000000108117824 */ /* 0x000fe400000e060f */
[----:B------:R-:W-:Y:S02]  /*0ce0*/  IMAD.U32 R20, R20, 0x10000, RZ ;  /* 0x0001000014147824 */ /* 0x000fe400078e00ff */
[----:B--2---:R-:W-:Y:S02]  /*0cf0*/  IMAD.U32 R21, R18, 0x10000, RZ ;  /* 0x0001000012157824 */ /* 0x004fe400078e00ff */
[----:B------:R-:W-:Y:S01]  /*0d00*/  FADD.FTZ R11, R11, R24 ;  /* 0x000000180b0b7221 */ /* 0x000fe20000010000 */
[----:B0-----:R-:W-:Y:S01]  /*0d10*/  IADD3 R14, P0, PT, R7, R16, RZ ;  /* 0x00000010070e7210 */ /* 0x001fe20007f1e0ff */
[----:B------:R-:W-:Y:S01]  /*0d20*/  FADD.FTZ R19, R19, R20 ;  /* 0x0000001413137221 */ /* 0x000fe20000010000 */
[----:B------:R-:W-:Y:S02]  /*0d30*/  FADD.FTZ R21, R21, R22 ;  /* 0x0000001615157221 */ /* 0x000fe40000010000 */
[----:B------:R-:W-:-:S02]  /*0d40*/  IADD3.X R15, PT, PT, R8, R17, RZ, P0, !PT ;  /* 0x00000011080f7210 */ /* 0x000fc400007fe4ff */
[----:B------:R-:W-:Y:S02]  /*0d50*/  IADD3 R18, P0, PT, R7, R14, RZ ;  /* 0x0000000e07127210 */ /* 0x000fe40007f1e0ff */
[----:B------:R-:W-:Y:S02]  /*0d60*/  F2FP.BF16.F32.PACK_AB R11, RZ, R11 ;  /* 0x0000000bff0b723e */ /* 0x000fe400000010ff */
[----:B------:R-:W-:Y:S01]  /*0d70*/  F2FP.BF16.F32.PACK_AB R20, RZ, R19 ;  /* 0x00000013ff14723e */ /* 0x000fe200000010ff */
[----:B------:R-:W-:Y:S01]  /*0d80*/  IMAD.X R19, R8, 0x1, R15, P0 ;  /* 0x0000000108137824 */ /* 0x000fe200000e060f */
[----:B------:R-:W-:Y:S02]  /*0d90*/  F2FP.BF16.F32.PACK_AB R21, RZ, R21 ;  /* 0x00000015ff15723e */ /* 0x000fe400000010ff */
[C---:B------:R-:W-:Y:S01]  /*0da0*/  LEA R10, P0, R0.reuse, R10, 0x2 ;  /* 0x0000000a000a7211 */ /* 0x040fe200078010ff */
[----:B------:R0:W-:Y:S03]  /*0db0*/  STG.E.U16 desc[UR8][R16.64], R11 ;  /* 0x0000000b10007986 */ /* 0x0001e6000c101508 */
[----:B------:R-:W-:Y:S01]  /*0dc0*/  LEA.HI.X R3, R0, R3, RZ, 0x2, P0 ;  /* 0x0000000300037211 */ /* 0x000fe200000f14ff */
[----:B------:R0:W-:Y:S01]  /*0dd0*/  STG.E.U16 desc[UR8][R14.64], R20 ;  /* 0x000000140e007986 */ /* 0x0001e2000c101508 */
[----:B------:R-:W-:-:S03]  /*0de0*/  ISETP.GE.U32.AND P0, PT, R10, R5, PT ;  /* 0x000000050a00720c */ /* 0x000fc60003f06070 */
[----:B------:R0:W-:Y:S01]  /*0df0*/  STG.E.U16 desc[UR8][R18.64], R21 ;  /* 0x0000001512007986 */ /* 0x0001e2000c101508 */
[----:B------:R-:W-:-:S13]  /*0e00*/  ISETP.GE.AND.EX P0, PT, R3, R2, PT, P0 ;  /* 0x000000020300720c */ /* 0x000fda0003f06300 */
[----:B0-----:R-:W-:Y:S05]  /*0e10*/  @!P0 BRA `(.L_x_952) ;  /* 0xfffffff800708947 */ /* 0x001fea000383ffff */
[----:B------:R-:W-:Y:S05]  /*0e20*/  EXIT ;  /* 0x000000000000794d */ /* 0x000fea0003800000 */
        .weak           $__internal_18_$__cuda_sm20_div_u64
        .type           $__internal_18_$__cuda_sm20_div_u64,@function
        .size           $__internal_18_$__cuda_sm20_div_u64,(.L_x_1801 - $__internal_18_$__cuda_sm20_div_u64)
$__internal_18_$__cuda_sm20_div_u64:
[----:B------:R-:W-:Y:S02]  /*0e30*/  IMAD.MOV.U32 R16, RZ, RZ, R0 ;  /* 0x000000ffff107224 */ /* 0x000fe400078e0000 */
[----:B------:R-:W-:-:S04]  /*0e40*/  HFMA2 R17, -RZ, RZ, 0, 0 ;  /* 0x00000000ff117431 */ /* 0x000fc800000001ff */
[----:B------:R-:W0:Y:S08]  /*0e50*/  I2F.U64.RP R16, R16 ;  /* 0x0000001000107312 */ /* 0x000e300000309000 */
[----:B0-----:R-:W0:Y:S02]  /*0e60*/  MUFU.RCP R4, R16 ;  /* 0x0000001000047308 */ /* 0x001e240000001000 */
[----:B0-----:R-:W-:-:S06]  /*0e70*/  VIADD R4, R4, 0x1ffffffe ;  /* 0x1ffffffe04047836 */ /* 0x001fcc0000000000 */
[----:B------:R-:W0:Y:S02]  /*0e80*/  F2I.U64.TRUNC R4, R4 ;  /* 0x0000000400047311 */ /* 0x000e24000020d800 */
[----:B0-----:R-:W-:-:S04]  /*0e90*/  IMAD.WIDE.U32 R14, R4, R0, RZ ;  /* 0x00000000040e7225 */ /* 0x001fc800078e00ff */
[----:B------:R-:W-:Y:S01]  /*0ea0*/  IMAD R15, R5, R0, R15 ;  /* 0x00000000050f7224 */ /* 0x000fe200078e020f */
[----:B------:R-:W-:-:S05]  /*0eb0*/  IADD3 R19, P0, PT, RZ, -R14, RZ ;  /* 0x8000000eff137210 */ /* 0x000fca0007f1e0ff */
[----:B------:R-:W-:-:S04]  /*0ec0*/  IMAD.HI.U32 R14, R4, R19, RZ ;  /* 0x00000013040e7227 */ /* 0x000fc800078e00ff */
[----:B------:R-:W-:Y:S01]  /*0ed0*/  IMAD.X R21, RZ, RZ, ~R15, P0 ;  /* 0x000000ffff157224 */ /* 0x000fe200000e0e0f */
[----:B------:R-:W-:-:S03]  /*0ee0*/  MOV R15, R4 ;  /* 0x00000004000f7202 */ /* 0x000fc60000000f00 */
[-C--:B------:R-:W-:Y:S02]  /*0ef0*/  IMAD R17, R5, R21.reuse, RZ ;  /* 0x0000001505117224 */ /* 0x080fe400078e02ff */
[----:B------:R-:W-:-:S04]  /*0f00*/  IMAD.WIDE.U32 R14, P0, R4, R21, R14 ;  /* 0x00000015040e7225 */ /* 0x000fc8000780000e */
[----:B------:R-:W-:-:S04]  /*0f10*/  IMAD.HI.U32 R21, R5, R21, RZ ;  /* 0x0000001505157227 */ /* 0x000fc800078e00ff */
[----:B------:R-:W-:-:S05]  /*0f20*/  IMAD.HI.U32 R14, P1, R5, R19, R14 ;  /* 0x00000013050e7227 */ /* 0x000fca000782000e */
[----:B------:R-:W-:Y:S01]  /*0f30*/  IADD3 R15, P2, PT, R17, R14, RZ ;  /* 0x0000000e110f7210 */ /* 0x000fe20007f5e0ff */
[----:B------:R-:W-:-:S04]  /*0f40*/  IMAD.X R14, R21, 0x1, R5, P0 ;  /* 0x00000001150e7824 */ /* 0x000fc800000e0605 */
[----:B------:R-:W-:Y:S01]  /*0f50*/  IMAD.WIDE.U32 R4, R15, R0, RZ ;  /* 0x000000000f047225 */ /* 0x000fe200078e00ff */
[----:B------:R-:W-:Y:S02]  /*0f60*/  IADD3.X R17, PT, PT, RZ, RZ, R14, P2, P1 ;  /* 0x000000ffff117210 */ /* 0x000fe400017e240e */
[----:B------:R-:W-:-:S03]  /*0f70*/  IADD3 R19, P0, PT, RZ, -R4, RZ ;  /* 0x80000004ff137210 */ /* 0x000fc60007f1e0ff */
[----:B------:R-:W-:Y:S02]  /*0f80*/  IMAD R4, R17, R0, R5 ;  /* 0x0000000011047224 */ /* 0x000fe400078e0205 */
        /* <DEDUP_REMOVED lines=16> */
[----:B------:R-:W-:-:S05]  /*1090*/  IMAD.X R4, RZ, RZ, R16, P0 ;  /* 0x000000ffff047224 */ /* 0x000fca00000e0610 */
[----:B------:R-:W-:Y:S01]  /*10a0*/  IADD3.X R17, PT, PT, RZ, R4, RZ, P1, !PT ;  /* 0x00000004ff117210 */ /* 0x000fe20000ffe4ff */
[----:B------:R-:W-:-:S04]  /*10b0*/  IMAD.WIDE.U32 R4, R15, R0, RZ ;  /* 0x000000000f047225 */ /* 0x000fc800078e00ff */
[-C--:B------:R-:W-:Y:S01]  /*10c0*/  IMAD R14, R17, R0.reuse, R5 ;  /* 0x00000000110e7224 */ /* 0x080fe200078e0205 */
[----:B------:R-:W-:Y:S02]  /*10d0*/  IADD3 R11, P0, PT, -R4, R11, RZ ;  /* 0x0000000b040b7210 */ /* 0x000fe40007f1e1ff */
[----:B------:R-:W-:Y:S02]  /*10e0*/  IADD3 R4, P2, PT, R15, 0x1, RZ ;  /* 0x000000010f047810 */ /* 0x000fe40007f5e0ff */
[----:B------:R-:W-:Y:S01]  /*10f0*/  IADD3 R5, P1, PT, -R0, R11, RZ ;  /* 0x0000000b00057210 */ /* 0x000fe20007f3e1ff */
[----:B------:R-:W-:Y:S01]  /*1100*/  IMAD.X R16, R9, 0x1, ~R14, P0 ;  /* 0x0000000109107824 */ /* 0x000fe200000e0e0e */
[----:B------:R-:W-:Y:S01]  /*1110*/  ISETP.GE.U32.AND P0, PT, R11, R0, PT ;  /* 0x000000000b00720c */ /* 0x000fe20003f06070 */
[----:B------:R-:W-:-:S03]  /*1120*/  IMAD.X R14, RZ, RZ, R17, P2 ;  /* 0x000000ffff0e7224 */ /* 0x000fc600010e0611 */
[C---:B------:R-:W-:Y:S02]  /*1130*/  ISETP.GE.U32.AND.EX P0, PT, R16.reuse, RZ, PT, P0 ;  /* 0x000000ff1000720c */ /* 0x040fe40003f06100 */
[----:B------:R-:W-:Y:S02]  /*1140*/  IADD3.X R9, PT, PT, R16, -0x1, RZ, P1, !PT ;  /* 0xffffffff10097810 */ /* 0x000fe40000ffe4ff */
[----:B------:R-:W-:Y:S02]  /*1150*/  SEL R5, R5, R11, P0 ;  /* 0x0000000b05057207 */ /* 0x000fe40000000000 */
[----:B------:R-:W-:Y:S02]  /*1160*/  SEL R15, R4, R15, P0 ;  /* 0x0000000f040f7207 */ /* 0x000fe40000000000 */
[----:B------:R-:W-:Y:S02]  /*1170*/  SEL R9, R9, R16, P0 ;  /* 0x0000001009097207 */ /* 0x000fe40000000000 */
[----:B------:R-:W-:-:S02]  /*1180*/  SEL R14, R14, R17, P0 ;  /* 0x000000110e0e7207 */ /* 0x000fc40000000000 */
[----:B------:R-:W-:Y:S02]  /*1190*/  ISETP.GE.U32.AND P0, PT, R5, R0, PT ;  /* 0x000000000500720c */ /* 0x000fe40003f06070 */
[----:B------:R-:W-:Y:S02]  /*11a0*/  IADD3 R4, P2, PT, R15, 0x1, RZ ;  /* 0x000000010f047810 */ /* 0x000fe40007f5e0ff */
[----:B------:R-:W-:Y:S02]  /*11b0*/  ISETP.NE.U32.AND P1, PT, R0, RZ, PT ;  /* 0x000000ff0000720c */ /* 0x000fe40003f25070 */
[----:B------:R-:W-:Y:S01]  /*11c0*/  ISETP.GE.U32.AND.EX P0, PT, R9, RZ, PT, P0 ;  /* 0x000000ff0900720c */ /* 0x000fe20003f06100 */
[----:B------:R-:W-:Y:S01]  /*11d0*/  IMAD.MOV.U32 R9, RZ, RZ, 0x0 ;  /* 0x00000000ff097424 */ /* 0x000fe200078e00ff */
[----:B------:R-:W-:Y:S02]  /*11e0*/  IADD3.X R5, PT, PT, RZ, R14, RZ, P2, !PT ;  /* 0x0000000eff057210 */ /* 0x000fe400017fe4ff */
[----:B------:R-:W-:-:S02]  /*11f0*/  ISETP.NE.AND.EX P1, PT, RZ, RZ, PT, P1 ;  /* 0x000000ffff00720c */ /* 0x000fc40003f25310 */
[----:B------:R-:W-:Y:S02]  /*1200*/  SEL R4, R4, R15, P0 ;  /* 0x0000000f04047207 */ /* 0x000fe40000000000 */
[----:B------:R-:W-:Y:S02]  /*1210*/  SEL R5, R5, R14, P0 ;  /* 0x0000000e05057207 */ /* 0x000fe40000000000 */
[----:B------:R-:W-:Y:S02]  /*1220*/  SEL R4, R4, 0xffffffff, P1 ;  /* 0xffffffff04047807 */ /* 0x000fe40000800000 */
[----:B------:R-:W-:Y:S01]  /*1230*/  SEL R5, R5, 0xffffffff, P1 ;  /* 0xffffffff05057807 */ /* 0x000fe20000800000 */
[----:B------:R-:W-:Y:S06]  /*1240*/  RET.REL.NODEC R8 `(_ZN4vllm3moe14moe_sum_kernelIN3c108BFloat16ELi3EEEvPT_PKS4_i) ;  /* 0xffffffec086c7950 */ /* 0x000fec0003c3ffff */
.L_x_953:
        /* <DEDUP_REMOVED lines=11> */
.L_x_1801:


//--------------------- .text._ZN4vllm3moe14moe_sum_kernelIN3c104HalfELi3EEEvPT_PKS4_i --------------------------
	.section	.text._ZN4vllm3moe14moe_sum_kernelIN3c104HalfELi3EEEvPT_PKS4_i,"ax",@progbits
	.align	128
        .global         _ZN4vllm3moe14moe_sum_kernelIN3c104HalfELi3EEEvPT_PKS4_i
        .type           _ZN4vllm3moe14moe_sum_kernelIN3c104HalfELi3EEEvPT_PKS4_i,@function
        .size           _ZN4vllm3moe14moe_sum_kernelIN3c104HalfELi3EEEvPT_PKS4_i,(.L_x_1802 - _ZN4vllm3moe14moe_sum_kernelIN3c104HalfELi3EEEvPT_PKS4_i)
        .other          _ZN4vllm3moe14moe_sum_kernelIN3c104HalfELi3EEEvPT_PKS4_i,@"STO_CUDA_ENTRY STV_DEFAULT"
_ZN4vllm3moe14moe_sum_kernelIN3c104HalfELi3EEEvPT_PKS4_i:
.text._ZN4vllm3moe14moe_sum_kernelIN3c104HalfELi3EEEvPT_PKS4_i:
        /* <DEDUP_REMOVED lines=46> */
.L_x_955:
[----:B------:R-:W-:-:S07]  /*02e0*/  MOV R8, 0x300 ;  /* 0x0000030000087802 */ /* 0x000fce0000000f00 */
[----:B------:R-:W-:Y:S05]  /*02f0*/  CALL.REL.NOINC `($__internal_19_$__cuda_sm20_div_u64) ;  /* 0x0000000800c87944 */ /* 0x000fea0003c00000 */
.L_x_956:
[----:B------:R-:W-:Y:S05]  /*0300*/  BSYNC.RECONVERGENT B0 ;  /* 0x0000000000007941 */ /* 0x000fea0003800200 */
.L_x_954:
        /* <DEDUP_REMOVED lines=37> */
.L_x_959:
        /* <DEDUP_REMOVED lines=11> */
[----:B--2---:R-:W-:Y:S01]  /*0610*/  HADD2.F32 R28, -RZ, R14.H0_H0 ;  /* 0x2000000eff1c7230 */ /* 0x004fe20000004100 */
[----:B------:R-:W-:Y:S02]  /*0620*/  IADD3 R14, P1, PT, R23, R21, RZ ;  /* 0x00000015170e7210 */ /* 0x000fe40007f3e0ff */
[----:B------:R-:W-:Y:S02]  /*0630*/  LEA R23, P3, R0, R23, 0x1 ;  /* 0x0000001700177211 */ /* 0x000fe400078608ff */
[----:B------:R-:W-:-:S05]  /*0640*/  FADD.FTZ R28, RZ, R28 ;  /* 0x0000001cff1c7221 */ /* 0x000fca0000010000 */
[----:B------:R-:W-:Y:S01]  /*0650*/  F2FP.F16.F32.PACK_AB R28, RZ, R28 ;  /* 0x0000001cff1c723e */ /* 0x000fe200000000ff */
[----:B---3--:R-:W-:-:S04]  /*0660*/  HADD2.F32 R29, -RZ, R16.H0_H0 ;  /* 0x20000010ff1d7230 */ /* 0x008fc80000004100 */
[----:B------:R-:W-:-:S05]  /*0670*/  HADD2.F32 R28, -RZ, R28.H0_H0 ;  /* 0x2000001cff1c7230 */ /* 0x000fca0000004100 */
[----:B------:R-:W-:Y:S01]  /*0680*/  FADD.FTZ R28, R28, R29 ;  /* 0x0000001d1c1c7221 */ /* 0x000fe20000010000 */
[----:B----4-:R-:W-:-:S04]  /*0690*/  HADD2.F32 R15, -RZ, R18.H0_H0 ;  /* 0x20000012ff0f7230 */ /* 0x010fc80000004100 */
[----:B------:R-:W-:-:S05]  /*06a0*/  F2FP.F16.F32.PACK_AB R28, RZ, R28 ;  /* 0x0000001cff1c723e */ /* 0x000fca00000000ff */
[----:B------:R-:W-:-:S05]  /*06b0*/  HADD2.F32 R28, -RZ, R28.H0_H0 ;  /* 0x2000001cff1c7230 */ /* 0x000fca0000004100 */
[----:B------:R-:W-:-:S05]  /*06c0*/  FADD.FTZ R15, R28, R15 ;  /* 0x0000000f1c0f7221 */ /* 0x000fca0000010000 */
[----:B------:R-:W-:Y:S02]  /*06d0*/  F2FP.F16.F32.PACK_AB R16, RZ, R15 ;  /* 0x0000000fff10723e */ /* 0x000fe400000000ff */
[----:B------:R-:W-:Y:S02]  /*06e0*/  IADD3.X R15, PT, PT, R7, R20, RZ, P1, !PT ;  /* 0x00000014070f7210 */ /* 0x000fe40000ffe4ff */
[----:B------:R-:W-:Y:S02]  /*06f0*/  IADD3 R27, P1, PT, R27, -0x1, RZ ;  /* 0xffffffff1b1b7810 */ /* 0x000fe40007f3e0ff */
[----:B------:R-:W-:Y:S01]  /*0700*/  LEA.HI.X R7, R0, R7, RZ, 0x1, P3 ;  /* 0x0000000700077211 */ /* 0x000fe200018f0cff */
[----:B------:R0:W-:Y:S01]  /*0710*/  STG.E.U16 desc[UR8][R14.64], R16 ;  /* 0x000000100e007986 */ /* 0x0001e2000c101508 */
[----:B------:R-:W-:Y:S02]  /*0720*/  IADD3.X R25, PT, PT, R25, -0x1, RZ, P1, !PT ;  /* 0xffffffff19197810 */ /* 0x000fe40000ffe4ff */
[----:B------:R-:W-:-:S04]  /*0730*/  ISETP.NE.U32.AND P1, PT, R27, RZ, PT ;  /* 0x000000ff1b00720c */ /* 0x000fc80003f25070 */
[----:B------:R-:W-:-:S13]  /*0740*/  ISETP.NE.AND.EX P1, PT, R25, RZ, PT, P1 ;  /* 0x000000ff1900720c */ /* 0x000fda0003f25310 */
[----:B0-----:R-:W-:Y:S05]  /*0750*/  @P1 BRA `(.L_x_959) ;  /* 0xfffffffc00801947 */ /* 0x001fea000383ffff */
.L_x_958:
[----:B------:R-:W-:Y:S05]  /*0760*/  BSYNC.RECONVERGENT B0 ;  /* 0x0000000000007941 */ /* 0x000fea0003800200 */
.L_x_957:
[----:B------:R-:W-:Y:S05]  /*0770*/  @!P0 EXIT ;  /* 0x000000000000894d */ /* 0x000fea0003800000 */
[----:B------:R-:W0:Y:S01]  /*0780*/  LDC R5, c[0x0][0x390] ;  /* 0x0000e400ff057b82 */ /* 0x000e220000000800 */
[----:B------:R-:W-:Y:S01]  /*0790*/  IMAD.SHL.U32 R7, R0, 0x2, RZ ;  /* 0x0000000200077824 */ /* 0x000fe200078e00ff */
[----:B------:R-:W-:Y:S01]  /*07a0*/  SHF.R.U32.HI R8, RZ, 0x1f, R0 ;  /* 0x0000001fff087819 */ /* 0x000fe20000011600 */
[----:B------:R-:W1:Y:S01]  /*07b0*/  LDCU.128 UR4, c[0x0][0x380] ;  /* 0x00007000ff0477ac */ /* 0x000e620008000c00 */
[C---:B0-----:R-:W-:Y:S02]  /*07c0*/  SHF.L.U32 R9, R5.reuse, 0x1, RZ ;  /* 0x0000000105097819 */ /* 0x041fe400000006ff */
[----:B-1----:R-:W-:-:S07]  /*07d0*/  SHF.L.U64.HI R4, R5, 0x1, R2 ;  /* 0x0000000105047819 */ /* 0x002fce0000010202 */
.L_x_960:
[----:B------:R-:W-:Y:S02]  /*07e0*/  IMAD.MOV.U32 R11, RZ, RZ, R3 ;  /* 0x000000ffff0b7224 */ /* 0x000fe400078e0003 */
[----:B------:R-:W-:Y:S02]  /*07f0*/  IMAD R17, R6, 0x3, RZ ;  /* 0x0000000306117824 */ /* 0x000fe400078e02ff */
[----:B------:R-:W-:-:S04]  /*0800*/  IMAD.WIDE.U32 R14, R12, 0x3, R10 ;  /* 0x000000030c0e7825 */ /* 0x000fc800078e000a */
[----:B------:R-:W-:Y:S01]  /*0810*/  IMAD.IADD R11, R15, 0x1, R17 ;  /* 0x000000010f0b7824 */ /* 0x000fe200078e0211 */
[----:B------:R-:W-:-:S04]  /*0820*/  LEA R20, P0, R14, UR6, 0x1 ;  /* 0x000000060e147c11 */ /* 0x000fc8000f8008ff */
[----:B------:R-:W-:Y:S02]  /*0830*/  LEA.HI.X R21, R14, UR7, R11, 0x1, P0 ;  /* 0x000000070e157c11 */ /* 0x000fe400080f0c0b */
[-C--:B------:R-:W-:Y:S02]  /*0840*/  IADD3 R14, P1, PT, R7, R20.reuse, RZ ;  /* 0x00000014070e7210 */ /* 0x080fe40007f3e0ff */
[C---:B------:R-:W-:Y:S01]  /*0850*/  IADD3 R28, P0, PT, R9.reuse, R20, RZ ;  /* 0x00000014091c7210 */ /* 0x040fe20007f1e0ff */
[----:B------:R-:W2:Y:S01]  /*0860*/  LDG.E.U16.CONSTANT R11, desc[UR8][R20.64] ;  /* 0x00000008140b7981 */ /* 0x000ea2000c1e9500 */
[----:B------:R-:W-:Y:S02]  /*0870*/  IMAD.WIDE.U32 R24, R9, 0x2, R20 ;  /* 0x0000000209187825 */ /* 0x000fe400078e0014 */
[----:B------:R-:W-:Y:S02]  /*0880*/  IADD3.X R29, PT, PT, R21, R4, RZ, P0, !PT ;  /* 0x00000004151d7210 */ /* 0x000fe400007fe4ff */
[C---:B------:R-:W-:Y:S01]  /*0890*/  IMAD.X R15, R8.reuse, 0x1, R21, P1 ;  /* 0x00000001080f7824 */ /* 0x040fe200008e0615 */
[-C--:B------:R-:W-:Y:S01]  /*08a0*/  IADD3 R16, P1, PT, R7, R14.reuse, RZ ;  /* 0x0000000e07107210 */ /* 0x080fe20007f3e0ff */
[----:B------:R-:W3:Y:S01]  /*08b0*/  LDG.E.U16.CONSTANT R24, desc[UR8][R24.64] ;  /* 0x0000000818187981 */ /* 0x000ee2000c1e9500 */
[C---:B------:R-:W-:Y:S01]  /*08c0*/  IADD3 R18, P0, PT, R9.reuse, R14, RZ ;  /* 0x0000000e09127210 */ /* 0x040fe20007f1e0ff */
[----:B------:R-:W-:Y:S01]  /*08d0*/  IMAD.WIDE.U32 R22, R9, 0x2, R14 ;  /* 0x0000000209167825 */ /* 0x000fe200078e000e */
[----:B------:R-:W-:Y:S01]  /*08e0*/  IADD3.X R17, PT, PT, R8, R15, RZ, P1, !PT ;  /* 0x0000000f08117210 */ /* 0x000fe20000ffe4ff */
[----:B------:R0:W4:Y:S02]  /*08f0*/  LDG.E.U16.CONSTANT R27, desc[UR8][R14.64] ;  /* 0x000000080e1b7981 */ /* 0x000124000c1e9500 */
[----:B------:R-:W-:-:S02]  /*0900*/  IMAD.X R19, R15, 0x1, R4, P0 ;  /* 0x000000010f137824 */ /* 0x000fc400000e0604 */
[----:B------:R-:W5:Y:S04]  /*0910*/  LDG.E.U16.CONSTANT R28, desc[UR8][R28.64] ;  /* 0x000000081c1c7981 */ /* 0x000f68000c1e9500 */
[----:B------:R-:W3:Y:S01]  /*0920*/  LDG.E.U16.CONSTANT R23, desc[UR8][R22.64] ;  /* 0x0000000816177981 */ /* 0x000ee2000c1e9500 */
[----:B0-----:R-:W-:-:S03]  /*0930*/  IADD3 R14, P1, PT, R7, R16, RZ ;  /* 0x00000010070e7210 */ /* 0x001fc60007f3e0ff */
[----:B------:R-:W3:Y:S02]  /*0940*/  LDG.E.U16.CONSTANT R26, desc[UR8][R16.64] ;  /* 0x00000008101a7981 */ /* 0x000ee4000c1e9500 */
[----:B------:R-:W-:Y:S01]  /*0950*/  IMAD.X R15, R8, 0x1, R17, P1 ;  /* 0x00000001080f7824 */ /* 0x000fe200008e0611 */
[----:B------:R-:W-:Y:S01]  /*0960*/  IADD3 R20, P0, PT, R9, R16, RZ ;  /* 0x0000001009147210 */ /* 0x000fe20007f1e0ff */
[----:B------:R0:W3:Y:S04]  /*0970*/  LDG.E.U16.CONSTANT R22, desc[UR8][R18.64] ;  /* 0x0000000812167981 */ /* 0x0000e8000c1e9500 */
[----:B------:R1:W3:Y:S01]  /*0980*/  LDG.E.U16.CONSTANT R25, desc[UR8][R14.64] ;  /* 0x000000080e197981 */ /* 0x0002e2000c1e9500 */
[----:B------:R-:W-:Y:S01]  /*0990*/  IMAD.X R21, R17, 0x1, R4, P0 ;  /* 0x0000000111157824 */ /* 0x000fe200000e0604 */
[----:B0-----:R-:W-:-:S04]  /*09a0*/  IADD3 R18, P1, PT, R9, R14, RZ ;  /* 0x0000000e09127210 */ /* 0x001fc80007f3e0ff */
[----:B------:R-:W3:Y:S01]  /*09b0*/  LDG.E.U16.CONSTANT R20, desc[UR8][R20.64] ;  /* 0x0000000814147981 */ /* 0x000ee2000c1e9500 */
[----:B------:R-:W-:-:S05]  /*09c0*/  IADD3.X R19, PT, PT, R15, R4, RZ, P1, !PT ;  /* 0x000000040f137210 */ /* 0x000fca0000ffe4ff */
[----:B------:R0:W3:Y:S01]  /*09d0*/  LDG.E.U16.CONSTANT R21, desc[UR8][R18.64] ;  /* 0x0000000812157981 */ /* 0x0000e2000c1e9500 */
[----:B-1----:R-:W-:-:S04]  /*09e0*/  IMAD.WIDE.U32 R14, R9, 0x2, R14 ;  /* 0x00000002090e7825 */ /* 0x002fc800078e000e */
[----:B0-----:R-:W-:Y:S02]  /*09f0*/  IMAD.WIDE.U32 R18, R9, 0x2, R16 ;  /* 0x0000000209127825 */ /* 0x001fe400078e0010 */
[----:B------:R0:W3:Y:S04]  /*0a00*/  LDG.E.U16.CONSTANT R17, desc[UR8][R14.64] ;  /* 0x000000080e117981 */ /* 0x0000e8000c1e9500 */
[----:B------:R1:W3:Y:S01]  /*0a10*/  LDG.E.U16.CONSTANT R29, desc[UR8][R18.64] ;  /* 0x00000008121d7981 */ /* 0x0002e2000c1e9500 */
[----:B0-----:R-:W-:-:S05]  /*0a20*/  IADD3 R15, P0, PT, R10, R12, RZ ;  /* 0x0000000c0a0f7210 */ /* 0x001fca0007f1e0ff */
[----:B-1----:R-:W-:Y:S01]  /*0a30*/  IMAD.X R18, R3, 0x1, R6, P0 ;  /* 0x0000000103127824 */ /* 0x002fe200000e0606 */
[----:B------:R-:W-:-:S04]  /*0a40*/  LEA R14, P0, R15, UR4, 0x1 ;  /* 0x000000040f0e7c11 */ /* 0x000fc8000f8008ff */
[----:B------:R-:W-:Y:S01]  /*0a50*/  LEA.HI.X R15, R15, UR5, R18, 0x1, P0 ;  /* 0x000000050f0f7c11 */ /* 0x000fe200080f0c12 */
[----:B--2---:R-:W-:-:S05]  /*0a60*/  HADD2.F32 R11, -RZ, R11.H0_H0 ;  /* 0x2000000bff0b7230 */ /* 0x004fca0000004100 */
[----:B------:R-:W-:-:S05]  /*0a70*/  FADD.FTZ R11, RZ, R11 ;  /* 0x0000000bff0b7221 */ /* 0x000fca0000010000 */
[----:B------:R-:W-:Y:S01]  /*0a80*/  F2FP.F16.F32.PACK_AB R11, RZ, R11 ;  /* 0x0000000bff0b723e */ /* 0x000fe200000000ff */
[----:B----4-:R-:W-:-:S04]  /*0a90*/  HADD2.F32 R27, -RZ, R27.H0_H0 ;  /* 0x2000001bff1b7230 */ /* 0x010fc80000004100 */
[----:B------:R-:W-:Y:S02]  /*0aa0*/  HADD2.F32 R11, -RZ, R11.H0_H0 ;  /* 0x2000000bff0b7230 */ /* 0x000fe40000004100 */
[----:B-----5:R-:W-:Y:S02]  /*0ab0*/  HADD2.F32 R28, -RZ, R28.H0_H0 ;  /* 0x2000001cff1c7230 */ /* 0x020fe40000004100 */
[----:B------:R-:W-:Y:S01]  /*0ac0*/  FADD.FTZ R27, RZ, R27 ;  /* 0x0000001bff1b7221 */ /* 0x000fe20000010000 */
[----:B---3--:R-:W-:Y:S02]  /*0ad0*/  HADD2.F32 R26, -RZ, R26.H0_H0 ;  /* 0x2000001aff1a7230 */ /* 0x008fe40000004100 */
[----:B------:R-:W-:Y:S01]  /*0ae0*/  FADD.FTZ R11, R11, R28 ;  /* 0x0000001c0b0b7221 */ /* 0x000fe20000010000 */
[----:B------:R-:W-:-:S05]  /*0af0*/  HADD2.F32 R25, -RZ, R25.H0_H0 ;  /* 0x20000019ff197230 */ /* 0x000fca0000004100 */
[----:B------:R-:W-:Y:S01]  /*0b00*/  FADD.FTZ R25, RZ, R25 ;  /* 0x00000019ff197221 */ /* 0x000fe20000010000 */
[----:B------:R-:W-:-:S04]  /*0b10*/  FADD.FTZ R26, RZ, R26 ;  /* 0x0000001aff1a7221 */ /* 0x000fc80000010000 */
[----:B------:R-:W-:Y:S02]  /*0b20*/  F2FP.F16.F32.PACK_AB R16, RZ, R25 ;  /* 0x00000019ff10723e */ /* 0x000fe400000000ff */
[----:B------:R-:W-:Y:S02]  /*0b30*/  F2FP.F16.F32.PACK_AB R11, RZ, R11 ;  /* 0x0000000bff0b723e */ /* 0x000fe400000000ff */
[----:B------:R-:W-:Y:S01]  /*0b40*/  F2FP.F16.F32.PACK_AB R27, RZ, R27 ;  /* 0x0000001bff1b723e */ /* 0x000fe200000000ff */
[----:B------:R-:W-:Y:S01]  /*0b50*/  HADD2.F32 R16, -RZ, R16.H0_H0 ;  /* 0x20000010ff107230 */ /* 0x000fe20000004100 */
[----:B------:R-:W-:Y:S01]  /*0b60*/  F2FP.F16.F32.PACK_AB R26, RZ, R26 ;  /* 0x0000001aff1a723e */ /* 0x000fe200000000ff */
[----:B------:R-:W-:Y:S02]  /*0b70*/  HADD2.F32 R21, -RZ, R21.H0_H0 ;  /* 0x20000015ff157230 */ /* 0x000fe40000004100 */
[----:B------:R-:W-:Y:S02]  /*0b80*/  HADD2.F32 R11, -RZ, R11.H0_H0 ;  /* 0x2000000bff0b7230 */ /* 0x000fe40000004100 */
[----:B------:R-:W-:-:S02]  /*0b90*/  HADD2.F32 R24, -RZ, R24.H0_H0 ;  /* 0x20000018ff187230 */ /* 0x000fc40000004100 */
[----:B------:R-:W-:Y:S01]  /*0ba0*/  FADD.FTZ R16, R16, R21 ;  /* 0x0000001510107221 */ /* 0x000fe20000010000 */
[----:B------:R-:W-:Y:S02]  /*0bb0*/  HADD2.F32 R27, -RZ, R27.H0_H0 ;  /* 0x2000001bff1b7230 */ /* 0x000fe40000004100 */
[----:B------:R-:W-:Y:S02]  /*0bc0*/  HADD2.F32 R22, -RZ, R22.H0_H0 ;  /* 0x20000016ff167230 */ /* 0x000fe40000004100 */
[----:B------:R-:W-:Y:S02]  /*0bd0*/  HADD2.F32 R26, -RZ, R26.H0_H0 ;  /* 0x2000001aff1a7230 */ /* 0x000fe40000004100 */
[----:B------:R-:W-:Y:S02]  /*0be0*/  HADD2.F32 R19, -RZ, R20.H0_H0 ;  /* 0x20000014ff137230 */ /* 0x000fe40000004100 */
[----:B------:R-:W-:Y:S01]  /*0bf0*/  FADD.FTZ R24, R11, R24 ;  /* 0x000000180b187221 */ /* 0x000fe20000010000 */
[----:B------:R-:W-:Y:S01]  /*0c00*/  FADD.FTZ R11, R27, R22 ;  /* 0x000000161b0b7221 */ /* 0x000fe20000010000 */
[----:B------:R-:W-:Y:S01]  /*0c10*/  F2FP.F16.F32.PACK_AB R16, RZ, R16 ;  /* 0x00000010ff10723e */ /* 0x000fe200000000ff */
[----:B------:R-:W-:-:S02]  /*0c20*/  FADD.FTZ R19, R26, R19 ;  /* 0x000000131a137221 */ /* 0x000fc40000010000 */
[----:B------:R-:W-:Y:S02]  /*0c30*/  F2FP.F16.F32.PACK_AB R24, RZ, R24 ;  /* 0x00000018ff18723e */ /* 0x000fe400000000ff */
[----:B------:R-:W-:Y:S01]  /*0c40*/  F2FP.F16.F32.PACK_AB R11, RZ, R11 ;  /* 0x0000000bff0b723e */ /* 0x000fe200000000ff */
[----:B------:R-:W-:Y:S01]  /*0c50*/  HADD2.F32 R21, -RZ, R16.H0_H0 ;  /* 0x20000010ff157230 */ /* 0x000fe20000004100 */
[----:B------:R-:W-:Y:S02]  /*0c60*/  F2FP.F16.F32.PACK_AB R19, RZ, R19 ;  /* 0x00000013ff13723e */ /* 0x000fe400000000ff */
[----:B------:R-:W-:Y:S01]  /*0c70*/  IADD3 R16, P0, PT, R7, R14, RZ ;  /* 0x0000000e07107210 */ /* 0x000fe20007f1e0ff */
[----:B------:R-:W-:Y:S01]  /*0c80*/  HADD2.F32 R11, -RZ, R11.H0_H0 ;  /* 0x2000000bff0b7230 */ /* 0x000fe20000004100 */
[----:B------:R0:W-:Y:S01]  /*0c90*/  STG.E.U16 desc[UR8][R14.64], R24 ;  /* 0x000000180e007986 */ /* 0x0001e2000c101508 */
[----:B------:R-:W-:Y:S02]  /*0ca0*/  HADD2.F32 R18, -RZ, R23.H0_H0 ;  /* 0x20000017ff127230 */ /* 0x000fe40000004100 */
[----:B------:R-:W-:-:S02]  /*0cb0*/  HADD2.F32 R22, -RZ, R17.H0_H0 ;  /* 0x20000011ff167230 */ /* 0x000fc40000004100 */
[----:B------:R-:W-:Y:S02]  /*0cc0*/  HADD2.F32 R19, -RZ, R19.H0_H0 ;  /* 0x20000013ff137230 */ /* 0x000fe40000004100 */
[----:B------:R-:W-:Y:S02]  /*0cd0*/  HADD2.F32 R20, -RZ, R29.H0_H0 ;  /* 0x2000001dff147230 */ /* 0x000fe40000004100 */
[C---:B------:R-:W-:Y:S01]  /*0ce0*/  IMAD.X R17, R8.reuse, 0x1, R15, P0 ;  /* 0x0000000108117824 */ /* 0x040fe200000e060f */
[----:B0-----:R-:W-:Y:S01]  /*0cf0*/  IADD3 R14, P0, PT, R7, R16, RZ ;  /* 0x00000010070e7210 */ /* 0x001fe20007f1e0ff */
[----:B------:R-:W-:Y:S01]  /*0d00*/  FADD.FTZ R11, R11, R18 ;  /* 0x000000120b0b7221 */ /* 0x000fe20000010000 */
[----:B------:R-:W-:Y:S01]  /*0d10*/  FADD.FTZ R19, R19, R20 ;  /* 0x0000001413137221 */ /* 0x000fe20000010000 */
[----:B------:R-:W-:Y:S01]  /*0d20*/  FADD.FTZ R21, R21, R22 ;  /* 0x0000001615157221 */ /* 0x000fe20000010000 */
[----:B------:R-:W-:Y:S02]  /*0d30*/  IADD3.X R15, PT, PT, R8, R17, RZ, P0, !PT ;  /* 0x00000011080f7210 */ /* 0x000fe400007fe4ff */
[----:B------:R-:W-:-:S02]  /*0d40*/  IADD3 R18, P0, PT, R7, R14, RZ ;  /* 0x0000000e07127210 */ /* 0x000fc40007f1e0ff */
[----:B------:R-:W-:Y:S02]  /*0d50*/  F2FP.F16.F32.PACK_AB R11, RZ, R11 ;  /* 0x0000000bff0b723e */ /* 0x000fe400000000ff */
[----:B------:R-:W-:Y:S01]  /*0d60*/  F2FP.F16.F32.PACK_AB R20, RZ, R19 ;  /* 0x00000013ff14723e */ /* 0x000fe200000000ff */
[----:B------:R-:W-:Y:S01]  /*0d70*/  IMAD.X R19, R8, 0x1, R15, P0 ;  /* 0x0000000108137824 */ /* 0x000fe200000e060f */
[----:B------:R-:W-:Y:S02]  /*0d80*/  F2FP.F16.F32.PACK_AB R21, RZ, R21 ;  /* 0x00000015ff15723e */ /* 0x000fe400000000ff */
        /* <DEDUP_REMOVED lines=9> */
        .weak           $__internal_19_$__cuda_sm20_div_u64
        .type           $__internal_19_$__cuda_sm20_div_u64,@function
        .size           $__internal_19_$__cuda_sm20_div_u64,(.L_x_1802 - $__internal_19_$__cuda_sm20_div_u64)
$__internal_19_$__cuda_sm20_div_u64:
        /* <DEDUP_REMOVED lines=65> */
[----:B------:R-:W-:Y:S06]  /*1230*/  RET.REL.NODEC R8 `(_ZN4vllm3moe14moe_sum_kernelIN3c104HalfELi3EEEvPT_PKS4_i) ;  /* 0xffffffec08707950 */ /* 0x000fec0003c3ffff */
.L_x_961:
        /* <DEDUP_REMOVED lines=12> */
.L_x_1802:


//--------------------- .text._ZN4vllm3moe14moe_sum_kernelIfLi3EEEvPT_PKS2_i --------------------------
	.section	.text._ZN4vllm3moe14moe_sum_kernelIfLi3EEEvPT_PKS2_i,"ax",@progbits
	.align	128
        .global         _ZN4vllm3moe14moe_sum_kernelIfLi3EEEvPT_PKS2_i
        .type           _ZN4vllm3moe14moe_sum_kernelIfLi3EEEvPT_PKS2_i,@function
        .size           _ZN4vllm3moe14moe_sum_kernelIfLi3EEEvPT_PKS2_i,(.L_x_1803 - _ZN4vllm3moe14moe_sum_kernelIfLi3EEEvPT_PKS2_i)
        .other          _ZN4vllm3moe14moe_sum_kernelIfLi3EEEvPT_PKS2_i,@"STO_CUDA_ENTRY STV_DEFAULT"
_ZN4vllm3moe14moe_sum_kernelIfLi3EEEvPT_PKS2_i:
.text._ZN4vllm3moe14moe_sum_kernelIfLi3EEEvPT_PKS2_i:
        /* <DEDUP_REMOVED lines=8> */
[----:B------:R-:W-:Y:S01]  /*0080*/  IMAD.MOV.U32 R9, RZ, RZ, RZ ;  /* 0x000000ffff097224 */ /* 0x000fe200078e00ff */
        /* <DEDUP_REMOVED lines=13> */
[----:B------:R-:W-:-:S04]  /*0160*/  IADD3 R2, P0, P1, R3, -R2, -R0 ;  /* 0x8000000203027210 */ /* 0x000fc8000791e800 */
[----:B------:R-:W-:-:S04]  /*0170*/  IADD3.X R3, PT, PT, R4, -0x1, ~R5, P0, P1 ;  /* 0xffffffff04037810 */ /* 0x000fc800007e2c05 */
[----:B------:R-:W-:-:S13]  /*0180*/  ISETP.NE.U32.AND P0, PT, R3, RZ, PT ;  /* 0x000000ff0300720c */ /* 0x000fda0003f05070 */
[----:B------:R-:W-:Y:S05]  /*0190*/  @P0 BRA `(.L_x_963) ;  /* 0x0000000000540947 */ /* 0x000fea0003800000 */
[----:B------:R-:W0:Y:S01]  /*01a0*/  I2F.U32.RP R3, UR10 ;  /* 0x0000000a00037d06 */ /* 0x000e220008209000 */
[----:B------:R-:W-:-:S07]  /*01b0*/  ISETP.NE.U32.AND P2, PT, RZ, UR10, PT ;  /* 0x0000000aff007c0c */ /* 0x000fce000bf45070 */
[----:B0-----:R-:W0:Y:S02]  /*01c0*/  MUFU.RCP R3, R3 ;  /* 0x0000000300037308 */ /* 0x001e240000001000 */
[----:B0-----:R-:W-:Y:S02]  /*01d0*/  VIADD R4, R3, 0xffffffe ;  /* 0x0ffffffe03047836 */ /* 0x001fe40000000000 */
[----:B------:R-:W-:-:S04]  /*01e0*/  IMAD.MOV.U32 R3, RZ, RZ, RZ ;  /* 0x000000ffff037224 */ /* 0x000fc800078e00ff */
        /* <DEDUP_REMOVED lines=13> */
[----:B------:R-:W-:-:S05]  /*02c0*/  @!P2 LOP3.LUT R5, RZ, UR10, RZ, 0x33, !PT ;  /* 0x0000000aff05ac12 */ /* 0x000fca000f8e33ff */
[----:B------:R-:W-:Y:S01]  /*02d0*/  IMAD.MOV.U32 R2, RZ, RZ, R5 ;  /* 0x000000ffff027224 */ /* 0x000fe200078e0005 */
[----:B------:R-:W-:Y:S06]  /*02e0*/  BRA `(.L_x_964) ;  /* 0x0000000000087947 */ /* 0x000fec0003800000 */
.L_x_963:
[----:B------:R-:W-:-:S07]  /*02f0*/  MOV R4, 0x310 ;  /* 0x0000031000047802 */ /* 0x000fce0000000f00 */
[----:B------:R-:W-:Y:S05]  /*0300*/  CALL.REL.NOINC `($__internal_20_$__cuda_sm20_div_u64) ;  /* 0x0000000800687944 */ /* 0x000fea0003c00000 */
.L_x_964:
[----:B------:R-:W-:Y:S05]  /*0310*/  BSYNC.RECONVERGENT B0 ;  /* 0x0000000000007941 */ /* 0x000fea0003800200 */
.L_x_962:
        /* <DEDUP_REMOVED lines=10> */
[----:B0-----:R-:W-:-:S12]  /*03c0*/  USHF.L.U32 UR12, UR19, 0x1, URZ ;  /* 0x00000001130c7899 */ /* 0x001fd800080006ff */
        /* <DEDUP_REMOVED lines=8> */
[----:B------:R-:W-:Y:S01]  /*0450*/  UMOV UR8, 0x4 ;  /* 0x0000000400087882 */ /* 0x000fe20000000000 */
[----:B------:R-:W-:Y:S01]  /*0460*/  UMOV UR9, 0x0 ;  /* 0x0000000000097882 */ /* 0x000fe20000000000 */
[----:B------:R-:W-:Y:S01]  /*0470*/  UIMAD.WIDE.U32 UR20, UR6, 0xc, URZ ;  /* 0x0000000c061478a5 */ /* 0x000fe2000f8e00ff */
[----:B------:R-:W-:Y:S01]  /*0480*/  IMAD.SHL.U32 R17, R8, 0x4, RZ ;  /* 0x0000000408117824 */ /* 0x000fe200078e00ff */
[----:B------:R-:W-:Y:S01]  /*0490*/  UIMAD UR5, UR11, 0xc, URZ ;  /* 0x0000000c0b0578a4 */ /* 0x000fe2000f8e02ff */
[----:B------:R-:W-:Y:S01]  /*04a0*/  IMAD.MOV.U32 R15, RZ, RZ, RZ ;  /* 0x000000ffff0f7224 */ /* 0x000fe200078e00ff */
[----:B------:R-:W-:Y:S01]  /*04b0*/  UIMAD.WIDE.U32 UR8, UR13, 0xc, UR8 ;  /* 0x0000000c0d0878a5 */ /* 0x000fe2000f8e0008 */
[----:B------:R-:W-:Y:S01]  /*04c0*/  LOP3.LUT R21, R21, 0x3, RZ, 0xc0, !PT ;  /* 0x0000000315157812 */ /* 0x000fe200078ec0ff */
[----:B------:R-:W-:Y:S01]  /*04d0*/  UMOV UR4, URZ ;  /* 0x000000ff00047c82 */ /* 0x000fe20008000000 */
[----:B------:R-:W-:Y:S01]  /*04e0*/  UIADD3 UR5, UPT, UPT, UR21, UR5, URZ ;  /* 0x0000000515057290 */ /* 0x000fe2000fffe0ff */
[----:B0-----:R-:W-:Y:S01]  /*04f0*/  LEA R0, P1, R0, UR24, 0x2 ;  /* 0x0000001800007c11 */ /* 0x001fe2000f8210ff */
[----:B------:R-:W-:Y:S01]  /*0500*/  UIADD3 UR9, UPT, UPT, UR9, UR4, URZ ;  /* 0x0000000409097290 */ /* 0x000fe2000fffe0ff */
[----:B------:R-:W-:-:S02]  /*0510*/  IMAD.U32 R16, RZ, RZ, UR26 ;  /* 0x0000001aff107e24 */ /* 0x000fc4000f8e00ff */
[----:B------:R-:W-:Y:S01]  /*0520*/  LEA.HI.X R14, R14, UR25, R3, 0x2, P1 ;  /* 0x000000190e0e7c11 */ /* 0x000fe200088f1403 */
[----:B------:R-:W-:Y:S01]  /*0530*/  UMOV UR4, UR20 ;  /* 0x0000001400047c82 */ /* 0x000fe20008000000 */
[----:B-1----:R-:W-:Y:S01]  /*0540*/  IMAD.U32 R2, RZ, RZ, UR14 ;  /* 0x0000000eff027e24 */ /* 0x002fe2000f8e00ff */
[----:B------:R-:W-:Y:S01]  /*0550*/  UIMAD UR9, UR9, UR19, URZ ;  /* 0x00000013090972a4 */ /* 0x000fe2000f8e02ff */
[----:B------:R-:W-:Y:S01]  /*0560*/  IMAD.U32 R3, RZ, RZ, UR15 ;  /* 0x0000000fff037e24 */ /* 0x000fe2000f8e00ff */
[----:B------:R-:W-:Y:S01]  /*0570*/  UIMAD.WIDE.U32 UR14, UR12, 0x4, UR4 ;  /* 0x000000040c0e78a5 */ /* 0x000fe2000f8e0004 */
[----:B------:R-:W-:Y:S01]  /*0580*/  IMAD.U32 R5, RZ, RZ, UR8 ;  /* 0x00000008ff057e24 */ /* 0x000fe2000f8e00ff */
[----:B------:R-:W-:Y:S01]  /*0590*/  UIMAD UR9, UR18, UR8, UR9 ;  /* 0x00000008120972a4 */ /* 0x000fe2000f8e0209 */
[----:B------:R-:W-:Y:S01]  /*05a0*/  IMAD.U32 R24, RZ, RZ, UR27 ;  /* 0x0000001bff187e24 */ /* 0x000fe2000f8e00ff */
[C---:B------:R-:W-:Y:S01]  /*05b0*/  IADD3 R18, P2, PT, R16.reuse, UR20, RZ ;  /* 0x0000001410127c10 */ /* 0x040fe2000ff5e0ff */
[----:B------:R-:W-:Y:S01]  /*05c0*/  IMAD.WIDE.U32 R2, R5, UR19, R2 ;  /* 0x0000001305027c25 */ /* 0x000fe2000f8e0002 */
[----:B------:R-:W-:-:S02]  /*05d0*/  IADD3 R16, P1, PT, R16, UR14, RZ ;  /* 0x0000000e10107c10 */ /* 0x000fc4000ff3e0ff */
[C---:B------:R-:W-:Y:S01]  /*05e0*/  IADD3.X R20, PT, PT, R24.reuse, UR5, RZ, P2, !PT ;  /* 0x0000000518147c10 */ /* 0x040fe200097fe4ff */
[----:B------:R-:W-:Y:S01]  /*05f0*/  VIADD R22, R3, UR9 ;  /* 0x0000000903167c36 */ /* 0x000fe20008000000 */
[----:B------:R-:W-:-:S09]  /*0600*/  IADD3.X R24, PT, PT, R24, UR15, RZ, P1, !PT ;  /* 0x0000000f18187c10 */ /* 0x000fd20008ffe4ff */
.L_x_967:
[C---:B------:R-:W-:Y:S02]  /*0610*/  IADD3 R4, P1, PT, R17.reuse, R18, RZ ;  /* 0x0000001211047210 */ /* 0x040fe40007f3e0ff */
[----:B------:R-:W-:-:S03]  /*0620*/  IADD3 R6, P2, PT, R17, R2, RZ ;  /* 0x0000000211067210 */ /* 0x000fc60007f5e0ff */
[----:B------:R-:W-:Y:S01]  /*0630*/  IMAD.X R5, R19, 0x1, R20, P1 ;  /* 0x0000000113057824 */ /* 0x000fe200008e0614 */
[----:B------:R-:W-:Y:S01]  /*0640*/  IADD3 R10, P1, PT, R17, R16, RZ ;  /* 0x00000010110a7210 */ /* 0x000fe20007f3e0ff */
[----:B------:R-:W-:-:S03]  /*0650*/  IMAD.X R7, R19, 0x1, R22, P2 ;  /* 0x0000000113077824 */ /* 0x000fc600010e0616 */
[----:B------:R-:W2:Y:S01]  /*0660*/  LDG.E.CONSTANT R4, desc[UR16][R4.64] ;  /* 0x0000001004047981 */ /* 0x000ea2000c1e9900 */
[----:B------:R-:W-:-:S03]  /*0670*/  IMAD.X R11, R19, 0x1, R24, P1 ;  /* 0x00000001130b7824 */ /* 0x000fc600008e0618 */
[----:B------:R-:W3:Y:S04]  /*0680*/  LDG.E.CONSTANT R6, desc[UR16][R6.64] ;  /* 0x0000001006067981 */ /* 0x000ee8000c1e9900 */
[----:B------:R-:W4:Y:S01]  /*0690*/  LDG.E.CONSTANT R10, desc[UR16][R10.64] ;  /* 0x000000100a0a7981 */ /* 0x000f22000c1e9900 */
[----:B------:R-:W-:Y:S02]  /*06a0*/  IADD3 R12, P1, PT, R17, R0, RZ ;  /* 0x00000000110c7210 */ /* 0x000fe40007f3e0ff */
[----:B------:R-:W-:-:S05]  /*06b0*/  IADD3 R8, P3, PT, R8, UR10, RZ ;  /* 0x0000000a08087c10 */ /* 0x000fca000ff7e0ff */
[----:B------:R-:W-:Y:S02]  /*06c0*/  IMAD.X R9, RZ, RZ, R9, P3 ;  /* 0x000000ffff097224 */ /* 0x000fe400018e0609 */
[----:B--2---:R-:W-:Y:S01]  /*06d0*/  FADD.FTZ R13, RZ, R4 ;  /* 0x00000004ff0d7221 */ /* 0x004fe20000010000 */
[----:B------:R-:W-:-:S03]  /*06e0*/  IMAD.U32 R4, RZ, RZ, UR10 ;  /* 0x0000000aff047e24 */ /* 0x000fc6000f8e00ff */
[----:B---3--:R-:W-:Y:S01]  /*06f0*/  FADD.FTZ R23, R13, R6 ;  /* 0x000000060d177221 */ /* 0x008fe20000010000 */
[----:B------:R-:W-:Y:S01]  /*0700*/  IMAD.X R13, R19, 0x1, R14, P1 ;  /* 0x00000001130d7824 */ /* 0x000fe200008e060e */
[----:B------:R-:W-:Y:S02]  /*0710*/  IADD3 R21, P1, PT, R21, -0x1, RZ ;  /* 0xffffffff15157810 */ /* 0x000fe40007f3e0ff */
[----:B----4-:R-:W-:Y:S01]  /*0720*/  FADD.FTZ R23, R23, R10 ;  /* 0x0000000a17177221 */ /* 0x010fe20000010000 */
[----:B------:R-:W-:Y:S02]  /*0730*/  LEA R17, P2, R4, R17, 0x2 ;  /* 0x0000001104117211 */ /* 0x000fe400078410ff */
[----:B------:R-:W-:Y:S02]  /*0740*/  IADD3.X R15, PT, PT, R15, -0x1, RZ, P1, !PT ;  /* 0xffffffff0f0f7810 */ /* 0x000fe40000ffe4ff */
[----:B------:R0:W-:Y:S01]  /*0750*/  STG.E desc[UR16][R12.64], R23 ;  /* 0x000000170c007986 */ /* 0x0001e2000c101910 */
[----:B------:R-:W-:-:S02]  /*0760*/  ISETP.NE.U32.AND P1, PT, R21, RZ, PT ;  /* 0x000000ff1500720c */ /* 0x000fc40003f25070 */
[----:B------:R-:W-:Y:S02]  /*0770*/  LEA.HI.X R19, R4, R19, RZ, 0x2, P2 ;  /* 0x0000001304137211 */ /* 0x000fe400010f14ff */
[----:B------:R-:W-:-:S13]  /*0780*/  ISETP.NE.AND.EX P1, PT, R15, RZ, PT, P1 ;  /* 0x000000ff0f00720c */ /* 0x000fda0003f25310 */
[----:B0-----:R-:W-:Y:S05]  /*0790*/  @P1 BRA `(.L_x_967) ;  /* 0xfffffffc009c1947 */ /* 0x001fea000383ffff */
.L_x_966:
[----:B------:R-:W-:Y:S05]  /*07a0*/  BSYNC.RECONVERGENT B0 ;  /* 0x0000000000007941 */ /* 0x000fea0003800200 */
.L_x_965:
[----:B------:R-:W-:Y:S05]  /*07b0*/  @!P0 EXIT ;  /* 0x000000000000894d */ /* 0x000fea0003800000 */
[----:B------:R-:W-:Y:S01]  /*07c0*/  BSSY.RECONVERGENT B0, `(.L_x_968) ;  /* 0x000004d000007945 */ /* 0x000fe20003800200 */
[----:B------:R-:W-:Y:S01]  /*07d0*/  USHF.L.U32 UR4, UR10, 0x2, URZ ;  /* 0x000000020a047899 */ /* 0x000fe200080006ff */
[----:B------:R-:W0:Y:S01]  /*07e0*/  LDCU.128 UR20, c[0x0][0x380] ;  /* 0x00007000ff1477ac */ /* 0x000e220008000c00 */
[----:B------:R-:W-:Y:S02]  /*07f0*/  USHF.L.U64.HI UR8, UR19, 0x2, UR18 ;  /* 0x0000000213087899 */ /* 0x000fe40008010212 */
[----:B------:R-:W-:Y:S02]  /*0800*/  USHF.L.U32 UR5, UR19, 0x2, URZ ;  /* 0x0000000213057899 */ /* 0x000fe400080006ff */
[----:B------:R-:W-:-:S12]  /*0810*/  USHF.R.U32.HI UR10, URZ, 0x1e, UR10 ;  /* 0x0000001eff0a7899 */ /* 0x000fd8000801160a */
.L_x_969:
[----:B------:R-:W-:Y:S01]  /*0820*/  IMAD.U32 R3, RZ, RZ, UR6 ;  /* 0x00000006ff037e24 */ /* 0x000fe2000f8e00ff */
[----:B------:R-:W-:Y:S01]  /*0830*/  UIMAD UR9, UR11, 0x3, URZ ;  /* 0x000000030b0978a4 */ /* 0x000fe2000f8e02ff */
[----:B------:R-:W-:Y:S02]  /*0840*/  IMAD.U32 R5, RZ, RZ, UR12 ;  /* 0x0000000cff057e24 */ /* 0x000fe4000f8e00ff */
[----:B------:R-:W-:-:S04]  /*0850*/  IMAD.WIDE.U32 R2, R3, 0x3, R8 ;  /* 0x0000000303027825 */ /* 0x000fc800078e0008 */
[----:B------:R-:W-:Y:S01]  /*0860*/  VIADD R3, R3, UR9 ;  /* 0x0000000903037c36 */ /* 0x000fe20008000000 */
[----:B0-----:R-:W-:-:S04]  /*0870*/  LEA R6, P0, R2, UR22, 0x2 ;  /* 0x0000001602067c11 */ /* 0x001fc8000f8010ff */
[----:B------:R-:W-:Y:S02]  /*0880*/  LEA.HI.X R7, R2, UR23, R3, 0x2, P0 ;  /* 0x0000001702077c11 */ /* 0x000fe400080f1403 */
[C---:B------:R-:W-:Y:S02]  /*0890*/  IADD3 R14, P0, PT, R6.reuse, UR5, RZ ;  /* 0x00000005060e7c10 */ /* 0x040fe4000ff1e0ff */
[----:B------:R-:W-:Y:S01]  /*08a0*/  IADD3 R24, P1, PT, R6, UR4, RZ ;  /* 0x0000000406187c10 */ /* 0x000fe2000ff3e0ff */
[----:B------:R-:W-:Y:S01]  /*08b0*/  IMAD.WIDE.U32 R4, R5, 0x4, R6 ;  /* 0x0000000405047825 */ /* 0x000fe200078e0006 */
[C---:B------:R-:W-:Y:S01]  /*08c0*/  IADD3.X R15, PT, PT, R7.reuse, UR8, RZ, P0, !PT ;  /* 0x00000008070f7c10 */ /* 0x040fe200087fe4ff */
[----:B------:R0:W2:Y:S01]  /*08d0*/  LDG.E.CONSTANT R21, desc[UR16][R6.64] ;  /* 0x0000001006157981 */ /* 0x0000a2000c1e9900 */
[----:B------:R-:W-:Y:S02]  /*08e0*/  IADD3.X R25, PT, PT, R7, UR10, RZ, P1, !PT ;  /* 0x0000000a07197c10 */ /* 0x000fe40008ffe4ff */
[C---:B------:R-:W-:Y:S01]  /*08f0*/  IADD3 R26, P0, PT, R24.reuse, UR5, RZ ;  /* 0x00000005181a7c10 */ /* 0x040fe2000ff1e0ff */
[----:B------:R1:W3:Y:S01]  /*0900*/  LDG.E.CONSTANT R20, desc[UR16][R4.64] ;  /* 0x0000001004147981 */ /* 0x0002e2000c1e9900 */
[----:B------:R-:W-:-:S02]  /*0910*/  IADD3 R22, P1, PT, R24, UR4, RZ ;  /* 0x0000000418167c10 */ /* 0x000fc4000ff3e0ff */
[C---:B------:R-:W-:Y:S01]  /*0920*/  IADD3.X R27, PT, PT, R25.reuse, UR8, RZ, P0, !PT ;  /* 0x00000008191b7c10 */ /* 0x040fe200087fe4ff */
[----:B------:R-:W-:Y:S01]  /*0930*/  IMAD.U32 R3, RZ, RZ, UR12 ;  /* 0x0000000cff037e24 */ /* 0x000fe2000f8e00ff */
[----:B------:R-:W-:Y:S01]  /*0940*/  IADD3.X R23, PT, PT, R25, UR10, RZ, P1, !PT ;  /* 0x0000000a19177c10 */ /* 0x000fe20008ffe4ff */
[----:B------:R4:W5:Y:S01]  /*0950*/  LDG.E.CONSTANT R19, desc[UR16][R14.64] ;  /* 0x000000100e137981 */ /* 0x000962000c1e9900 */
[C---:B------:R-:W-:Y:S02]  /*0960*/  IADD3 R12, P0, PT, R22.reuse, UR5, RZ ;  /* 0x00000005160c7c10 */ /* 0x040fe4000ff1e0ff */
[----:B------:R-:W-:Y:S01]  /*0970*/  IADD3 R10, P1, PT, R22, UR4, RZ ;  /* 0x00000004160a7c10 */ /* 0x000fe2000ff3e0ff */
[----:B------:R-:W3:Y:S01]  /*0980*/  LDG.E.CONSTANT R0, desc[UR16][R24.64] ;  /* 0x0000001018007981 */ /* 0x000ee2000c1e9900 */
[C---:B------:R-:W-:Y:S01]  /*0990*/  IADD3.X R13, PT, PT, R23.reuse, UR8, RZ, P0, !PT ;  /* 0x00000008170d7c10 */ /* 0x040fe200087fe4ff */
[----:B0-----:R-:W-:Y:S01]  /*09a0*/  IMAD.U32 R7, RZ, RZ, UR12 ;  /* 0x0000000cff077e24 */ /* 0x001fe2000f8e00ff */
[----:B------:R-:W-:Y:S01]  /*09b0*/  IADD3.X R11, PT, PT, R23, UR10, RZ, P1, !PT ;  /* 0x0000000a170b7c10 */ /* 0x000fe20008ffe4ff */
[----:B------:R0:W3:Y:S01]  /*09c0*/  LDG.E.CONSTANT R17, desc[UR16][R22.64] ;  /* 0x0000001016117981 */ /* 0x0000e2000c1e9900 */
[----:B-1----:R-:W-:Y:S01]  /*09d0*/  IADD3 R4, P0, PT, R10, UR5, RZ ;  /* 0x000000050a047c10 */ /* 0x002fe2000ff1e0ff */
[----:B----4-:R-:W-:-:S02]  /*09e0*/  IMAD.U32 R15, RZ, RZ, UR12 ;  /* 0x0000000cff0f7e24 */ /* 0x010fc4000f8e00ff */
[----:B------:R-:W-:Y:S01]  /*09f0*/  IMAD.WIDE.U32 R2, R3, 0x4, R24 ;  /* 0x0000000403027825 */ /* 0x000fe200078e0018 */
[----:B------:R-:W-:Y:S01]  /*0a00*/  IADD3.X R5, PT, PT, R11, UR8, RZ, P0, !PT ;  /* 0x000000080b057c10 */ /* 0x000fe200087fe4ff */
[----:B------:R-:W4:Y:S02]  /*0a10*/  LDG.E.CONSTANT R18, desc[UR16][R10.64] ;  /* 0x000000100a127981 */ /* 0x000f24000c1e9900 */
[----:B------:R-:W-:Y:S02]  /*0a20*/  IMAD.WIDE.U32 R6, R7, 0x4, R22 ;  /* 0x0000000407067825 */ /* 0x000fe400078e0016 */
[----:B------:R-:W4:Y:S02]  /*0a30*/  LDG.E.CONSTANT R16, desc[UR16][R26.64] ;  /* 0x000000101a107981 */ /* 0x000f24000c1e9900 */
[----:B------:R-:W-:Y:S02]  /*0a40*/  IMAD.WIDE.U32 R14, R15, 0x4, R10 ;  /* 0x000000040f0e7825 */ /* 0x000fe400078e000a */
[----:B------:R-:W4:Y:S04]  /*0a50*/  LDG.E.CONSTANT R12, desc[UR16][R12.64] ;  /* 0x000000100c0c7981 */ /* 0x000f28000c1e9900 */
[----:B------:R1:W4:Y:S04]  /*0a60*/  LDG.E.CONSTANT R24, desc[UR16][R4.64] ;  /* 0x0000001004187981 */ /* 0x000328000c1e9900 */
[----:B------:R-:W4:Y:S04]  /*0a70*/  LDG.E.CONSTANT R2, desc[UR16][R2.64] ;  /* 0x0000001002027981 */ /* 0x000f28000c1e9900 */
[----:B------:R1:W4:Y:S04]  /*0a80*/  LDG.E.CONSTANT R25, desc[UR16][R6.64] ;  /* 0x0000001006197981 */ /* 0x000328000c1e9900 */
[----:B------:R-:W4:Y:S01]  /*0a90*/  LDG.E.CONSTANT R14, desc[UR16][R14.64] ;  /* 0x000000100e0e7981 */ /* 0x000f22000c1e9900 */
[----:B0-----:R-:W-:-:S04]  /*0aa0*/  IADD3 R23, P0, PT, R8, UR6, RZ ;  /* 0x0000000608177c10 */ /* 0x001fc8000ff1e0ff */
[----:B------:R-:W-:Y:S02]  /*0ab0*/  IADD3.X R28, PT, PT, R9, UR11, RZ, P0, !PT ;  /* 0x0000000b091c7c10 */ /* 0x000fe400087fe4ff */
[----:B------:R-:W-:-:S04]  /*0ac0*/  LEA R22, P0, R23, UR20, 0x2 ;  /* 0x0000001417167c11 */ /* 0x000fc8000f8010ff */
[----:B------:R-:W-:Y:S02]  /*0ad0*/  LEA.HI.X R23, R23, UR21, R28, 0x2, P0 ;  /* 0x0000001517177c11 */ /* 0x000fe400080f141c */
[----:B-1----:R-:W-:-:S04]  /*0ae0*/  IADD3 R4, P0, PT, R22, UR4, RZ ;  /* 0x0000000416047c10 */ /* 0x002fc8000ff1e0ff */
[----:B------:R-:W-:Y:S02]  /*0af0*/  IADD3.X R5, PT, PT, R23, UR10, RZ, P0, !PT ;  /* 0x0000000a17057c10 */ /* 0x000fe400087fe4ff */
[----:B------:R-:W-:-:S04]  /*0b00*/  IADD3 R6, P0, PT, R4, UR4, RZ ;  /* 0x0000000404067c10 */ /* 0x000fc8000ff1e0ff */
[----:B------:R-:W-:Y:S02]  /*0b10*/  IADD3.X R7, PT, PT, R5, UR10, RZ, P0, !PT ;  /* 0x0000000a05077c10 */ /* 0x000fe400087fe4ff */
[----:B------:R-:W-:Y:S01]  /*0b20*/  IADD3 R10, P0, PT, R6, UR4, RZ ;  /* 0x00000004060a7c10 */ /* 0x000fe2000ff1e0ff */
[----:B--2---:R-:W-:-:S04]  /*0b30*/  FADD.FTZ R26, RZ, R21 ;  /* 0x00000015ff1a7221 */ /* 0x004fc80000010000 */
[----:B-----5:R-:W-:Y:S01]  /*0b40*/  FADD.FTZ R19, R26, R19 ;  /* 0x000000131a137221 */ /* 0x020fe20000010000 */
[----:B---3--:R-:W-:Y:S01]  /*0b50*/  FADD.FTZ R3, RZ, R0 ;  /* 0x00000000ff037221 */ /* 0x008fe20000010000 */
[----:B------:R-:W-:Y:S02]  /*0b60*/  FADD.FTZ R17, RZ, R17 ;  /* 0x00000011ff117221 */ /* 0x000fe40000010000 */
[----:B------:R-:W-:Y:S01]  /*0b70*/  FADD.FTZ R19, R19, R20 ;  /* 0x0000001413137221 */ /* 0x000fe20000010000 */
[----:B----4-:R-:W-:Y:S01]  /*0b80*/  FADD.FTZ R11, RZ, R18 ;  /* 0x00000012ff0b7221 */ /* 0x010fe20000010000 */
[----:B------:R-:W-:Y:S01]  /*0b90*/  FADD.FTZ R3, R3, R16 ;  /* 0x0000001003037221 */ /* 0x000fe20000010000 */
[----:B------:R-:W-:Y:S02]  /*0ba0*/  FADD.FTZ R12, R17, R12 ;  /* 0x0000000c110c7221 */ /* 0x000fe40000010000 */
[----:B------:R-:W-:Y:S01]  /*0bb0*/  FADD.FTZ R13, R11, R24 ;  /* 0x000000180b0d7221 */ /* 0x000fe20000010000 */
[----:B------:R-:W-:Y:S01]  /*0bc0*/  IADD3.X R11, PT, PT, R7, UR10, RZ, P0, !PT ;  /* 0x0000000a070b7c10 */ /* 0x000fe200087fe4ff */
[----:B------:R-:W-:Y:S01]  /*0bd0*/  FADD.FTZ R3, R3, R2 ;  /* 0x0000000203037221 */ /* 0x000fe20000010000 */
[----:B------:R-:W-:Y:S01]  /*0be0*/  IADD3 R8, P0, PT, R8, UR4, RZ ;  /* 0x0000000408087c10 */ /* 0x000fe2000ff1e0ff */
[----:B------:R-:W-:Y:S01]  /*0bf0*/  FADD.FTZ R25, R12, R25 ;  /* 0x000000190c197221 */ /* 0x000fe20000010000 */
[----:B------:R1:W-:Y:S01]  /*0c00*/  STG.E desc[UR16][R22.64], R19 ;  /* 0x0000001316007986 */ /* 0x0003e2000c101910 */
[----:B------:R-:W-:-:S03]  /*0c10*/  FADD.FTZ R13, R13, R14 ;  /* 0x0000000e0d0d7221 */ /* 0x000fc60000010000 */
[----:B------:R1:W-:Y:S01]  /*0c20*/  STG.E desc[UR16][R4.64], R3 ;  /* 0x0000000304007986 */ /* 0x0003e2000c101910 */
[----:B------:R-:W-:-:S03]  /*0c30*/  IADD3.X R9, PT, PT, R9, UR10, RZ, P0, !PT ;  /* 0x0000000a09097c10 */ /* 0x000fc600087fe4ff */
[----:B------:R1:W-:Y:S01]  /*0c40*/  STG.E desc[UR16][R6.64], R25 ;  /* 0x0000001906007986 */ /* 0x0003e2000c101910 */
[----:B------:R-:W-:-:S03]  /*0c50*/  ISETP.GE.U32.AND P0, PT, R8, UR19, PT ;  /* 0x0000001308007c0c */ /* 0x000fc6000bf06070 */
[----:B------:R1:W-:Y:S01]  /*0c60*/  STG.E desc[UR16][R10.64], R13 ;  /* 0x0000000d0a007986 */ /* 0x0003e2000c101910 */
[----:B------:R-:W-:-:S13]  /*0c70*/  ISETP.GE.AND.EX P0, PT, R9, UR18, PT, P0 ;  /* 0x0000001209007c0c */ /* 0x000fda000bf06300 */
[----:B-1----:R-:W-:Y:S05]  /*0c80*/  @!P0 BRA `(.L_x_969) ;  /* 0xfffffff800e48947 */ /* 0x002fea000383ffff */
[----:B------:R-:W-:Y:S05]  /*0c90*/  BSYNC.RECONVERGENT B0 ;  /* 0x0000000000007941 */ /* 0x000fea0003800200 */
.L_x_968:
[----:B------:R-:W-:Y:S05]  /*0ca0*/  EXIT ;  /* 0x000000000000794d */ /* 0x000fea0003800000 */
        .weak           $__internal_20_$__cuda_sm20_div_u64
        .type           $__internal_20_$__cuda_sm20_div_u64,@function
        .size           $__internal_20_$__cuda_sm20_div_u64,(.L_x_1803 - $__internal_20_$__cuda_sm20_div_u64)
$__internal_20_$__cuda_sm20_div_u64:
        /* <DEDUP_REMOVED lines=41> */
[----:B------:R-:W-:-:S03]  /*0f40*/  IADD3 R11, P0, PT, -R6, R2, RZ ;  /* 0x00000002060b7210 */ /* 0x000fc60007f1e1ff */
[----:B------:R-:W-:Y:S01]  /*0f50*/  IMAD R12, R5, UR10, R7 ;  /* 0x0000000a050c7c24 */ /* 0x000fe2000f8e0207 */
[----:B------:R-:W-:Y:S02]  /*0f60*/  IADD3 R7, P2, PT, R10, 0x1, RZ ;  /* 0x000000010a077810 */ /* 0x000fe40007f5e0ff */
[----:B------:R-:W-:Y:S01]  /*0f70*/  IADD3 R2, P1, PT, R11, -UR10, RZ ;  /* 0x8000000a0b027c10 */ /* 0x000fe2000ff3e0ff */
[----:B------:R-:W-:Y:S01]  /*0f80*/  IMAD.X R12, R3, 0x1, ~R12, P0 ;  /* 0x00000001030c7824 */ /* 0x000fe200000e0e0c */
[----:B------:R-:W-:Y:S01]  /*0f90*/  ISETP.GE.U32.AND P0, PT, R11, UR10, PT ;  /* 0x0000000a0b007c0c */ /* 0x000fe2000bf06070 */
[----:B------:R-:W-:-:S03]  /*0fa0*/  IMAD.X R6, RZ, RZ, R5, P2 ;  /* 0x000000ffff067224 */ /* 0x000fc600010e0605 */
[C---:B------:R-:W-:Y:S02]  /*0fb0*/  ISETP.GE.U32.AND.EX P0, PT, R12.reuse, RZ, PT, P0 ;  /* 0x000000ff0c00720c */ /* 0x040fe40003f06100 */
[----:B------:R-:W-:Y:S02]  /*0fc0*/  IADD3.X R3, PT, PT, R12, -0x1, RZ, P1, !PT ;  /* 0xffffffff0c037810 */ /* 0x000fe40000ffe4ff */
[----:B------:R-:W-:Y:S02]  /*0fd0*/  SEL R2, R2, R11, P0 ;  /* 0x0000000b02027207 */ /* 0x000fe40000000000 */
[----:B------:R-:W-:Y:S02]  /*0fe0*/  SEL R7, R7, R10, P0 ;  /* 0x0000000a07077207 */ /* 0x000fe40000000000 */
[----:B------:R-:W-:Y:S02]  /*0ff0*/  SEL R3, R3, R12, P0 ;  /* 0x0000000c03037207 */ /* 0x000fe40000000000 */
[----:B------:R-:W-:Y:S01]  /*1000*/  SEL R6, R6, R5, P0 ;  /* 0x0000000506067207 */ /* 0x000fe20000000000 */
[----:B------:R-:W-:Y:S01]  /*1010*/  IMAD.MOV.U32 R5, RZ, RZ, 0x0 ;  /* 0x00000000ff057424 */ /* 0x000fe200078e00ff */
[----:B------:R-:W-:-:S02]  /*1020*/  ISETP.GE.U32.AND P0, PT, R2, UR10, PT ;  /* 0x0000000a02007c0c */ /* 0x000fc4000bf06070 */
[----:B------:R-:W-:Y:S02]  /*1030*/  IADD3 R2, P2, PT, R7, 0x1, RZ ;  /* 0x0000000107027810 */ /* 0x000fe40007f5e0ff */
[----:B------:R-:W-:Y:S02]  /*1040*/  ISETP.GE.U32.AND.EX P0, PT, R3, RZ, PT, P0 ;  /* 0x000000ff0300720c */ /* 0x000fe40003f06100 */
[----:B------:R-:W-:Y:S01]  /*1050*/  ISETP.NE.U32.AND P1, PT, RZ, UR10, PT ;  /* 0x0000000aff007c0c */ /* 0x000fe2000bf25070 */
[----:B------:R-:W-:Y:S01]  /*1060*/  IMAD.X R3, RZ, RZ, R6, P2 ;  /* 0x000000ffff037224 */ /* 0x000fe200010e0606 */
[----:B------:R-:W-:Y:S02]  /*1070*/  SEL R2, R2, R7, P0 ;  /* 0x0000000702027207 */ /* 0x000fe40000000000 */
[----:B------:R-:W-:Y:S02]  /*1080*/  ISETP.NE.AND.EX P1, PT, RZ, RZ, PT, P1 ;  /* 0x000000ffff00720c */ /* 0x000fe40003f25310 */
[----:B------:R-:W-:-:S02]  /*1090*/  SEL R3, R3, R6, P0 ;  /* 0x0000000603037207 */ /* 0x000fc40000000000 */
[----:B------:R-:W-:Y:S02]  /*10a0*/  SEL R2, R2, 0xffffffff, P1 ;  /* 0xffffffff02027807 */ /* 0x000fe40000800000 */
[----:B------:R-:W-:Y:S01]  /*10b0*/  SEL R3, R3, 0xffffffff, P1 ;  /* 0xffffffff03037807 */ /* 0x000fe20000800000 */
[----:B------:R-:W-:Y:S06]  /*10c0*/  RET.REL.NODEC R4 `(_ZN4vllm3moe14moe_sum_kernelIfLi3EEEvPT_PKS2_i) ;  /* 0xffffffec04cc7950 */ /* 0x000fec0003c3ffff */
.L_x_970:
        /* <DEDUP_REMOVED lines=11> */
.L_x_1803:


//--------------------- .text._ZN4vllm3moe14moe_sum_kernelIN3c108BFloat16ELi2EEEvPT_PKS4_i --------------------------
	.section	.text._ZN4vllm3moe14moe_sum_kernelIN3c108BFloat16ELi2EEEvPT_PKS4_i,"ax",@progbits
	.align	128
        .global         _ZN4vllm3moe14moe_sum_kernelIN3c108BFloat16ELi2EEEvPT_PKS4_i
        .type           _ZN4vllm3moe14moe_sum_kernelIN3c108BFloat16ELi2EEEvPT_PKS4_i,@function
        .size           _ZN4vllm3moe14moe_sum_kernelIN3c108BFloat16ELi2EEEvPT_PKS4_i,(.L_x_1804 - _ZN4vllm3moe14moe_sum_kernelIN3c108BFloat16ELi2EEEvPT_PKS4_i)
        .other          _ZN4vllm3moe14moe_sum_kernelIN3c108BFloat16ELi2EEEvPT_PKS4_i,@"STO_CUDA_ENTRY STV_DEFAULT"
_ZN4vllm3moe14moe_sum_kernelIN3c108BFloat16ELi2EEEvPT_PKS4_i:
.text._ZN4vllm3moe14moe_sum_kernelIN3c108BFloat16ELi2EEEvPT_PKS4_i:
        /* <DEDUP_REMOVED lines=12> */
[----:B------:R-:W-:-:S04]  /*00c0*/  ISETP.GE.U32.AND P0, PT, R4, UR4, PT ;  /* 0x0000000404007c0c */ /* 0x000fc8000bf06070 */
[C---:B------:R-:W-:Y:S02]  /*00d0*/  ISETP.GT.AND.EX P1, PT, R7.reuse, UR12, PT, P1 ;  /* 0x0000000c07007c0c */ /* 0x040fe4000bf24310 */
[C---:B------:R-:W-:Y:S02]  /*00e0*/  ISETP.GE.AND.EX P0, PT, R7.reuse, UR12, PT, P0 ;  /* 0x0000000c07007c0c */ /* 0x040fe4000bf06300 */
[----:B------:R-:W-:Y:S02]  /*00f0*/  SEL R5, R4, UR4, P1 ;  /* 0x0000000404057c07 */ /* 0x000fe40008800000 */
[----:B------:R-:W-:Y:S02]  /*0100*/  SEL R2, RZ, 0x1, P0 ;  /* 0x00000001ff027807 */ /* 0x000fe40000000000 */
[----:B------:R-:W-:Y:S02]  /*0110*/  SEL R0, R7, UR12, P1 ;  /* 0x0000000c07007c07 */ /* 0x000fe40008800000 */
[----:B------:R-:W-:-:S04]  /*0120*/  IADD3 R4, P0, P1, R5, -R4, -R2 ;  /* 0x8000000405047210 */ /* 0x000fc8000791e802 */
[----:B------:R-:W-:Y:S01]  /*0130*/  IADD3.X R5, PT, PT, R0, -0x1, ~R7, P0, P1 ;  /* 0xffffffff00057810 */ /* 0x000fe200007e2c07 */
[----:B------:R-:W-:-:S03]  /*0140*/  IMAD.MOV.U32 R0, RZ, RZ, RZ ;  /* 0x000000ffff007224 */ /* 0x000fc600078e00ff */
[----:B------:R-:W-:-:S13]  /*0150*/  ISETP.NE.U32.AND P0, PT, R5, RZ, PT ;  /* 0x000000ff0500720c */ /* 0x000fda0003f05070 */
[----:B-1----:R-:W-:Y:S05]  /*0160*/  @P0 BRA `(.L_x_972) ;  /* 0x0000000000540947 */ /* 0x002fea0003800000 */
        /* <DEDUP_REMOVED lines=21> */
.L_x_972:
[----:B------:R-:W-:-:S07]  /*02c0*/  MOV R6, 0x2e0 ;  /* 0x000002e000067802 */ /* 0x000fce0000000f00 */
[----:B------:R-:W-:Y:S05]  /*02d0*/  CALL.REL.NOINC `($__internal_21_$__cuda_sm20_div_u64) ;  /* 0x0000000c00207944 */ /* 0x000fea0003c00000 */
.L_x_973:
[----:B------:R-:W-:Y:S05]  /*02e0*/  BSYNC.RECONVERGENT B0 ;  /* 0x0000000000007941 */ /* 0x000fea0003800200 */
.L_x_971:
[----:B------:R-:W-:Y:S01]  /*02f0*/  IADD3 R14, P0, PT, R4, R2, RZ ;  /* 0x00000002040e7210 */ /* 0x000fe20007f1e0ff */
[----:B------:R-:W0:Y:S01]  /*0300*/  LDCU.64 UR30, c[0x0][0x358] ;  /* 0x00006b00ff1e77ac */ /* 0x000e220008000a00 */
[----:B------:R-:W-:Y:S02]  /*0310*/  BSSY.RECONVERGENT B0, `(.L_x_974) ;  /* 0x0000042000007945 */ /* 0x000fe40003800200 */
[C---:B------:R-:W-:Y:S01]  /*0320*/  LOP3.LUT R2, R14.reuse, 0x3, RZ, 0xc0, !PT ;  /* 0x000000030e027812 */ /* 0x040fe200078ec0ff */
[----:B------:R-:W-:Y:S01]  /*0330*/  IMAD.X R4, RZ, RZ, R5, P0 ;  /* 0x000000ffff047224 */ /* 0x000fe200000e0605 */
[----:B------:R-:W-:Y:S02]  /*0340*/  ISETP.GE.U32.AND P0, PT, R14, 0x3, PT ;  /* 0x000000030e00780c */ /* 0x000fe40003f06070 */
[----:B------:R-:W-:Y:S02]  /*0350*/  ISETP.NE.U32.AND P1, PT, R2, 0x3, PT ;  /* 0x000000030200780c */ /* 0x000fe40003f25070 */
[----:B------:R-:W-:-:S02]  /*0360*/  ISETP.GE.U32.AND.EX P0, PT, R4, RZ, PT, P0 ;  /* 0x000000ff0400720c */ /* 0x000fc40003f06100 */
[----:B------:R-:W-:-:S13]  /*0370*/  ISETP.NE.AND.EX P1, PT, RZ, RZ, PT, P1 ;  /* 0x000000ffff00720c */ /* 0x000fda0003f25310 */
[----:B0-----:R-:W-:Y:S05]  /*0380*/  @!P1 BRA `(.L_x_975) ;  /* 0x0000000000e89947 */ /* 0x001fea0003800000 */
[----:B------:R-:W0:Y:S01]  /*0390*/  LDCU UR11, c[0x0][0x390] ;  /* 0x00007200ff0b77ac */ /* 0x000e220008000800 */
[----:B------:R-:W-:Y:S01]  /*03a0*/  VIADD R14, R14, 0x1 ;  /* 0x000000010e0e7836 */ /* 0x000fe20000000000 */
[C---:B------:R-:W-:Y:S01]  /*03b0*/  SHF.L.U64.HI R12, R3.reuse, 0x1, R0 ;  /* 0x00000001030c7819 */ /* 0x040fe20000010200 */
[----:B------:R-:W-:Y:S01]  /*03c0*/  IMAD.SHL.U32 R13, R3, 0x2, RZ ;  /* 0x00000002030d7824 */ /* 0x000fe200078e00ff */
[----:B------:R-:W1:Y:S02]  /*03d0*/  LDCU.64 UR14, c[0x0][0x388] ;  /* 0x00007100ff0e77ac */ /* 0x000e640008000a00 */
[----:B------:R-:W-:Y:S01]  /*03e0*/  LOP3.LUT R14, R14, 0x3, RZ, 0xc0, !PT ;  /* 0x000000030e0e7812 */ /* 0x000fe200078ec0ff */
[----:B------:R-:W2:Y:S01]  /*03f0*/  LDCU.128 UR20, c[0x0][0x380] ;  /* 0x00007000ff1477ac */ /* 0x000ea20008000c00 */
[----:B------:R-:W-:Y:S02]  /*0400*/  USHF.L.U32 UR7, UR6, 0x2, URZ ;  /* 0x0000000206077899 */ /* 0x000fe400080006ff */
[----:B------:R-:W-:-:S02]  /*0410*/  UIMAD UR10, UR12, UR6, URZ ;  /* 0x000000060c0a72a4 */ /* 0x000fc4000f8e02ff */
[----:B------:R-:W-:Y:S02]  /*0420*/  USHF.R.U32.HI UR8, URZ, 0x1e, UR6 ;  /* 0x0000001eff087899 */ /* 0x000fe40008011606 */
[----:B0-----:R-:W-:Y:S02]  /*0430*/  UIMAD.WIDE.U32 UR4, UR6, UR11, URZ ;  /* 0x0000000b060472a5 */ /* 0x001fe4000f8e00ff */
[----:B------:R-:W-:Y:S01]  /*0440*/  IMAD.U32 R7, RZ, RZ, UR11 ;  /* 0x0000000bff077e24 */ /* 0x000fe2000f8e00ff */
[----:B------:R-:W-:Y:S02]  /*0450*/  ULOP3.LUT UR9, UR7, 0x2, URZ, 0xfc, !UPT ;  /* 0x0000000207097892 */ /* 0x000fe4000f8efcff */
[----:B------:R-:W-:Y:S01]  /*0460*/  UIADD3 UR7, UPT, UPT, UR5, UR10, URZ ;  /* 0x0000000a05077290 */ /* 0x000fe2000fffe0ff */
[----:B-1----:R-:W-:Y:S01]  /*0470*/  IMAD.U32 R4, RZ, RZ, UR14 ;  /* 0x0000000eff047e24 */ /* 0x002fe2000f8e00ff */
[----:B------:R-:W-:Y:S01]  /*0480*/  UIMAD UR8, UR8, UR11, URZ ;  /* 0x0000000b080872a4 */ /* 0x000fe2000f8e02ff */
[----:B------:R-:W-:Y:S01]  /*0490*/  IMAD.U32 R10, RZ, RZ, UR4 ;  /* 0x00000004ff0a7e24 */ /* 0x000fe2000f8e00ff */
[----:B------:R-:W-:Y:S01]  /*04a0*/  UIMAD UR4, UR6, UR12, UR5 ;  /* 0x0000000c060472a4 */ /* 0x000fe2000f8e0205 */
[----:B------:R-:W-:Y:S01]  /*04b0*/  IMAD.U32 R5, RZ, RZ, UR15 ;  /* 0x0000000fff057e24 */ /* 0x000fe2000f8e00ff */
[----:B------:R-:W-:Y:S01]  /*04c0*/  UIMAD UR8, UR12, UR9, UR8 ;  /* 0x000000090c0872a4 */ /* 0x000fe2000f8e0208 */
[----:B------:R-:W-:Y:S01]  /*04d0*/  IMAD.U32 R11, RZ, RZ, UR5 ;  /* 0x00000005ff0b7e24 */ /* 0x000fe2000f8e00ff */
[C---:B--2---:R-:W-:Y:S01]  /*04e0*/  LEA R2, P1, R10.reuse, UR22, 0x2 ;  /* 0x000000160a027c11 */ /* 0x044fe2000f8210ff */
[----:B------:R-:W-:Y:S01]  /*04f0*/  IMAD.U32 R9, RZ, RZ, UR7 ;  /* 0x00000007ff097e24 */ /* 0x000fe2000f8e00ff */
[----:B------:R-:W-:Y:S01]  /*0500*/  LEA R6, P2, R10, UR20, 0x1 ;  /* 0x000000140a067c11 */ /* 0x000fe2000f8408ff */
[----:B------:R-:W-:-:S02]  /*0510*/  IMAD.U32 R11, RZ, RZ, UR4 ;  /* 0x00000004ff0b7e24 */ /* 0x000fc4000f8e00ff */
[----:B------:R-:W-:Y:S01]  /*0520*/  IMAD.WIDE.U32 R4, R7, UR9, R4 ;  /* 0x0000000907047c25 */ /* 0x000fe2000f8e0004 */
[C---:B------:R-:W-:Y:S02]  /*0530*/  LEA.HI.X R7, R10.reuse, UR23, R9, 0x2, P1 ;  /* 0x000000170a077c11 */ /* 0x040fe400088f1409 */
[----:B------:R-:W-:Y:S01]  /*0540*/  LEA.HI.X R10, R10, UR21, R11, 0x1, P2 ;  /* 0x000000150a0a7c11 */ /* 0x000fe200090f0c0b */
[----:B------:R-:W-:Y:S02]  /*0550*/  IMAD.MOV.U32 R11, RZ, RZ, RZ ;  /* 0x000000ffff0b7224 */ /* 0x000fe400078e00ff */
[----:B------:R-:W-:-:S07]  /*0560*/  VIADD R15, R5, UR8 ;  /* 0x00000008050f7c36 */ /* 0x000fce0008000000 */
.L_x_976:
[----:B------:R-:W-:-:S05]  /*0570*/  IADD3 R16, P1, PT, R13, R2, RZ ;  /* 0x000000020d107210 */ /* 0x000fca0007f3e0ff */
[----:B------:R-:W-:-:S05]  /*0580*/  IMAD.X R17, R12, 0x1, R7, P1 ;  /* 0x000000010c117824 */ /* 0x000fca00008e0607 */
[----:B------:R0:W2:Y:S01]  /*0590*/  LDG.E.U16.CONSTANT R16, desc[UR30][R16.64] ;  /* 0x0000001e10107981 */ /* 0x0000a2000c1e9500 */
[----:B------:R-:W-:-:S05]  /*05a0*/  IADD3 R18, P1, PT, R13, R4, RZ ;  /* 0x000000040d127210 */ /* 0x000fca0007f3e0ff */
[----:B------:R-:W-:-:S05]  /*05b0*/  IMAD.X R19, R12, 0x1, R15, P1 ;  /* 0x000000010c137824 */ /* 0x000fca00008e060f */
[----:B------:R-:W3:Y:S01]  /*05c0*/  LDG.E.U16.CONSTANT R18, desc[UR30][R18.64] ;  /* 0x0000001e12127981 */ /* 0x000ee2000c1e9500 */
[----:B------:R-:W-:Y:S01]  /*05d0*/  IADD3 R3, P3, PT, R3, UR18, RZ ;  /* 0x0000001203037c10 */ /* 0x000fe2000ff7e0ff */
[----:B0-----:R-:W-:-:S04]  /*05e0*/  IMAD.U32 R17, RZ, RZ, UR18 ;  /* 0x00000012ff117e24 */ /* 0x001fc8000f8e00ff */
[----:B------:R-:W-:Y:S02]  /*05f0*/  IMAD.X R0, RZ, RZ, R0, P3 ;  /* 0x000000ffff007224 */ /* 0x000fe400018e0600 */
[----:B--2---:R-:W-:-:S04]  /*0600*/  IMAD.U32 R8, R16, 0x10000, RZ ;  /* 0x0001000010087824 */ /* 0x004fc800078e00ff */
[----:B------:R-:W-:-:S06]  /*0610*/  FADD.FTZ R20, RZ, R8 ;  /* 0x00000008ff147221 */ /* 0x000fcc0000010000 */
[----:B------:R-:W0:Y:S01]  /*0620*/  F2F.BF16.F32 R20, R20 ;  /* 0x0000001400147304 */ /* 0x000e220000202000 */
[----:B---3--:R-:W-:Y:S02]  /*0630*/  IMAD.U32 R9, R18, 0x10000, RZ ;  /* 0x0001000012097824 */ /* 0x008fe400078e00ff */
[----:B0-----:R-:W-:-:S04]  /*0640*/  IMAD.U32 R8, R20, 0x10000, RZ ;  /* 0x0001000014087824 */ /* 0x001fc800078e00ff */
[----:B------:R-:W-:Y:S01]  /*0650*/  FADD.FTZ R9, R8, R9 ;  /* 0x0000000908097221 */ /* 0x000fe20000010000 */
[----:B------:R-:W-:-:S04]  /*0660*/  IADD3 R8, P1, PT, R13, R6, RZ ;  /* 0x000000060d087210 */ /* 0x000fc80007f3e0ff */
[----:B------:R-:W-:Y:S01]  /*0670*/  F2FP.BF16.F32.PACK_AB R16, RZ, R9 ;  /* 0x00000009ff10723e */ /* 0x000fe200000010ff */
        /* <DEDUP_REMOVED lines=11> */
.L_x_975:
[----:B------:R-:W-:Y:S05]  /*0730*/  BSYNC.RECONVERGENT B0 ;  /* 0x0000000000007941 */ /* 0x000fea0003800200 */
.L_x_974:
[----:B------:R-:W-:Y:S05]  /*0740*/  @!P0 EXIT ;  /* 0x000000000000894d */ /* 0x000fea0003800000 */
[----:B------:R-:W0:Y:S01]  /*0750*/  LDCU UR38, c[0x0][0x390] ;  /* 0x00007200ff2677ac */ /* 0x000e220008000800 */
[----:B------:R-:W1:Y:S01]  /*0760*/  LDC R2, c[0x0][0x360] ;  /* 0x0000d800ff027b82 */ /* 0x000e620000000800 */
[----:B------:R-:W-:Y:S01]  /*0770*/  BSSY.RECONVERGENT B0, `(.L_x_977) ;  /* 0x000007d000007945 */ /* 0x000fe20003800200 */
[C---:B------:R-:W-:Y:S01]  /*0780*/  SHF.L.U64.HI R5, R3.reuse, 0x1, R0 ;  /* 0x0000000103057819 */ /* 0x040fe20000010200 */
[----:B------:R-:W2:Y:S01]  /*0790*/  LDCU.128 UR12, c[0x0][0x380] ;  /* 0x00007000ff0c77ac */ /* 0x000ea20008000c00 */
[----:B------:R-:W-:Y:S01]  /*07a0*/  IMAD.SHL.U32 R4, R3, 0x2, RZ ;  /* 0x0000000203047824 */ /* 0x000fe200078e00ff */
[----:B------:R-:W-:Y:S01]  /*07b0*/  UIMAD.WIDE.U32 UR20, UR6, 0x4, URZ ;  /* 0x00000004061478a5 */ /* 0x000fe2000f8e00ff */
[----:B------:R-:W3:Y:S01]  /*07c0*/  LDCU.64 UR26, c[0x0][0x388] ;  /* 0x00007100ff1a77ac */ /* 0x000ee20008000a00 */
[----:B------:R-:W4:Y:S01]  /*07d0*/  LDCU.128 UR8, c[0x0][0x380] ;  /* 0x00007000ff0877ac */ /* 0x000f220008000c00 */
[----:B0-----:R-:W-:Y:S02]  /*07e0*/  USHF.R.S32.HI UR39, URZ, 0x1f, UR38 ;  /* 0x0000001fff277899 */ /* 0x001fe40008011426 */
[----:B------:R-:W-:-:S02]  /*07f0*/  UIMAD.WIDE.U32 UR28, UR6, UR38, URZ ;  /* 0x00000026061c72a5 */ /* 0x000fc4000f8e00ff */
[----:B------:R-:W-:Y:S02]  /*0800*/  UIMAD UR6, UR39, UR6, URZ ;  /* 0x00000006270672a4 */ /* 0x000fe4000f8e02ff */
[----:B------:R-:W-:Y:S02]  /*0810*/  USHF.L.U32 UR16, UR28, 0x1, URZ ;  /* 0x000000011c107899 */ /* 0x000fe400080006ff */
[----:B------:R-:W-:Y:S02]  /*0820*/  UIADD3 UR7, UPT, UPT, UR29, UR6, URZ ;  /* 0x000000061d077290 */ /* 0x000fe4000fffe0ff */
[----:B------:R-:W-:Y:S02]  /*0830*/  ULOP3.LUT UR19, UR20, 0x2, URZ, 0xfc, !UPT ;  /* 0x0000000214137892 */ /* 0x000fe4000f8efcff */
[----:B------:R-:W-:Y:S02]  /*0840*/  USHF.L.U64.HI UR17, UR28, 0x1, UR7 ;  /* 0x000000011c117899 */ /* 0x000fe40008010207 */
[----:B------:R-:W-:-:S02]  /*0850*/  UIMAD UR33, UR21, UR38, URZ ;  /* 0x00000026152172a4 */ /* 0x000fc4000f8e02ff */
[----:B------:R-:W-:Y:S02]  /*0860*/  USHF.L.U32 UR24, UR18, 0x1, URZ ;  /* 0x0000000112187899 */ /* 0x000fe400080006ff */
[----:B------:R-:W-:Y:S02]  /*0870*/  USHF.L.U32 UR6, UR28, 0x2, URZ ;  /* 0x000000021c067899 */ /* 0x000fe400080006ff */
[----:B------:R-:W-:Y:S02]  /*0880*/  UIMAD.WIDE.U32 UR20, UR18, 0x6, UR16 ;  /* 0x00000006121478a5 */ /* 0x000fe4000f8e0010 */
[----:B------:R-:W-:Y:S02]  /*0890*/  USHF.R.U32.HI UR25, URZ, 0x1f, UR18 ;  /* 0x0000001fff197899 */ /* 0x000fe40008011612 */
[----:B--2---:R-:W-:Y:S02]  /*08a0*/  UIADD3 UR5, UP3, UP4, UR6, UR14, UR24 ;  /* 0x0000000e06057290 */ /* 0x004fe4000fc7e018 */
[----:B------:R-:W-:-:S02]  /*08b0*/  UIADD3 UR36, UP0, UP1, UR16, UR12, UR24 ;  /* 0x0000000c10247290 */ /* 0x000fc4000f91e018 */
[----:B------:R-:W-:Y:S02]  /*08c0*/  USHF.L.U64.HI UR7, UR28, 0x2, UR7 ;  /* 0x000000021c077899 */ /* 0x000fe40008010207 */
[----:B------:R-:W-:Y:S02]  /*08d0*/  UIADD3 UR29, UP2, UPT, UR20, UR12, URZ ;  /* 0x0000000c141d7290 */ /* 0x000fe4000ff5e0ff */
[----:B------:R-:W-:Y:S02]  /*08e0*/  USHF.L.U32 UR34, UR18, 0x2, URZ ;  /* 0x0000000212227899 */ /* 0x000fe400080006ff */
[----:B------:R-:W-:Y:S02]  /*08f0*/  USHF.R.U32.HI UR35, URZ, 0x1e, UR18 ;  /* 0x0000001eff237899 */ /* 0x000fe40008011612 */
[----:B------:R-:W-:Y:S01]  /*0900*/  UIMAD.WIDE.U32 UR22, UR18, 0x6, URZ ;  /* 0x00000006121678a5 */ /* 0x000fe2000f8e00ff */
[----:B------:R-:W-:Y:S01]  /*0910*/  UMOV UR4, URZ ;  /* 0x000000ff00047c82 */ /* 0x000fe20008000000 */
[----:B------:R-:W-:-:S02]  /*0920*/  UIADD3.X UR28, UPT, UPT, UR7, UR15, UR25, UP3, UP4 ;  /* 0x0000000f071c7290 */ /* 0x000fc40009fe8419 */
[----:B------:R-:W-:Y:S02]  /*0930*/  UIADD3.X UR37, UPT, UPT, UR17, UR13, UR25, UP0, UP1 ;  /* 0x0000000d11257290 */ /* 0x000fe400087e2419 */
[----:B------:R-:W-:Y:S02]  /*0940*/  UIADD3.X UR32, UPT, UPT, UR13, UR4, UR21, UP2, !UPT ;  /* 0x000000040d207290 */ /* 0x000fe400097fe415 */
[----:B------:R-:W-:Y:S02]  /*0950*/  UIMAD.WIDE.U32 UR20, UR19, UR38, UR34 ;  /* 0x00000026131472a5 */ /* 0x000fe4000f8e0022 */
[----:B------:R-:W-:Y:S02]  /*0960*/  UIMAD.WIDE.U32 UR24, UR19, UR38, UR24 ;  /* 0x00000026131872a5 */ /* 0x000fe4000f8e0018 */
[----:B------:R-:W-:Y:S02]  /*0970*/  UIADD3 UR15, UPT, UPT, UR23, UR4, URZ ;  /* 0x00000004170f7290 */ /* 0x000fe4000fffe0ff */
[----:B---3--:R-:W-:Y:S01]  /*0980*/  UIMAD.WIDE.U32 UR12, UR19, UR38, UR26 ;  /* 0x00000026130c72a5 */ /* 0x008fe2000f8e001a */
[----:B------:R-:W-:Y:S01]  /*0990*/  UMOV UR14, UR22 ;  /* 0x00000016000e7c82 */ /* 0x000fe20008000000 */
[----:B------:R-:W-:-:S02]  /*09a0*/  UIMAD UR33, UR39, UR19, UR33 ;  /* 0x00000013272172a4 */ /* 0x000fc4000f8e0221 */
[----:B----4-:R-:W-:Y:S02]  /*09b0*/  UIADD3 UR27, UP0, UPT, UR20, UR10, URZ ;  /* 0x0000000a141b7290 */ /* 0x010fe4000ff1e0ff */
[----:B------:R-:W-:Y:S02]  /*09c0*/  UIADD3 UR26, UP6, UPT, UR24, UR10, URZ ;  /* 0x0000000a181a7290 */ /* 0x000fe4000ffde0ff */
[----:B------:R-:W-:Y:S02]  /*09d0*/  UIADD3 UR23, UP5, UPT, UR16, UR8, URZ ;  /* 0x0000000810177290 */ /* 0x000fe4000ffbe0ff */
[----:B------:R-:W-:Y:S02]  /*09e0*/  UIMAD.WIDE.U32 UR14, UR19, UR38, UR14 ;  /* 0x00000026130e72a5 */ /* 0x000fe4000f8e000e */
[----:B------:R-:W-:Y:S02]  /*09f0*/  UIADD3 UR8, UP3, UP4, UR16, UR8, UR34 ;  /* 0x0000000810087290 */ /* 0x000fe4000fc7e022 */
[----:B------:R-:W-:-:S02]  /*0a00*/  UIMAD.WIDE.U32 UR18, UR18, 0x6, UR6 ;  /* 0x00000006121278a5 */ /* 0x000fc4000f8e0006 */
[----:B------:R-:W-:Y:S02]  /*0a10*/  UIADD3.X UR20, UPT, UPT, UR11, UR33, UR21, UP0, !UPT ;  /* 0x000000210b147290 */ /* 0x000fe400087fe415 */
[----:B------:R-:W-:Y:S02]  /*0a20*/  UIADD3.X UR24, UPT, UPT, UR11, UR33, UR25, UP6, !UPT ;  /* 0x000000210b187290 */ /* 0x000fe4000b7fe419 */
[----:B------:R-:W-:Y:S02]  /*0a30*/  UIADD3 UR25, UP6, UPT, UR14, UR10, URZ ;  /* 0x0000000a0e197290 */ /* 0x000fe4000ffde0ff */
[----:B------:R-:W-:Y:S02]  /*0a40*/  UIADD3.X UR21, UPT, UPT, UR17, UR9, URZ, UP5, !UPT ;  /* 0x0000000911157290 */ /* 0x000fe4000affe4ff */
[----:B------:R-:W-:Y:S02]  /*0a50*/  UIADD3 UR22, UP2, UPT, UR6, UR10, URZ ;  /* 0x0000000a06167290 */ /* 0x000fe4000ff5e0ff */
[----:B------:R-:W-:-:S02]  /*0a60*/  UIADD3 UR16, UP0, UP1, UR6, UR10, UR34 ;  /* 0x0000000a06107290 */ /* 0x000fc4000f91e022 */
[----:B------:R-:W-:Y:S02]  /*0a70*/  UIADD3.X UR9, UPT, UPT, UR17, UR9, UR35, UP3, UP4 ;  /* 0x0000000911097290 */ /* 0x000fe40009fe8423 */
[----:B------:R-:W-:Y:S02]  /*0a80*/  UIADD3 UR10, UP3, UPT, UR18, UR10, URZ ;  /* 0x0000000a120a7290 */ /* 0x000fe4000ff7e0ff */
[----:B------:R-:W-:Y:S02]  /*0a90*/  UIADD3.X UR14, UPT, UPT, UR11, UR15, UR33, UP6, !UPT ;  /* 0x0000000f0b0e7290 */ /* 0x000fe4000b7fe421 */
[----:B------:R-:W-:Y:S02]  /*0aa0*/  UIADD3.X UR15, UPT, UPT, UR7, UR11, URZ, UP2, !UPT ;  /* 0x0000000b070f7290 */ /* 0x000fe400097fe4ff */
[----:B------:R-:W-:Y:S02]  /*0ab0*/  UIADD3.X UR6, UPT, UPT, UR7, UR11, UR35, UP0, UP1 ;  /* 0x0000000b07067290 */ /* 0x000fe400087e2423 */
[----:B------:R-:W-:-:S02]  /*0ac0*/  UIADD3.X UR11, UPT, UPT, UR11, UR4, UR19, UP3, !UPT ;  /* 0x000000040b0b7290 */ /* 0x000fc40009ffe413 */
[----:B-1----:R-:W-:-:S12]  /*0ad0*/  UIADD3 UR4, UPT, UPT, UR33, UR13, URZ ;  /* 0x0000000d21047290 */ /* 0x002fd8000fffe0ff */
.L_x_978:
[C---:B------:R-:W-:Y:S02]  /*0ae0*/  IADD3 R6, P0, PT, R4.reuse, UR22, RZ ;  /* 0x0000001604067c10 */ /* 0x040fe4000ff1e0ff */
[C---:B------:R-:W-:Y:S02]  /*0af0*/  IADD3 R14, P1, PT, R4.reuse, UR16, RZ ;  /* 0x00000010040e7c10 */ /* 0x040fe4000ff3e0ff */
[----:B------:R-:W-:Y:S02]  /*0b00*/  IADD3.X R7, PT, PT, R5, UR15, RZ, P0, !PT ;  /* 0x0000000f05077c10 */ /* 0x000fe400087fe4ff */
[----:B------:R-:W-:-:S03]  /*0b10*/  IADD3 R8, P0, PT, R4, UR5, RZ ;  /* 0x0000000504087c10 */ /* 0x000fc6000ff1e0ff */
[----:B------:R0:W2:Y:S01]  /*0b20*/  LDG.E.U16.CONSTANT R20, desc[UR30][R6.64] ;  /* 0x0000001e06147981 */ /* 0x0000a2000c1e9500 */
[C---:B------:R-:W-:Y:S02]  /*0b30*/  IADD3.X R9, PT, PT, R5.reuse, UR28, RZ, P0, !PT ;  /* 0x0000001c05097c10 */ /* 0x040fe400087fe4ff */
[C---:B------:R-:W-:Y:S02]  /*0b40*/  IADD3.X R15, PT, PT, R5.reuse, UR6, RZ, P1, !PT ;  /* 0x00000006050f7c10 */ /* 0x040fe40008ffe4ff */
[C---:B------:R-:W-:Y:S01]  /*0b50*/  IADD3 R18, P1, PT, R4.reuse, UR10, RZ ;  /* 0x0000000a04127c10 */ /* 0x040fe2000ff3e0ff */
[----:B------:R-:W3:Y:S03]  /*0b60*/  LDG.E.U16.CONSTANT R21, desc[UR30][R8.64] ;  /* 0x0000001e08157981 */ /* 0x000ee6000c1e9500 */
[----:B------:R-:W-:Y:S01]  /*0b70*/  IADD3.X R19, PT, PT, R5, UR11, RZ, P1, !PT ;  /* 0x0000000b05137c10 */ /* 0x000fe20008ffe4ff */
[----:B------:R-:W4:Y:S01]  /*0b80*/  LDG.E.U16.CONSTANT R14, desc[UR30][R14.64] ;  /* 0x0000001e0e0e7981 */ /* 0x000f22000c1e9500 */
[----:B------:R-:W-:-:S03]  /*0b90*/  IADD3 R12, P0, PT, R4, UR12, RZ ;  /* 0x0000000c040c7c10 */ /* 0x000fc6000ff1e0ff */
[----:B------:R-:W5:Y:S01]  /*0ba0*/  LDG.E.U16.CONSTANT R18, desc[UR30][R18.64] ;  /* 0x0000001e12127981 */ /* 0x000f62000c1e9500 */
[----:B------:R-:W-:Y:S02]  /*0bb0*/  IADD3.X R13, PT, PT, R5, UR4, RZ, P0, !PT ;  /* 0x00000004050d7c10 */ /* 0x000fe400087fe4ff */
[----:B0-----:R-:W-:-:S03]  /*0bc0*/  IADD3 R6, P0, PT, R4, UR26, RZ ;  /* 0x0000001a04067c10 */ /* 0x001fc6000ff1e0ff */
[----:B------:R-:W5:Y:S01]  /*0bd0*/  LDG.E.U16.CONSTANT R12, desc[UR30][R12.64] ;  /* 0x0000001e0c0c7981 */ /* 0x000f62000c1e9500 */
[C---:B------:R-:W-:Y:S02]  /*0be0*/  IADD3 R16, P1, PT, R4.reuse, UR27, RZ ;  /* 0x0000001b04107c10 */ /* 0x040fe4000ff3e0ff */
[C---:B------:R-:W-:Y:S02]  /*0bf0*/  IADD3.X R7, PT, PT, R5.reuse, UR24, RZ, P0, !PT ;  /* 0x0000001805077c10 */ /* 0x040fe400087fe4ff */
[----:B------:R-:W-:Y:S02]  /*0c00*/  IADD3 R10, P2, PT, R4, UR25, RZ ;  /* 0x00000019040a7c10 */ /* 0x000fe4000ff5e0ff */
[C---:B------:R-:W-:Y:S01]  /*0c10*/  IADD3.X R17, PT, PT, R5.reuse, UR20, RZ, P1, !PT ;  /* 0x0000001405117c10 */ /* 0x040fe20008ffe4ff */
[----:B------:R0:W5:Y:S01]  /*0c20*/  LDG.E.U16.CONSTANT R8, desc[UR30][R6.64] ;  /* 0x0000001e06087981 */ /* 0x000162000c1e9500 */
[----:B------:R-:W-:-:S03]  /*0c30*/  IADD3.X R11, PT, PT, R5, UR14, RZ, P2, !PT ;  /* 0x0000000e050b7c10 */ /* 0x000fc600097fe4ff */
[----:B------:R-:W5:Y:S04]  /*0c40*/  LDG.E.U16.CONSTANT R9, desc[UR30][R16.64] ;  /* 0x0000001e10097981 */ /* 0x000f68000c1e9500 */
[----:B------:R1:W5:Y:S01]  /*0c50*/  LDG.E.U16.CONSTANT R10, desc[UR30][R10.64] ;  /* 0x0000001e0a0a7981 */ /* 0x000362000c1e9500 */
[----:B--2---:R-:W-:-:S04]  /*0c60*/  IMAD.U32 R20, R20, 0x10000, RZ ;  /* 0x0001000014147824 */ /* 0x004fc800078e00ff */
[----:B------:R-:W-:Y:S01]  /*0c70*/  FADD.FTZ R20, RZ, R20 ;  /* 0x00000014ff147221 */ /* 0x000fe20000010000 */
[----:B---3--:R-:W-:-:S05]  /*0c80*/  IMAD.U32 R21, R21, 0x10000, RZ ;  /* 0x0001000015157824 */ /* 0x008fca00078e00ff */
[----:B------:R-:W2:Y:S01]  /*0c90*/  F2F.BF16.F32 R20, R20 ;  /* 0x0000001400147304 */ /* 0x000ea20000202000 */
[----:B----4-:R-:W-:Y:S02]  /*0ca0*/  IMAD.U32 R14, R14, 0x10000, RZ ;  /* 0x000100000e0e7824 */ /* 0x010fe400078e00ff */
[----:B------:R-:W-:Y:S01]  /*0cb0*/  FADD.FTZ R21, RZ, R21 ;  /* 0x00000015ff157221 */ /* 0x000fe20000010000 */
[----:B-----5:R-:W-:Y:S02]  /*0cc0*/  IMAD.U32 R18, R18, 0x10000, RZ ;  /* 0x0001000012127824 */ /* 0x020fe400078e00ff */
[----:B------:R-:W-:Y:S02]  /*0cd0*/  FADD.FTZ R14, RZ, R14 ;  /* 0x0000000eff0e7221 */ /* 0x000fe40000010000 */
[----:B------:R-:W-:Y:S01]  /*0ce0*/  FADD.FTZ R18, RZ, R18 ;  /* 0x00000012ff127221 */ /* 0x000fe20000010000 */
[----:B------:R-:W3:Y:S01]  /*0cf0*/  F2F.BF16.F32 R21, R21 ;  /* 0x0000001500157304 */ /* 0x000ee20000202000 */
[----:B0-----:R-:W-:-:S07]  /*0d00*/  IMAD.U32 R7, R12, 0x10000, RZ ;  /* 0x000100000c077824 */ /* 0x001fce00078e00ff */
[----:B------:R-:W0:Y:S01]  /*0d10*/  F2F.BF16.F32 R14, R14 ;  /* 0x0000000e000e7304 */ /* 0x000e220000202000 */
[----:B--2---:R-:W-:-:S07]  /*0d20*/  IMAD.U32 R6, R20, 0x10000, RZ ;  /* 0x0001000014067824 */ /* 0x004fce00078e00ff */
[----:B------:R-:W2:Y:S01]  /*0d30*/  F2F.BF16.F32 R18, R18 ;  /* 0x0000001200127304 */ /* 0x000ea20000202000 */
[----:B------:R-:W-:Y:S01]  /*0d40*/  FADD.FTZ R7, R6, R7 ;  /* 0x0000000706077221 */ /* 0x000fe20000010000 */
[----:B------:R-:W-:Y:S01]  /*0d50*/  IADD3 R6, P0, PT, R4, UR23, RZ ;  /* 0x0000001704067c10 */ /* 0x000fe2000ff1e0ff */
[----:B------:R-:W-:Y:S02]  /*0d60*/  IMAD.U32 R8, R8, 0x10000, RZ ;  /* 0x0001000008087824 */ /* 0x000fe400078e00ff */
[----:B---3--:R-:W-:Y:S01]  /*0d70*/  IMAD.U32 R21, R21, 0x10000, RZ ;  /* 0x0001000015157824 */ /* 0x008fe200078e00ff */
[----:B-1----:R-:W-:Y:S01]  /*0d80*/  F2FP.BF16.F32.PACK_AB R11, RZ, R7 ;  /* 0x00000007ff0b723e */ /* 0x002fe200000010ff */
[----:B------:R-:W-:Y:S01]  /*0d90*/  IMAD.U32 R9, R9, 0x10000, RZ ;  /* 0x0001000009097824 */ /* 0x000fe200078e00ff */
[----:B------:R-:W-:Y:S01]  /*0da0*/  IADD3.X R7, PT, PT, R5, UR21, RZ, P0, !PT ;  /* 0x0000001505077c10 */ /* 0x000fe200087fe4ff */
[----:B0-----:R-:W-:Y:S02]  /*0db0*/  IMAD.U32 R14, R14, 0x10000, RZ ;  /* 0x000100000e0e7824 */ /* 0x001fe400078e00ff */
[----:B------:R-:W-:Y:S01]  /*0dc0*/  FADD.FTZ R8, R21, R8 ;  /* 0x0000000815087221 */ /* 0x000fe20000010000 */
[----:B------:R-:W-:-:S02]  /*0dd0*/  IMAD.U32 R13, R10, 0x10000, RZ ;  /* 0x000100000a0d7824 */ /* 0x000fc400078e00ff */
[----:B--2---:R-:W-:Y:S02]  /*0de0*/  IMAD.U32 R18, R18, 0x10000, RZ ;  /* 0x0001000012127824 */ /* 0x004fe400078e00ff */
[----:B------:R-:W-:Y:S01]  /*0df0*/  FADD.FTZ R9, R14, R9 ;  /* 0x000000090e097221 */ /* 0x000fe20000010000 */
[----:B------:R0:W-:Y:S01]  /*0e00*/  STG.E.U16 desc[UR30][R6.64], R11 ;  /* 0x0000000b06007986 */ /* 0x0001e2000c10151e */
[----:B------:R-:W-:Y:S01]  /*0e10*/  FADD.FTZ R13, R18, R13 ;  /* 0x0000000d120d7221 */ /* 0x000fe20000010000 */
[C---:B------:R-:W-:Y:S02]  /*0e20*/  IADD3 R12, P1, PT, R4.reuse, UR8, RZ ;  /* 0x00000008040c7c10 */ /* 0x040fe4000ff3e0ff */
[----:B------:R-:W-:Y:S02]  /*0e30*/  IADD3 R10, P2, PT, R4, UR29, RZ ;  /* 0x0000001d040a7c10 */ /* 0x000fe4000ff5e0ff */
[----:B------:R-:W-:Y:S02]  /*0e40*/  F2FP.BF16.F32.PACK_AB R14, RZ, R9 ;  /* 0x00000009ff0e723e */ /* 0x000fe400000010ff */
[----:B0-----:R-:W-:-:S02]  /*0e50*/  F2FP.BF16.F32.PACK_AB R7, RZ, R8 ;  /* 0x00000008ff07723e */ /* 0x001fc400000010ff */
[----:B------:R-:W-:Y:S02]  /*0e60*/  IADD3 R8, P0, PT, R4, UR36, RZ ;  /* 0x0000002404087c10 */ /* 0x000fe4000ff1e0ff */
[----:B------:R-:W-:Y:S02]  /*0e70*/  F2FP.BF16.F32.PACK_AB R15, RZ, R13 ;  /* 0x0000000dff0f723e */ /* 0x000fe400000010ff */
[C---:B------:R-:W-:Y:S02]  /*0e80*/  IADD3.X R9, PT, PT, R5.reuse, UR37, RZ, P0, !PT ;  /* 0x0000002505097c10 */ /* 0x040fe400087fe4ff */
[C---:B------:R-:W-:Y:S02]  /*0e90*/  IADD3.X R13, PT, PT, R5.reuse, UR9, RZ, P1, !PT ;  /* 0x00000009050d7c10 */ /* 0x040fe40008ffe4ff */
[----:B------:R-:W-:Y:S02]  /*0ea0*/  IADD3.X R11, PT, PT, R5, UR32, RZ, P2, !PT ;  /* 0x00000020050b7c10 */ /* 0x000fe400097fe4ff */
[----:B------:R-:W-:Y:S01]  /*0eb0*/  IADD3 R3, P0, PT, R3, UR34, RZ ;  /* 0x0000002203037c10 */ /* 0x000fe2000ff1e0ff */
[----:B------:R0:W-:Y:S03]  /*0ec0*/  STG.E.U16 desc[UR30][R8.64], R7 ;  /* 0x0000000708007986 */ /* 0x0001e6000c10151e */
[----:B------:R-:W-:Y:S01]  /*0ed0*/  IADD3.X R0, PT, PT, R0, UR35, RZ, P0, !PT ;  /* 0x0000002300007c10 */ /* 0x000fe200087fe4ff */
[----:B------:R0:W-:Y:S01]  /*0ee0*/  STG.E.U16 desc[UR30][R12.64], R14 ;  /* 0x0000000e0c007986 */ /* 0x0001e2000c10151e */
[----:B------:R-:W-:-:S03]  /*0ef0*/  ISETP.GE.U32.AND P0, PT, R3, UR38, PT ;  /* 0x0000002603007c0c */ /* 0x000fc6000bf06070 */
[----:B------:R0:W-:Y:S01]  /*0f00*/  STG.E.U16 desc[UR30][R10.64], R15 ;  /* 0x0000000f0a007986 */ /* 0x0001e2000c10151e */
[----:B------:R-:W-:Y:S01]  /*0f10*/  ISETP.GE.AND.EX P0, PT, R0, UR39, PT, P0 ;  /* 0x0000002700007c0c */ /* 0x000fe2000bf06300 */
[----:B------:R-:W-:-:S12]  /*0f20*/  IMAD.WIDE.U32 R4, R2, 0x8, R4 ;  /* 0x0000000802047825 */ /* 0x000fd800078e0004 */
[----:B0-----:R-:W-:Y:S05]  /*0f30*/  @!P0 BRA `(.L_x_978) ;  /* 0xfffffff800e88947 */ /* 0x001fea000383ffff */
[----:B------:R-:W-:Y:S05]  /*0f40*/  BSYNC.RECONVERGENT B0 ;  /* 0x0000000000007941 */ /* 0x000fea0003800200 */
.L_x_977:
[----:B------:R-:W-:Y:S05]  /*0f50*/  EXIT ;  /* 0x000000000000794d */ /* 0x000fea0003800000 */
        .weak           $__internal_21_$__cuda_sm20_div_u64
        .type           $__internal_21_$__cuda_sm20_div_u64,@function
        .size           $__internal_21_$__cuda_sm20_div_u64,(.L_x_1804 - $__internal_21_$__cuda_sm20_div_u64)
$__internal_21_$__cuda_sm20_div_u64:
        /* <DEDUP_REMOVED lines=65> */
[----:B------:R-:W-:Y:S06]  /*1370*/  RET.REL.NODEC R6 `(_ZN4vllm3moe14moe_sum_kernelIN3c108BFloat16ELi2EEEvPT_PKS4_i) ;  /* 0xffffffec06207950 */ /* 0x000fec0003c3ffff */
.L_x_979:
        /* <DEDUP_REMOVED lines=16> */
.L_x_1804:


//--------------------- .text._ZN4vllm3moe14moe_sum_kernelIN3c104HalfELi2EEEvPT_PKS4_i --------------------------
	.section	.text._ZN4vllm3moe14moe_sum_kernelIN3c104HalfELi2EEEvPT_PKS4_i,"ax",@progbits
	.align	128
        .global         _ZN4vllm3moe14moe_sum_kernelIN3c104HalfELi2EEEvPT_PKS4_i
        .type           _ZN4vllm3moe14moe_sum_kernelIN3c104HalfELi2EEEvPT_PKS4_i,@function
        .size           _ZN4vllm3moe14moe_sum_kernelIN3c104HalfELi2EEEvPT_PKS4_i,(.L_x_1805 - _ZN4vllm3moe14moe_sum_kernelIN3c104HalfELi2EEEvPT_PKS4_i)
        .other          _ZN4vllm3moe14moe_sum_kernelIN3c104HalfELi2EEEvPT_PKS4_i,@"STO_CUDA_ENTRY STV_DEFAULT"
_ZN4vllm3moe14moe_sum_kernelIN3c104HalfELi2EEEvPT_PKS4_i:
.text._ZN4vllm3moe14moe_sum_kernelIN3c104HalfELi2EEEvPT_PKS4_i:
        /* <DEDUP_REMOVED lines=44> */
.L_x_981:
[----:B------:R-:W-:-:S07]  /*02c0*/  MOV R6, 0x2e0 ;  /* 0x000002e000067802 */ /* 0x000fce0000000f00 */
[----:B------:R-:W-:Y:S05]  /*02d0*/  CALL.REL.NOINC `($__internal_22_$__cuda_sm20_div_u64) ;  /* 0x0000000c00287944 */ /* 0x000fea0003c00000 */
.L_x_982:
[----:B------:R-:W-:Y:S05]  /*02e0*/  BSYNC.RECONVERGENT B0 ;  /* 0x0000000000007941 */ /* 0x000fea0003800200 */
.L_x_980:
        /* <DEDUP_REMOVED lines=40> */
.L_x_985:
        /* <DEDUP_REMOVED lines=9> */
[----:B--2---:R-:W-:-:S05]  /*0600*/  HADD2.F32 R8, -RZ, R16.H0_H0 ;  /* 0x20000010ff087230 */ /* 0x004fca0000004100 */
[----:B------:R-:W-:-:S05]  /*0610*/  FADD.FTZ R8, RZ, R8 ;  /* 0x00000008ff087221 */ /* 0x000fca0000010000 */
[----:B------:R-:W-:Y:S01]  /*0620*/  F2FP.F16.F32.PACK_AB R8, RZ, R8 ;  /* 0x00000008ff08723e */ /* 0x000fe200000000ff */
[----:B---3--:R-:W-:-:S04]  /*0630*/  HADD2.F32 R9, -RZ, R18.H0_H0 ;  /* 0x20000012ff097230 */ /* 0x008fc80000004100 */
[----:B------:R-:W-:-:S05]  /*0640*/  HADD2.F32 R8, -RZ, R8.H0_H0 ;  /* 0x20000008ff087230 */ /* 0x000fca0000004100 */
[----:B------:R-:W-:Y:S01]  /*0650*/  FADD.FTZ R9, R8, R9 ;  /* 0x0000000908097221 */ /* 0x000fe20000010000 */
[----:B------:R-:W-:-:S04]  /*0660*/  IADD3 R8, P1, PT, R13, R6, RZ ;  /* 0x000000060d087210 */ /* 0x000fc80007f3e0ff */
        /* <DEDUP_REMOVED lines=12> */
.L_x_984:
[----:B------:R-:W-:Y:S05]  /*0730*/  BSYNC.RECONVERGENT B0 ;  /* 0x0000000000007941 */ /* 0x000fea0003800200 */
.L_x_983:
        /* <DEDUP_REMOVED lines=58> */
.L_x_987:
[C---:B------:R-:W-:Y:S02]  /*0ae0*/  IADD3 R6, P0, PT, R4.reuse, UR22, RZ ;  /* 0x0000001604067c10 */ /* 0x040fe4000ff1e0ff */
[C---:B------:R-:W-:Y:S02]  /*0af0*/  IADD3 R12, P1, PT, R4.reuse, UR5, RZ ;  /* 0x00000005040c7c10 */ /* 0x040fe4000ff3e0ff */
[C---:B------:R-:W-:Y:S02]  /*0b00*/  IADD3.X R7, PT, PT, R5.reuse, UR15, RZ, P0, !PT ;  /* 0x0000000f05077c10 */ /* 0x040fe400087fe4ff */
[C---:B------:R-:W-:Y:S02]  /*0b10*/  IADD3 R16, P0, PT, R4.reuse, UR16, RZ ;  /* 0x0000001004107c10 */ /* 0x040fe4000ff1e0ff */
[----:B------:R-:W-:Y:S01]  /*0b20*/  IADD3 R20, P2, PT, R4, UR10, RZ ;  /* 0x0000000a04147c10 */ /* 0x000fe2000ff5e0ff */
[----:B------:R-:W2:Y:S01]  /*0b30*/  LDG.E.U16.CONSTANT R22, desc[UR30][R6.64] ;  /* 0x0000001e06167981 */ /* 0x000ea2000c1e9500 */
[----:B------:R-:W-:-:S02]  /*0b40*/  IADD3.X R17, PT, PT, R5, UR6, RZ, P0, !PT ;  /* 0x0000000605117c10 */ /* 0x000fc400087fe4ff */
[C---:B------:R-:W-:Y:S02]  /*0b50*/  IADD3.X R13, PT, PT, R5.reuse, UR28, RZ, P1, !PT ;  /* 0x0000001c050d7c10 */ /* 0x040fe40008ffe4ff */
[C---:B------:R-:W-:Y:S01]  /*0b60*/  IADD3 R10, P0, PT, R4.reuse, UR12, RZ ;  /* 0x0000000c040a7c10 */ /* 0x040fe2000ff1e0ff */
[----:B------:R-:W3:Y:S01]  /*0b70*/  LDG.E.U16.CONSTANT R16, desc[UR30][R16.64] ;  /* 0x0000001e10107981 */ /* 0x000ee2000c1e9500 */
[C---:B------:R-:W-:Y:S02]  /*0b80*/  IADD3.X R21, PT, PT, R5.reuse, UR11, RZ, P2, !PT ;  /* 0x0000000b05157c10 */ /* 0x040fe400097fe4ff */
[----:B------:R-:W-:Y:S01]  /*0b90*/  IADD3.X R11, PT, PT, R5, UR4, RZ, P0, !PT ;  /* 0x00000004050b7c10 */ /* 0x000fe200087fe4ff */
[----:B------:R-:W4:Y:S01]  /*0ba0*/  LDG.E.U16.CONSTANT R12, desc[UR30][R12.64] ;  /* 0x0000001e0c0c7981 */ /* 0x000f22000c1e9500 */
[----:B------:R-:W-:-:S03]  /*0bb0*/  IADD3 R14, P0, PT, R4, UR26, RZ ;  /* 0x0000001a040e7c10 */ /* 0x000fc6000ff1e0ff */
[----:B------:R-:W5:Y:S04]  /*0bc0*/  LDG.E.U16.CONSTANT R20, desc[UR30][R20.64] ;  /* 0x0000001e14147981 */ /* 0x000f68000c1e9500 */
[----:B------:R-:W5:Y:S01]  /*0bd0*/  LDG.E.U16.CONSTANT R10, desc[UR30][R10.64] ;  /* 0x0000001e0a0a7981 */ /* 0x000f62000c1e9500 */
[C---:B------:R-:W-:Y:S02]  /*0be0*/  IADD3 R18, P1, PT, R4.reuse, UR27, RZ ;  /* 0x0000001b04127c10 */ /* 0x040fe4000ff3e0ff */
[----:B------:R-:W-:Y:S02]  /*0bf0*/  IADD3 R8, P2, PT, R4, UR25, RZ ;  /* 0x0000001904087c10 */ /* 0x000fe4000ff5e0ff */
[C---:B------:R-:W-:Y:S02]  /*0c00*/  IADD3.X R15, PT, PT, R5.reuse, UR24, RZ, P0, !PT ;  /* 0x00000018050f7c10 */ /* 0x040fe400087fe4ff */
[----:B------:R-:W-:-:S02]  /*0c10*/  IADD3.X R19, PT, PT, R5, UR20, RZ, P1, !PT ;  /* 0x0000001405137c10 */ /* 0x000fc40008ffe4ff */
[----:B------:R-:W-:Y:S01]  /*0c20*/  IADD3.X R9, PT, PT, R5, UR14, RZ, P2, !PT ;  /* 0x0000000e05097c10 */ /* 0x000fe200097fe4ff */
[----:B------:R-:W5:Y:S04]  /*0c30*/  LDG.E.U16.CONSTANT R6, desc[UR30][R14.64] ;  /* 0x0000001e0e067981 */ /* 0x000f68000c1e9500 */
[----:B------:R-:W5:Y:S04]  /*0c40*/  LDG.E.U16.CONSTANT R7, desc[UR30][R18.64] ;  /* 0x0000001e12077981 */ /* 0x000f68000c1e9500 */
[----:B------:R0:W5:Y:S01]  /*0c50*/  LDG.E.U16.CONSTANT R8, desc[UR30][R8.64] ;  /* 0x0000001e08087981 */ /* 0x000162000c1e9500 */
[----:B--2---:R-:W-:-:S05]  /*0c60*/  HADD2.F32 R22, -RZ, R22.H0_H0 ;  /* 0x20000016ff167230 */ /* 0x004fca0000004100 */
[----:B------:R-:W-:Y:S01]  /*0c70*/  FADD.FTZ R22, RZ, R22 ;  /* 0x00000016ff167221 */ /* 0x000fe20000010000 */
[----:B---3--:R-:W-:-:S04]  /*0c80*/  HADD2.F32 R16, -RZ, R16.H0_H0 ;  /* 0x20000010ff107230 */ /* 0x008fc80000004100 */
[----:B------:R-:W-:Y:S01]  /*0c90*/  F2FP.F16.F32.PACK_AB R22, RZ, R22 ;  /* 0x00000016ff16723e */ /* 0x000fe200000000ff */
[----:B----4-:R-:W-:Y:S02]  /*0ca0*/  HADD2.F32 R12, -RZ, R12.H0_H0 ;  /* 0x2000000cff0c7230 */ /* 0x010fe40000004100 */
[----:B-----5:R-:W-:Y:S02]  /*0cb0*/  HADD2.F32 R20, -RZ, R20.H0_H0 ;  /* 0x20000014ff147230 */ /* 0x020fe40000004100 */
[----:B------:R-:W-:Y:S02]  /*0cc0*/  HADD2.F32 R22, -RZ, R22.H0_H0 ;  /* 0x20000016ff167230 */ /* 0x000fe40000004100 */
[----:B------:R-:W-:Y:S01]  /*0cd0*/  FADD.FTZ R12, RZ, R12 ;  /* 0x0000000cff0c7221 */ /* 0x000fe20000010000 */
[----:B0-----:R-:W-:Y:S02]  /*0ce0*/  HADD2.F32 R9, -RZ, R10.H0_H0 ;  /* 0x2000000aff097230 */ /* 0x001fe40000004100 */
[----:B------:R-:W-:Y:S01]  /*0cf0*/  FADD.FTZ R16, RZ, R16 ;  /* 0x00000010ff107221 */ /* 0x000fe20000010000 */
[----:B------:R-:W-:Y:S01]  /*0d00*/  FADD.FTZ R20, RZ, R20 ;  /* 0x00000014ff147221 */ /* 0x000fe20000010000 */
[----:B------:R-:W-:Y:S01]  /*0d10*/  F2FP.F16.F32.PACK_AB R12, RZ, R12 ;  /* 0x0000000cff0c723e */ /* 0x000fe200000000ff */
[----:B------:R-:W-:-:S02]  /*0d20*/  FADD.FTZ R9, R22, R9 ;  /* 0x0000000916097221 */ /* 0x000fc40000010000 */
[----:B------:R-:W-:Y:S02]  /*0d30*/  F2FP.F16.F32.PACK_AB R16, RZ, R16 ;  /* 0x00000010ff10723e */ /* 0x000fe400000000ff */
[----:B------:R-:W-:Y:S01]  /*0d40*/  F2FP.F16.F32.PACK_AB R20, RZ, R20 ;  /* 0x00000014ff14723e */ /* 0x000fe200000000ff */
[----:B------:R-:W-:Y:S01]  /*0d50*/  HADD2.F32 R12, -RZ, R12.H0_H0 ;  /* 0x2000000cff0c7230 */ /* 0x000fe20000004100 */
[----:B------:R-:W-:Y:S01]  /*0d60*/  F2FP.F16.F32.PACK_AB R9, RZ, R9 ;  /* 0x00000009ff09723e */ /* 0x000fe200000000ff */
[----:B------:R-:W-:Y:S01]  /*0d70*/  HADD2.F32 R13, -RZ, R6.H0_H0 ;  /* 0x20000006ff0d7230 */ /* 0x000fe20000004100 */
[----:B------:R-:W-:Y:S01]  /*0d80*/  IADD3 R10, P0, PT, R4, UR23, RZ ;  /* 0x00000017040a7c10 */ /* 0x000fe2000ff1e0ff */
[----:B------:R-:W-:Y:S01]  /*0d90*/  HADD2.F32 R16, -RZ, R16.H0_H0 ;  /* 0x20000010ff107230 */ /* 0x000fe20000004100 */
[----:B------:R-:W-:Y:S01]  /*0da0*/  PRMT R14, R9, 0x7610, R14 ;  /* 0x00007610090e7816 */ /* 0x000fe2000000000e */
[----:B------:R-:W-:Y:S02]  /*0db0*/  HADD2.F32 R7, -RZ, R7.H0_H0 ;  /* 0x20000007ff077230 */ /* 0x000fe40000004100 */
[----:B------:R-:W-:Y:S01]  /*0dc0*/  FADD.FTZ R12, R12, R13 ;  /* 0x0000000d0c0c7221 */ /* 0x000fe20000010000 */
[----:B------:R-:W-:-:S02]  /*0dd0*/  HADD2.F32 R20, -RZ, R20.H0_H0 ;  /* 0x20000014ff147230 */ /* 0x000fc40000004100 */
[----:B------:R-:W-:Y:S01]  /*0de0*/  HADD2.F32 R9, -RZ, R8.H0_H0 ;  /* 0x20000008ff097230 */ /* 0x000fe20000004100 */
[----:B------:R-:W-:Y:S01]  /*0df0*/  IADD3.X R11, PT, PT, R5, UR21, RZ, P0, !PT ;  /* 0x00000015050b7c10 */ /* 0x000fe200087fe4ff */
[----:B------:R-:W-:Y:S01]  /*0e00*/  FADD.FTZ R7, R16, R7 ;  /* 0x0000000710077221 */ /* 0x000fe20000010000 */
[----:B------:R-:W-:Y:S02]  /*0e10*/  IADD3 R6, P0, PT, R4, UR36, RZ ;  /* 0x0000002404067c10 */ /* 0x000fe4000ff1e0ff */
[----:B------:R-:W-:Y:S01]  /*0e20*/  FADD.FTZ R20, R20, R9 ;  /* 0x0000000914147221 */ /* 0x000fe20000010000 */
[----:B------:R-:W-:Y:S01]  /*0e30*/  F2FP.F16.F32.PACK_AB R9, RZ, R12 ;  /* 0x0000000cff09723e */ /* 0x000fe200000000ff */
[----:B------:R0:W-:Y:S01]  /*0e40*/  STG.E.U16 desc[UR30][R10.64], R14 ;  /* 0x0000000e0a007986 */ /* 0x0001e2000c10151e */
[C---:B------:R-:W-:Y:S02]  /*0e50*/  IADD3 R12, P1, PT, R4.reuse, UR8, RZ ;  /* 0x00000008040c7c10 */ /* 0x040fe4000ff3e0ff */
[----:B------:R-:W-:-:S02]  /*0e60*/  IADD3 R8, P2, PT, R4, UR29, RZ ;  /* 0x0000001d04087c10 */ /* 0x000fc4000ff5e0ff */
[----:B------:R-:W-:Y:S02]  /*0e70*/  PRMT R15, R9, 0x7610, R15 ;  /* 0x00007610090f7816 */ /* 0x000fe4000000000f */
[C---:B------:R-:W-:Y:S02]  /*0e80*/  IADD3.X R13, PT, PT, R5.reuse, UR9, RZ, P1, !PT ;  /* 0x00000009050d7c10 */ /* 0x040fe40008ffe4ff */
[----:B------:R-:W-:Y:S02]  /*0e90*/  F2FP.F16.F32.PACK_AB R20, RZ, R20 ;  /* 0x00000014ff14723e */ /* 0x000fe400000000ff */
[----:B0-----:R-:W-:Y:S02]  /*0ea0*/  F2FP.F16.F32.PACK_AB R11, RZ, R7 ;  /* 0x00000007ff0b723e */ /* 0x001fe400000000ff */
[C---:B------:R-:W-:Y:S02]  /*0eb0*/  IADD3.X R7, PT, PT, R5.reuse, UR37, RZ, P0, !PT ;  /* 0x0000002505077c10 */ /* 0x040fe400087fe4ff */
[----:B------:R-:W-:-:S02]  /*0ec0*/  IADD3.X R9, PT, PT, R5, UR32, RZ, P2, !PT ;  /* 0x0000002005097c10 */ /* 0x000fc400097fe4ff */
        /* <DEDUP_REMOVED lines=10> */
.L_x_986:
[----:B------:R-:W-:Y:S05]  /*0f70*/  EXIT ;  /* 0x000000000000794d */ /* 0x000fea0003800000 */
        .weak           $__internal_22_$__cuda_sm20_div_u64
        .type           $__internal_22_$__cuda_sm20_div_u64,@function
        .size           $__internal_22_$__cuda_sm20_div_u64,(.L_x_1805 - $__internal_22_$__cuda_sm20_div_u64)
$__internal_22_$__cuda_sm20_div_u64:
        /* <DEDUP_REMOVED lines=65> */
[----:B------:R-:W-:Y:S06]  /*1390*/  RET.REL.NODEC R6 `(_ZN4vllm3moe14moe_sum_kernelIN3c104HalfELi2EEEvPT_PKS4_i) ;  /* 0xffffffec06187950 */ /* 0x000fec0003c3ffff */
.L_x_988:
        /* <DEDUP_REMOVED lines=14> */
.L_x_1805:


//--------------------- .text._ZN4vllm3moe14moe_sum_kernelIfLi2EEEvPT_PKS2_i --------------------------
	.section	.text._ZN4vllm3moe14moe_sum_kernelIfLi2EEEvPT_PKS2_i,"ax",@progbits
	.align	128
        .global         _ZN4vllm3moe14moe_sum_kernelIfLi2EEEvPT_PKS2_i
        .type           _ZN4vllm3moe14moe_sum_kernelIfLi2EEEvPT_PKS2_i,@function
        .size           _ZN4vllm3moe14moe_sum_kernelIfLi2EEEvPT_PKS2_i,(.L_x_1806 - _ZN4vllm3moe14moe_sum_kernelIfLi2EEEvPT_PKS2_i)
        .other          _ZN4vllm3moe14moe_sum_kernelIfLi2EEEvPT_PKS2_i,@"STO_CUDA_ENTRY STV_DEFAULT"
_ZN4vllm3moe14moe_sum_kernelIfLi2EEEvPT_PKS2_i:
.text._ZN4vllm3moe14moe_sum_kernelIfLi2EEEvPT_PKS2_i:
[----:B------:R-:W-:Y:S01]  /*0000*/  LDC R1, c[0x0][0x37c] ;  /* 0x0000df00ff017b82 */ /* 0x000fe20000000800 */
[----:B------:R-:W0:Y:S01]  /*0010*/  S2R R3, SR_TID.X ;  /* 0x0000000000037919 */ /* 0x000e220000002100 */
[----:B------:R-:W0:Y:S02]  /*0020*/  LDCU UR4, c[0x0][0x390] ;  /* 0x00007200ff0477ac */ /* 0x000e240008000800 */
[----:B0-----:R-:W-:-:S13]  /*0030*/  ISETP.GE.AND P0, PT, R3, UR4, PT ;  /* 0x0000000403007c0c */ /* 0x001fda000bf06270 */
[----:B------:R-:W-:Y:S05]  /*0040*/  @P0 EXIT ;  /* 0x000000000000094d */ /* 0x000fea0003800000 */
[----:B------:R-:W0:Y:S01]  /*0050*/  LDCU UR22, c[0x0][0x360] ;  /* 0x00006c00ff1677ac */ /* 0x000e220008000800 */
[----:B------:R-:W1:Y:S01]  /*0060*/  S2R R2, SR_CTAID.X ;  /* 0x0000000000027919 */ /* 0x000e620000002500 */
[----:B------:R-:W-:Y:S01]  /*0070*/  BSSY.RECONVERGENT B0, `(.L_x_989) ;  /* 0x0000028000007945 */ /* 0x000fe20003800200 */
[----:B------:R-:W-:Y:S01]  /*0080*/  USHF.R.S32.HI UR32, URZ, 0x1f, UR4 ;  /* 0x0000001fff207899 */ /* 0x000fe20008011404 */
[----:B0-----:R-:W-:-:S04]  /*0090*/  IADD3 R0, P0, PT, R3, UR22, RZ ;  /* 0x0000001603007c10 */ /* 0x001fc8000ff1e0ff */
[C---:B------:R-:W-:Y:S01]  /*00a0*/  ISETP.GT.U32.AND P1, PT, R0.reuse, UR4, PT ;  /* 0x0000000400007c0c */ /* 0x040fe2000bf24070 */
[----:B------:R-:W-:Y:S01]  /*00b0*/  IMAD.X R6, RZ, RZ, RZ, P0 ;  /* 0x000000ffff067224 */ /* 0x000fe200000e06ff */
[----:B------:R-:W-:-:S04]  /*00c0*/  ISETP.GE.U32.AND P0, PT, R0, UR4, PT ;  /* 0x0000000400007c0c */ /* 0x000fc8000bf06070 */
[C---:B------:R-:W-:Y:S02]  /*00d0*/  ISETP.GT.AND.EX P1, PT, R6.reuse, UR32, PT, P1 ;  /* 0x0000002006007c0c */ /* 0x040fe4000bf24310 */
[----:B------:R-:W-:Y:S02]  /*00e0*/  ISETP.GE.AND.EX P0, PT, R6, UR32, PT, P0 ;  /* 0x0000002006007c0c */ /* 0x000fe4000bf06300 */
[----:B------:R-:W-:Y:S02]  /*00f0*/  SEL R5, R0, UR4, P1 ;  /* 0x0000000400057c07 */ /* 0x000fe40008800000 */
[----:B------:R-:W-:Y:S02]  /*0100*/  SEL R4, RZ, 0x1, P0 ;  /* 0x00000001ff047807 */ /* 0x000fe40000000000 */
[----:B------:R-:W-:Y:S02]  /*0110*/  SEL R7, R6, UR32, P1 ;  /* 0x0000002006077c07 */ /* 0x000fe40008800000 */
[----:B------:R-:W-:Y:S01]  /*0120*/  IADD3 R5, P0, P1, R5, -R0, -R4 ;  /* 0x8000000005057210 */ /* 0x000fe2000791e804 */
[----:B------:R-:W-:-:S03]  /*0130*/  IMAD.MOV.U32 R0, RZ, RZ, RZ ;  /* 0x000000ffff007224 */ /* 0x000fc600078e00ff */
[----:B------:R-:W-:-:S04]  /*0140*/  IADD3.X R7, PT, PT, R7, -0x1, ~R6, P0, P1 ;  /* 0xffffffff07077810 */ /* 0x000fc800007e2c06 */
[----:B------:R-:W-:-:S13]  /*0150*/  ISETP.NE.U32.AND P0, PT, R7, RZ, PT ;  /* 0x000000ff0700720c */ /* 0x000fda0003f05070 */
[----:B-1----:R-:W-:Y:S05]  /*0160*/  @P0 BRA `(.L_x_990) ;  /* 0x0000000000500947 */ /* 0x002fea0003800000 */
        /* <DEDUP_REMOVED lines=20> */
.L_x_990:
[----:B------:R-:W-:-:S07]  /*02b0*/  MOV R6, 0x2d0 ;  /* 0x000002d000067802 */ /* 0x000fce0000000f00 */
[----:B------:R-:W-:Y:S05]  /*02c0*/  CALL.REL.NOINC `($__internal_23_$__cuda_sm20_div_u64) ;  /* 0x0000000800a87944 */ /* 0x000fea0003c00000 */
[----:B------:R-:W-:Y:S02]  /*02d0*/  IMAD.MOV.U32 R6, RZ, RZ, R5 ;  /* 0x000000ffff067224 */ /* 0x000fe400078e0005 */
[----:B------:R-:W-:-:S07]  /*02e0*/  IMAD.MOV.U32 R7, RZ, RZ, R8 ;  /* 0x000000ffff077224 */ /* 0x000fce00078e0008 */
.L_x_991:
[----:B------:R-:W-:Y:S05]  /*02f0*/  BSYNC.RECONVERGENT B0 ;  /* 0x0000000000007941 */ /* 0x000fea0003800200 */
.L_x_989:
        /* <DEDUP_REMOVED lines=10> */
[----:B------:R-:W0:Y:S01]  /*03a0*/  LDC R13, c[0x0][0x390] ;  /* 0x0000e400ff0d7b82 */ /* 0x000e220000000800 */
[----:B------:R-:W1:Y:S01]  /*03b0*/  LDCU.128 UR4, c[0x0][0x380] ;  /* 0x00007000ff0477ac */ /* 0x000e620008000c00 */
[C---:B------:R-:W-:Y:S01]  /*03c0*/  IMAD R9, R2.reuse, UR32, RZ ;  /* 0x0000002002097c24 */ /* 0x040fe2000f8e02ff */
[----:B------:R-:W-:Y:S01]  /*03d0*/  SHF.R.U32.HI R7, RZ, 0x1d, R2 ;  /* 0x0000001dff077819 */ /* 0x000fe20000011602 */
[----:B------:R-:W-:Y:S01]  /*03e0*/  IMAD.SHL.U32 R6, R2, 0x8, RZ ;  /* 0x0000000802067824 */ /* 0x000fe200078e00ff */
[----:B------:R-:W2:Y:S01]  /*03f0*/  LDCU.64 UR8, c[0x0][0x388] ;  /* 0x00007100ff0877ac */ /* 0x000ea20008000a00 */
[----:B------:R-:W-:Y:S01]  /*0400*/  VIADD R16, R16, 0x1 ;  /* 0x0000000110107836 */ /* 0x000fe20000000000 */
[C---:B------:R-:W-:Y:S01]  /*0410*/  SHF.L.U64.HI R18, R3.reuse, 0x2, R0 ;  /* 0x0000000203127819 */ /* 0x040fe20000010200 */
[----:B------:R-:W-:Y:S01]  /*0420*/  IMAD.SHL.U32 R19, R3, 0x4, RZ ;  /* 0x0000000403137824 */ /* 0x000fe200078e00ff */
[----:B------:R-:W-:Y:S01]  /*0430*/  LOP3.LUT R6, R6, 0x4, RZ, 0xfc, !PT ;  /* 0x0000000406067812 */ /* 0x000fe200078efcff */
[----:B------:R-:W-:Y:S01]  /*0440*/  IMAD.MOV.U32 R17, RZ, RZ, RZ ;  /* 0x000000ffff117224 */ /* 0x000fe200078e00ff */
[----:B------:R-:W-:Y:S01]  /*0450*/  LOP3.LUT R16, R16, 0x3, RZ, 0xc0, !PT ;  /* 0x0000000310107812 */ /* 0x000fe200078ec0ff */
[----:B0-----:R-:W-:-:S04]  /*0460*/  IMAD.WIDE.U32 R4, R2, R13, RZ ;  /* 0x0000000d02047225 */ /* 0x001fc800078e00ff */
[----:B------:R-:W-:Y:S01]  /*0470*/  IMAD.IADD R5, R5, 0x1, R9 ;  /* 0x0000000105057824 */ /* 0x000fe200078e0209 */
[C---:B-1----:R-:W-:Y:S01]  /*0480*/  LEA R10, P1, R4.reuse, UR4, 0x2 ;  /* 0x00000004040a7c11 */ /* 0x042fe2000f8210ff */
[-C--:B------:R-:W-:Y:S01]  /*0490*/  IMAD R7, R7, R13.reuse, RZ ;  /* 0x0000000d07077224 */ /* 0x080fe200078e02ff */
[C---:B------:R-:W-:Y:S02]  /*04a0*/  LEA R2, P2, R4.reuse, UR6, 0x3 ;  /* 0x0000000604027c11 */ /* 0x040fe4000f8418ff */
[----:B------:R-:W-:Y:S01]  /*04b0*/  LEA.HI.X R11, R4, UR5, R5, 0x2, P1 ;  /* 0x00000005040b7c11 */ /* 0x000fe200088f1405 */
[----:B------:R-:W-:Y:S01]  /*04c0*/  IMAD R7, R6, UR32, R7 ;  /* 0x0000002006077c24 */ /* 0x000fe2000f8e0207 */
[----:B------:R-:W-:Y:S01]  /*04d0*/  LEA.HI.X R12, R4, UR7, R5, 0x3, P2 ;  /* 0x00000007040c7c11 */ /* 0x000fe200090f1c05 */
[----:B--2---:R-:W-:-:S04]  /*04e0*/  IMAD.WIDE.U32 R4, R6, R13, UR8 ;  /* 0x0000000806047e25 */ /* 0x004fc8000f8e000d */
[----:B------:R-:W-:-:S07]  /*04f0*/  IMAD.IADD R21, R5, 0x1, R7 ;  /* 0x0000000105157824 */ /* 0x000fce00078e0207 */
.L_x_994:
[C---:B------:R-:W-:Y:S02]  /*0500*/  IADD3 R14, P1, PT, R19.reuse, R2, RZ ;  /* 0x00000002130e7210 */ /* 0x040fe40007f3e0ff */
[----:B------:R-:W-:-:S03]  /*0510*/  IADD3 R8, P2, PT, R19, R4, RZ ;  /* 0x0000000413087210 */ /* 0x000fc60007f5e0ff */
[C---:B------:R-:W-:Y:S02]  /*0520*/  IMAD.X R15, R18.reuse, 0x1, R12, P1 ;  /* 0x00000001120f7824 */ /* 0x040fe400008e060c */
[----:B------:R-:W-:-:S03]  /*0530*/  IMAD.X R9, R18, 0x1, R21, P2 ;  /* 0x0000000112097824 */ /* 0x000fc600010e0615 */
[----:B------:R-:W2:Y:S04]  /*0540*/  LDG.E.CONSTANT R14, desc[UR28][R14.64] ;  /* 0x0000001c0e0e7981 */ /* 0x000ea8000c1e9900 */
[----:B0-----:R0:W3:Y:S01]  /*0550*/  LDG.E.CONSTANT R8, desc[UR28][R8.64] ;  /* 0x0000001c08087981 */ /* 0x0010e2000c1e9900 */
[----:B------:R-:W-:Y:S01]  /*0560*/  IADD3 R6, P1, PT, R19, R10, RZ ;  /* 0x0000000a13067210 */ /* 0x000fe20007f3e0ff */
[----:B------:R-:W-:Y:S01]  /*0570*/  IMAD.U32 R20, RZ, RZ, UR22 ;  /* 0x00000016ff147e24 */ /* 0x000fe2000f8e00ff */
[----:B------:R-:W-:-:S03]  /*0580*/  IADD3 R3, P3, PT, R3, UR22, RZ ;  /* 0x0000001603037c10 */ /* 0x000fc6000ff7e0ff */
[----:B------:R-:W-:Y:S01]  /*0590*/  IMAD.X R7, R18, 0x1, R11, P1 ;  /* 0x0000000112077824 */ /* 0x000fe200008e060b */
[----:B------:R-:W-:Y:S01]  /*05a0*/  IADD3 R16, P1, PT, R16, -0x1, RZ ;  /* 0xffffffff10107810 */ /* 0x000fe20007f3e0ff */
[----:B------:R-:W-:Y:S01]  /*05b0*/  IMAD.X R0, RZ, RZ, R0, P3 ;  /* 0x000000ffff007224 */ /* 0x000fe200018e0600 */
[----:B------:R-:W-:Y:S01]  /*05c0*/  LEA R19, P2, R20, R19, 0x2 ;  /* 0x0000001314137211 */ /* 0x000fe200078410ff */
[----:B0-----:R-:W-:Y:S01]  /*05d0*/  IMAD.U32 R9, RZ, RZ, UR22 ;  /* 0x00000016ff097e24 */ /* 0x001fe2000f8e00ff */
[----:B------:R-:W-:Y:S02]  /*05e0*/  IADD3.X R17, PT, PT, R17, -0x1, RZ, P1, !PT ;  /* 0xffffffff11117810 */ /* 0x000fe40000ffe4ff */
[----:B------:R-:W-:Y:S02]  /*05f0*/  ISETP.NE.U32.AND P1, PT, R16, RZ, PT ;  /* 0x000000ff1000720c */ /* 0x000fe40003f25070 */
[----:B------:R-:W-:Y:S02]  /*0600*/  LEA.HI.X R18, R9, R18, RZ, 0x2, P2 ;  /* 0x0000001209127211 */ /* 0x000fe400010f14ff */
[----:B------:R-:W-:Y:S01]  /*0610*/  ISETP.NE.AND.EX P1, PT, R17, RZ, PT, P1 ;  /* 0x000000ff1100720c */ /* 0x000fe20003f25310 */
[----:B--2---:R-:W-:-:S04]  /*0620*/  FADD.FTZ R13, RZ, R14 ;  /* 0x0000000eff0d7221 */ /* 0x004fc80000010000 */
[----:B---3--:R-:W-:-:S05]  /*0630*/  FADD.FTZ R13, R13, R8 ;  /* 0x000000080d0d7221 */ /* 0x008fca0000010000 */
[----:B------:R0:W-:Y:S03]  /*0640*/  STG.E desc[UR28][R6.64], R13 ;  /* 0x0000000d06007986 */ /* 0x0001e6000c10191c */
[----:B------:R-:W-:Y:S05]  /*0650*/  @P1 BRA `(.L_x_994) ;  /* 0xfffffffc00a81947 */ /* 0x000fea000383ffff */
.L_x_993:
[----:B------:R-:W-:Y:S05]  /*0660*/  BSYNC.RECONVERGENT B0 ;  /* 0x0000000000007941 */ /* 0x000fea0003800200 */
.L_x_992:
[----:B------:R-:W-:Y:S05]  /*0670*/  @!P0 EXIT ;  /* 0x000000000000894d */ /* 0x000fea0003800000 */
[----:B------:R-:W1:Y:S01]  /*0680*/  S2UR UR14, SR_CTAID.X ;  /* 0x00000000000e79c3 */ /* 0x000e620000002500 */
[----:B------:R-:W1:Y:S01]  /*0690*/  LDCU UR41, c[0x0][0x390] ;  /* 0x00007200ff2977ac */ /* 0x000e620008000800 */
[----:B------:R-:W-:Y:S01]  /*06a0*/  BSSY.RECONVERGENT B0, `(.L_x_995) ;  /* 0x000006b000007945 */ /* 0x000fe20003800200 */
[C---:B------:R-:W-:Y:S01]  /*06b0*/  SHF.L.U64.HI R5, R3.reuse, 0x2, R0 ;  /* 0x0000000203057819 */ /* 0x040fe20000010200 */
[----:B------:R-:W-:Y:S01]  /*06c0*/  IMAD.SHL.U32 R4, R3, 0x4, RZ ;  /* 0x0000000403047824 */ /* 0x000fe200078e00ff */
[----:B------:R-:W2:Y:S03]  /*06d0*/  LDCU.64 UR24, c[0x0][0x380] ;  /* 0x00007000ff1877ac */ /* 0x000ea60008000a00 */
[----:B------:R-:W3:Y:S01]  /*06e0*/  LDC R2, c[0x0][0x360] ;  /* 0x0000d800ff027b82 */ /* 0x000ee20000000800 */
[----:B------:R-:W-:Y:S02]  /*06f0*/  USHF.L.U32 UR30, UR22, 0x2, URZ ;  /* 0x00000002161e7899 */ /* 0x000fe400080006ff */
[----:B------:R-:W-:-:S02]  /*0700*/  USHF.R.U32.HI UR31, URZ, 0x1e, UR22 ;  /* 0x0000001eff1f7899 */ /* 0x000fc40008011616 */
[----:B------:R-:W-:Y:S01]  /*0710*/  USHF.L.U32 UR10, UR22, 0x3, URZ ;  /* 0x00000003160a7899 */ /* 0x000fe200080006ff */
[----:B------:R-:W4:Y:S01]  /*0720*/  LDCU.64 UR20, c[0x0][0x388] ;  /* 0x00007100ff1477ac */ /* 0x000f220008000a00 */
[----:B------:R-:W-:Y:S01]  /*0730*/  USHF.R.U32.HI UR11, URZ, 0x1d, UR22 ;  /* 0x0000001dff0b7899 */ /* 0x000fe20008011616 */
[----:B------:R-:W-:Y:S01]  /*0740*/  UMOV UR5, URZ ;  /* 0x000000ff00057c82 */ /* 0x000fe20008000000 */
[----:B------:R-:W-:Y:S02]  /*0750*/  UIMAD UR18, UR22, 0xc, URZ ;  /* 0x0000000c161278a4 */ /* 0x000fe4000f8e02ff */
[----:B-1----:R-:W-:Y:S02]  /*0760*/  UIMAD.WIDE.U32 UR6, UR14, UR41, URZ ;  /* 0x000000290e0672a5 */ /* 0x002fe4000f8e00ff */
[----:B------:R-:W-:Y:S02]  /*0770*/  UIMAD UR4, UR32, UR14, URZ ;  /* 0x0000000e200472a4 */ /* 0x000fe4000f8e02ff */
[----:B------:R-:W-:-:S02]  /*0780*/  USHF.L.U32 UR12, UR6, 0x2, URZ ;  /* 0x00000002060c7899 */ /* 0x000fc400080006ff */
[----:B------:R-:W-:Y:S02]  /*0790*/  UIADD3 UR26, UPT, UPT, UR7, UR4, URZ ;  /* 0x00000004071a7290 */ /* 0x000fe4000fffe0ff */
[----:B--2---:R-:W-:Y:S02]  /*07a0*/  UIADD3 UR39, UP3, UP4, UR12, UR24, UR30 ;  /* 0x000000180c277290 */ /* 0x004fe4000fc7e01e */
[----:B------:R-:W-:Y:S01]  /*07b0*/  USHF.L.U64.HI UR13, UR6, 0x2, UR26 ;  /* 0x00000002060d7899 */ /* 0x000fe2000801021a */
[----:B------:R-:W1:Y:S03]  /*07c0*/  LDCU.64 UR6, c[0x0][0x388] ;  /* 0x00007100ff0677ac */ /* 0x000e660008000a00 */
[----:B------:R-:W-:Y:S02]  /*07d0*/  UIMAD.WIDE.U32 UR8, UR22, 0xc, UR12 ;  /* 0x0000000c160878a5 */ /* 0x000fe4000f8e000c */
[----:B------:R-:W-:-:S02]  /*07e0*/  UIADD3 UR37, UP1, UP2, UR12, UR24, UR10 ;  /* 0x000000180c257290 */ /* 0x000fc4000fa3e00a */
[----:B------:R-:W-:Y:S02]  /*07f0*/  UIADD3 UR36, UP0, UPT, UR12, UR24, URZ ;  /* 0x000000180c247290 */ /* 0x000fe4000ff1e0ff */
[----:B------:R-:W-:Y:S02]  /*0800*/  UIADD3.X UR40, UPT, UPT, UR13, UR25, UR31, UP3, UP4 ;  /* 0x000000190d287290 */ /* 0x000fe40009fe841f */
[----:B------:R-:W-:Y:S02]  /*0810*/  UIADD3 UR24, UP3, UPT, UR8, UR24, URZ ;  /* 0x0000001808187290 */ /* 0x000fe4000ff7e0ff */
[----:B------:R-:W-:Y:S02]  /*0820*/  UIADD3.X UR38, UPT, UPT, UR13, UR25, UR11, UP1, UP2 ;  /* 0x000000190d267290 */ /* 0x000fe40008fe440b */
[----:B------:R-:W-:Y:S02]  /*0830*/  UIADD3.X UR23, UPT, UPT, UR13, UR25, URZ, UP0, !UPT ;  /* 0x000000190d177290 */ /* 0x000fe400087fe4ff */
[----:B------:R-:W-:-:S02]  /*0840*/  UIADD3.X UR25, UPT, UPT, UR25, UR5, UR9, UP3, !UPT ;  /* 0x0000000519197290 */ /* 0x000fc40009ffe409 */
[----:B------:R-:W-:Y:S02]  /*0850*/  UIMAD UR27, UR14, UR41, URZ ;  /* 0x000000290e1b72a4 */ /* 0x000fe4000f8e02ff */
[----:B------:R-:W-:Y:S02]  /*0860*/  UIMAD.WIDE.U32 UR12, UR22, 0xc, URZ ;  /* 0x0000000c160c78a5 */ /* 0x000fe4000f8e00ff */
[----:B------:R-:W-:Y:S01]  /*0870*/  UIMAD.WIDE.U32 UR8, UR14, 0x8, URZ ;  /* 0x000000080e0878a5 */ /* 0x000fe2000f8e00ff */
[----:B------:R-:W-:Y:S01]  /*0880*/  UMOV UR4, URZ ;  /* 0x000000ff00047c82 */ /* 0x000fe20008000000 */
[----:B------:R-:W-:Y:S02]  /*0890*/  USHF.L.U32 UR16, UR27, 0x3, URZ ;  /* 0x000000031b107899 */ /* 0x000fe400080006ff */
[----:B------:R-:W-:Y:S02]  /*08a0*/  UIADD3 UR19, UPT, UPT, UR13, UR4, URZ ;  /* 0x000000040d137290 */ /* 0x000fe4000fffe0ff */
[----:B------:R-:W-:-:S02]  /*08b0*/  ULOP3.LUT UR8, UR8, 0x4, URZ, 0xfc, !UPT ;  /* 0x0000000408087892 */ /* 0x000fc4000f8efcff */
[----:B------:R-:W-:Y:S02]  /*08c0*/  UIMAD UR9, UR9, UR41, URZ ;  /* 0x00000029090972a4 */ /* 0x000fe4000f8e02ff */
[----:B-1----:R-:W-:Y:S02]  /*08d0*/  ULEA UR42, UP4, UR27, UR6, 0x3 ;  /* 0x000000061b2a7291 */ /* 0x002fe4000f8818ff */
[----:B------:R-:W-:Y:S02]  /*08e0*/  USHF.L.U64.HI UR17, UR27, 0x3, UR26 ;  /* 0x000000031b117899 */ /* 0x000fe4000801021a */
[----:B------:R-:W-:Y:S02]  /*08f0*/  UIADD3 UR34, UP0, UP1, UR16, UR6, UR30 ;  /* 0x0000000610227290 */ /* 0x000fe4000f91e01e */
[----:B------:R-:W-:Y:S02]  /*0900*/  UIMAD.WIDE.U32 UR18, UR8, UR41, UR18 ;  /* 0x00000029081272a5 */ /* 0x000fe4000f8e0012 */
[----:B------:R-:W-:-:S02]  /*0910*/  UIADD3 UR33, UP2, UP3, UR16, UR6, UR10 ;  /* 0x0000000610217290 */ /* 0x000fc4000fb5e00a */
[----:B------:R-:W-:Y:S02]  /*0920*/  UIMAD UR4, UR32, UR8, UR9 ;  /* 0x00000008200472a4 */ /* 0x000fe4000f8e0209 */
[----:B------:R-:W-:Y:S02]  /*0930*/  UIMAD.WIDE.U32 UR12, UR8, UR41, UR30 ;  /* 0x00000029080c72a5 */ /* 0x000fe4000f8e001e */
[----:B------:R-:W-:Y:S02]  /*0940*/  UIMAD.WIDE.U32 UR14, UR8, UR41, UR10 ;  /* 0x00000029080e72a5 */ /* 0x000fe4000f8e000a */
[----:B----4-:R-:W-:Y:S02]  /*0950*/  UIMAD.WIDE.U32 UR8, UR8, UR41, UR20 ;  /* 0x00000029080872a5 */ /* 0x010fe4000f8e0014 */
[----:B------:R-:W-:Y:S02]  /*0960*/  ULEA.HI.X UR26, UR27, UR7, UR26, 0x3, UP4 ;  /* 0x000000071b1a7291 */ /* 0x000fe4000a0f1c1a */
[----:B------:R-:W-:-:S02]  /*0970*/  UIADD3.X UR35, UPT, UPT, UR17, UR7, UR31, UP0, UP1 ;  /* 0x0000000711237290 */ /* 0x000fc400087e241f */
[----:B------:R-:W-:Y:S02]  /*0980*/  UIADD3.X UR20, UPT, UPT, UR17, UR7, UR11, UP2, UP3 ;  /* 0x0000000711147290 */ /* 0x000fe400097e640b */
[----:B------:R-:W-:Y:S02]  /*0990*/  UIADD3 UR27, UP0, UPT, UR18, UR6, URZ ;  /* 0x00000006121b7290 */ /* 0x000fe4000ff1e0ff */
[----:B------:R-:W-:Y:S02]  /*09a0*/  UIMAD.WIDE.U32 UR10, UR22, 0xc, UR16 ;  /* 0x0000000c160a78a5 */ /* 0x000fe4000f8e0010 */
[----:B------:R-:W-:Y:S02]  /*09b0*/  UIADD3 UR21, UP1, UPT, UR14, UR6, URZ ;  /* 0x000000060e157290 */ /* 0x000fe4000ff3e0ff */
[----:B------:R-:W-:Y:S02]  /*09c0*/  UIADD3 UR16, UP2, UPT, UR12, UR6, URZ ;  /* 0x000000060c107290 */ /* 0x000fe4000ff5e0ff */
[----:B------:R-:W-:-:S02]  /*09d0*/  UIADD3.X UR18, UPT, UPT, UR7, UR19, UR4, UP0, !UPT ;  /* 0x0000001307127290 */ /* 0x000fc400087fe404 */
[----:B------:R-:W-:Y:S02]  /*09e0*/  UIADD3 UR6, UP0, UPT, UR10, UR6, URZ ;  /* 0x000000060a067290 */ /* 0x000fe4000ff1e0ff */
[----:B------:R-:W-:Y:S02]  /*09f0*/  UIADD3.X UR14, UPT, UPT, UR7, UR4, UR15, UP1, !UPT ;  /* 0x00000004070e7290 */ /* 0x000fe40008ffe40f */
[----:B------:R-:W-:Y:S02]  /*0a00*/  UIADD3.X UR12, UPT, UPT, UR7, UR4, UR13, UP2, !UPT ;  /* 0x00000004070c7290 */ /* 0x000fe400097fe40d */
[----:B------:R-:W-:Y:S02]  /*0a10*/  UIADD3.X UR5, UPT, UPT, UR7, UR5, UR11, UP0, !UPT ;  /* 0x0000000507057290 */ /* 0x000fe400087fe40b */
[----:B---3--:R-:W-:-:S12]  /*0a20*/  UIADD3 UR4, UPT, UPT, UR4, UR9, URZ ;  /* 0x0000000904047290 */ /* 0x008fd8000fffe0ff */
.L_x_996:
[C---:B------:R-:W-:Y:S02]  /*0a30*/  IADD3 R10, P0, PT, R4.reuse, UR42, RZ ;  /* 0x0000002a040a7c10 */ /* 0x040fe4000ff1e0ff */
[C---:B------:R-:W-:Y:S02]  /*0a40*/  IADD3 R14, P1, PT, R4.reuse, UR8, RZ ;  /* 0x00000008040e7c10 */ /* 0x040fe4000ff3e0ff */
[C---:B------:R-:W-:Y:S02]  /*0a50*/  IADD3.X R11, PT, PT, R5.reuse, UR26, RZ, P0, !PT ;  /* 0x0000001a050b7c10 */ /* 0x040fe400087fe4ff */
[C---:B------:R-:W-:Y:S02]  /*0a60*/  IADD3 R16, P0, PT, R4.reuse, UR34, RZ ;  /* 0x0000002204107c10 */ /* 0x040fe4000ff1e0ff */
[----:B------:R-:W-:Y:S01]  /*0a70*/  IADD3.X R15, PT, PT, R5, UR4, RZ, P1, !PT ;  /* 0x00000004050f7c10 */ /* 0x000fe20008ffe4ff */
[----:B------:R1:W2:Y:S01]  /*0a80*/  LDG.E.CONSTANT R20, desc[UR28][R10.64] ;  /* 0x0000001c0a147981 */ /* 0x0002a2000c1e9900 */
[----:B------:R-:W-:-:S02]  /*0a90*/  IADD3 R18, P1, PT, R4, UR16, RZ ;  /* 0x0000001004127c10 */ /* 0x000fc4000ff3e0ff */
[C---:B------:R-:W-:Y:S01]  /*0aa0*/  IADD3.X R17, PT, PT, R5.reuse, UR35, RZ, P0, !PT ;  /* 0x0000002305117c10 */ /* 0x040fe200087fe4ff */
[----:B------:R3:W4:Y:S01]  /*0ab0*/  LDG.E.CONSTANT R21, desc[UR28][R14.64] ;  /* 0x0000001c0e157981 */ /* 0x000722000c1e9900 */
[C---:B------:R-:W-:Y:S02]  /*0ac0*/  IADD3 R8, P0, PT, R4.reuse, UR33, RZ ;  /* 0x0000002104087c10 */ /* 0x040fe4000ff1e0ff */
[C---:B------:R-:W-:Y:S01]  /*0ad0*/  IADD3.X R19, PT, PT, R5.reuse, UR12, RZ, P1, !PT ;  /* 0x0000000c05137c10 */ /* 0x040fe20008ffe4ff */
[----:B------:R-:W5:Y:S01]  /*0ae0*/  LDG.E.CONSTANT R16, desc[UR28][R16.64] ;  /* 0x0000001c10107981 */ /* 0x000f62000c1e9900 */
[C---:B------:R-:W-:Y:S02]  /*0af0*/  IADD3 R12, P2, PT, R4.reuse, UR6, RZ ;  /* 0x00000006040c7c10 */ /* 0x040fe4000ff5e0ff */
[----:B------:R-:W-:Y:S02]  /*0b00*/  IADD3.X R9, PT, PT, R5, UR20, RZ, P0, !PT ;  /* 0x0000001405097c10 */ /* 0x000fe400087fe4ff */
[C---:B0-----:R-:W-:Y:S01]  /*0b10*/  IADD3 R6, P1, PT, R4.reuse, UR21, RZ ;  /* 0x0000001504067c10 */ /* 0x041fe2000ff3e0ff */
[----:B------:R-:W4:Y:S01]  /*0b20*/  LDG.E.CONSTANT R19, desc[UR28][R18.64] ;  /* 0x0000001c12137981 */ /* 0x000f22000c1e9900 */
[----:B-1----:R-:W-:-:S02]  /*0b30*/  IADD3 R10, P0, PT, R4, UR27, RZ ;  /* 0x0000001b040a7c10 */ /* 0x002fc4000ff1e0ff */
[C---:B------:R-:W-:Y:S01]  /*0b40*/  IADD3.X R13, PT, PT, R5.reuse, UR5, RZ, P2, !PT ;  /* 0x00000005050d7c10 */ /* 0x040fe200097fe4ff */
[----:B------:R0:W4:Y:S01]  /*0b50*/  LDG.E.CONSTANT R9, desc[UR28][R8.64] ;  /* 0x0000001c08097981 */ /* 0x000122000c1e9900 */
[C---:B------:R-:W-:Y:S02]  /*0b60*/  IADD3.X R7, PT, PT, R5.reuse, UR14, RZ, P1, !PT ;  /* 0x0000000e05077c10 */ /* 0x040fe40008ffe4ff */
[----:B------:R-:W-:Y:S01]  /*0b70*/  IADD3.X R11, PT, PT, R5, UR18, RZ, P0, !PT ;  /* 0x00000012050b7c10 */ /* 0x000fe200087fe4ff */
[----:B------:R-:W4:Y:S04]  /*0b80*/  LDG.E.CONSTANT R12, desc[UR28][R12.64] ;  /* 0x0000001c0c0c7981 */ /* 0x000f28000c1e9900 */
[----:B------:R1:W4:Y:S04]  /*0b90*/  LDG.E.CONSTANT R22, desc[UR28][R6.64] ;  /* 0x0000001c06167981 */ /* 0x000328000c1e9900 */
[----:B------:R4:W4:Y:S01]  /*0ba0*/  LDG.E.CONSTANT R23, desc[UR28][R10.64] ;  /* 0x0000001c0a177981 */ /* 0x000922000c1e9900 */
[----:B---3--:R-:W-:-:S02]  /*0bb0*/  IADD3 R14, P0, PT, R4, UR36, RZ ;  /* 0x00000024040e7c10 */ /* 0x008fc4000ff1e0ff */
[C---:B0-----:R-:W-:Y:S02]  /*0bc0*/  IADD3 R8, P1, PT, R4.reuse, UR37, RZ ;  /* 0x0000002504087c10 */ /* 0x041fe4000ff3e0ff */
[----:B------:R-:W-:Y:S02]  /*0bd0*/  IADD3.X R15, PT, PT, R5, UR23, RZ, P0, !PT ;  /* 0x00000017050f7c10 */ /* 0x000fe400087fe4ff */
[----:B-1----:R-:W-:-:S04]  /*0be0*/  IADD3 R6, P2, PT, R4, UR24, RZ ;  /* 0x0000001804067c10 */ /* 0x002fc8000ff5e0ff */
[----:B------:R-:W-:Y:S01]  /*0bf0*/  IADD3.X R7, PT, PT, R5, UR25, RZ, P2, !PT ;  /* 0x0000001905077c10 */ /* 0x000fe200097fe4ff */
[----:B--2---:R-:W-:Y:S01]  /*0c00*/  FADD.FTZ R20, RZ, R20 ;  /* 0x00000014ff147221 */ /* 0x004fe20000010000 */
[----:B-----5:R-:W-:-:S03]  /*0c10*/  FADD.FTZ R16, RZ, R16 ;  /* 0x00000010ff107221 */ /* 0x020fc60000010000 */
[----:B----4-:R-:W-:Y:S01]  /*0c20*/  FADD.FTZ R21, R20, R21 ;  /* 0x0000001514157221 */ /* 0x010fe20000010000 */
[----:B------:R-:W-:Y:S01]  /*0c30*/  FADD.FTZ R19, R16, R19 ;  /* 0x0000001310137221 */ /* 0x000fe20000010000 */
[----:B------:R-:W-:Y:S01]  /*0c40*/  IADD3 R16, P0, PT, R4, UR39, RZ ;  /* 0x0000002704107c10 */ /* 0x000fe2000ff1e0ff */
[----:B------:R-:W-:-:S03]  /*0c50*/  FADD.FTZ R9, RZ, R9 ;  /* 0x00000009ff097221 */ /* 0x000fc60000010000 */
[----:B------:R-:W-:Y:S01]  /*0c60*/  IADD3.X R17, PT, PT, R5, UR40, RZ, P0, !PT ;  /* 0x0000002805117c10 */ /* 0x000fe200087fe4ff */
[----:B------:R-:W-:Y:S01]  /*0c70*/  FADD.FTZ R12, RZ, R12 ;  /* 0x0000000cff0c7221 */ /* 0x000fe20000010000 */
[----:B------:R-:W-:Y:S01]  /*0c80*/  IADD3 R3, P0, PT, R3, UR30, RZ ;  /* 0x0000001e03037c10 */ /* 0x000fe2000ff1e0ff */
[----:B------:R-:W-:Y:S01]  /*0c90*/  FADD.FTZ R11, R9, R22 ;  /* 0x00000016090b7221 */ /* 0x000fe20000010000 */
[----:B------:R-:W-:Y:S01]  /*0ca0*/  IADD3.X R9, PT, PT, R5, UR38, RZ, P1, !PT ;  /* 0x0000002605097c10 */ /* 0x000fe20008ffe4ff */
[----:B------:R1:W-:Y:S01]  /*0cb0*/  STG.E desc[UR28][R14.64], R21 ;  /* 0x000000150e007986 */ /* 0x0003e2000c10191c */
[----:B------:R-:W-:-:S03]  /*0cc0*/  FADD.FTZ R23, R12, R23 ;  /* 0x000000170c177221 */ /* 0x000fc60000010000 */
[----:B------:R1:W-:Y:S01]  /*0cd0*/  STG.E desc[UR28][R16.64], R19 ;  /* 0x0000001310007986 */ /* 0x0003e2000c10191c */
[----:B------:R-:W-:-:S03]  /*0ce0*/  IADD3.X R0, PT, PT, R0, UR31, RZ, P0, !PT ;  /* 0x0000001f00007c10 */ /* 0x000fc600087fe4ff */
[----:B------:R1:W-:Y:S01]  /*0cf0*/  STG.E desc[UR28][R8.64], R11 ;  /* 0x0000000b08007986 */ /* 0x0003e2000c10191c */
[----:B------:R-:W-:-:S03]  /*0d00*/  ISETP.GE.U32.AND P0, PT, R3, UR41, PT ;  /* 0x0000002903007c0c */ /* 0x000fc6000bf06070 */
[----:B------:R1:W-:Y:S01]  /*0d10*/  STG.E desc[UR28][R6.64], R23 ;  /* 0x0000001706007986 */ /* 0x0003e2000c10191c */
[----:B------:R-:W-:Y:S01]  /*0d20*/  ISETP.GE.AND.EX P0, PT, R0, UR32, PT, P0 ;  /* 0x0000002000007c0c */ /* 0x000fe2000bf06300 */
[----:B------:R-:W-:-:S12]  /*0d30*/  IMAD.WIDE.U32 R4, R2, 0x10, R4 ;  /* 0x0000001002047825 */ /* 0x000fd800078e0004 */
[----:B-1----:R-:W-:Y:S05]  /*0d40*/  @!P0 BRA `(.L_x_996) ;  /* 0xfffffffc00388947 */ /* 0x002fea000383ffff */
[----:B------:R-:W-:Y:S05]  /*0d50*/  BSYNC.RECONVERGENT B0 ;  /* 0x0000000000007941 */ /* 0x000fea0003800200 */
.L_x_995:
[----:B------:R-:W-:Y:S05]  /*0d60*/  EXIT ;  /* 0x000000000000794d */ /* 0x000fea0003800000 */
        .weak           $__internal_23_$__cuda_sm20_div_u64
        .type           $__internal_23_$__cuda_sm20_div_u64,@function
        .size           $__internal_23_$__cuda_sm20_div_u64,(.L_x_1806 - $__internal_23_$__cuda_sm20_div_u64)
$__internal_23_$__cuda_sm20_div_u64:
        /* <DEDUP_REMOVED lines=19> */
[----:B------:R-:W-:Y:S02]  /*0ea0*/  IADD3.X R13, PT, PT, RZ, RZ, R10, P2, P1 ;  /* 0x000000ffff0d7210 */ /* 0x000fe400017e240a */
        /* <DEDUP_REMOVED lines=18> */
[----:B------:R-:W-:-:S04]  /*0fd0*/  IMAD.X R8, RZ, RZ, R12, P0 ;  /* 0x000000ffff087224 */ /* 0x000fc800000e060c */
[----:B------:R-:W-:Y:S02]  /*0fe0*/  IMAD.X R11, RZ, RZ, R8, P1 ;  /* 0x000000ffff0b7224 */ /* 0x000fe400008e0608 */
[----:B------:R-:W-:-:S04]  /*0ff0*/  IMAD.WIDE.U32 R8, R10, UR22, RZ ;  /* 0x000000160a087c25 */ /* 0x000fc8000f8e00ff */
[----:B------:R-:W-:Y:S01]  /*1000*/  IMAD R12, R11, UR22, R9 ;  /* 0x000000160b0c7c24 */ /* 0x000fe2000f8e0209 */
[----:B------:R-:W-:Y:S02]  /*1010*/  IADD3 R14, P0, PT, -R8, R5, RZ ;  /* 0x00000005080e7210 */ /* 0x000fe40007f1e1ff */
[----:B------:R-:W-:-:S03]  /*1020*/  IADD3 R5, P2, PT, R10, 0x1, RZ ;  /* 0x000000010a057810 */ /* 0x000fc60007f5e0ff */
[----:B------:R-:W-:Y:S01]  /*1030*/  IMAD.X R12, R7, 0x1, ~R12, P0 ;  /* 0x00000001070c7824 */ /* 0x000fe200000e0e0c */
[C---:B------:R-:W-:Y:S01]  /*1040*/  ISETP.GE.U32.AND P0, PT, R14.reuse, UR22, PT ;  /* 0x000000160e007c0c */ /* 0x040fe2000bf06070 */
[----:B------:R-:W-:Y:S01]  /*1050*/  IMAD.X R8, RZ, RZ, R11, P2 ;  /* 0x000000ffff087224 */ /* 0x000fe200010e060b */
[----:B------:R-:W-:Y:S02]  /*1060*/  IADD3 R7, P1, PT, R14, -UR22, RZ ;  /* 0x800000160e077c10 */ /* 0x000fe4000ff3e0ff */
[C---:B------:R-:W-:Y:S02]  /*1070*/  ISETP.GE.U32.AND.EX P0, PT, R12.reuse, RZ, PT, P0 ;  /* 0x000000ff0c00720c */ /* 0x040fe40003f06100 */
[----:B------:R-:W-:Y:S02]  /*1080*/  IADD3.X R9, PT, PT, R12, -0x1, RZ, P1, !PT ;  /* 0xffffffff0c097810 */ /* 0x000fe40000ffe4ff */
[----:B------:R-:W-:Y:S02]  /*1090*/  SEL R10, R5, R10, P0 ;  /* 0x0000000a050a7207 */ /* 0x000fe40000000000 */
[----:B------:R-:W-:-:S02]  /*10a0*/  SEL R7, R7, R14, P0 ;  /* 0x0000000e07077207 */ /* 0x000fc40000000000 */
[----:B------:R-:W-:Y:S02]  /*10b0*/  SEL R11, R8, R11, P0 ;  /* 0x0000000b080b7207 */ /* 0x000fe40000000000 */
[----:B------:R-:W-:Y:S02]  /*10c0*/  IADD3 R5, P2, PT, R10, 0x1, RZ ;  /* 0x000000010a057810 */ /* 0x000fe40007f5e0ff */
[----:B------:R-:W-:Y:S02]  /*10d0*/  SEL R9, R9, R12, P0 ;  /* 0x0000000c09097207 */ /* 0x000fe40000000000 */
[----:B------:R-:W-:Y:S01]  /*10e0*/  ISETP.GE.U32.AND P0, PT, R7, UR22, PT ;  /* 0x0000001607007c0c */ /* 0x000fe2000bf06070 */
[----:B------:R-:W-:Y:S01]  /*10f0*/  IMAD.X R8, RZ, RZ, R11, P2 ;  /* 0x000000ffff087224 */ /* 0x000fe200010e060b */
[----:B------:R-:W-:Y:S01]  /*1100*/  ISETP.NE.U32.AND P1, PT, RZ, UR22, PT ;  /* 0x00000016ff007c0c */ /* 0x000fe2000bf25070 */
[----:B------:R-:W-:Y:S01]  /*1110*/  IMAD.MOV.U32 R7, RZ, RZ, 0x0 ;  /* 0x00000000ff077424 */ /* 0x000fe200078e00ff */
[----:B------:R-:W-:-:S02]  /*1120*/  ISETP.GE.U32.AND.EX P0, PT, R9, RZ, PT, P0 ;  /* 0x000000ff0900720c */ /* 0x000fc40003f06100 */
[----:B------:R-:W-:Y:S02]  /*1130*/  ISETP.NE.AND.EX P1, PT, RZ, RZ, PT, P1 ;  /* 0x000000ffff00720c */ /* 0x000fe40003f25310 */
[----:B------:R-:W-:Y:S02]  /*1140*/  SEL R5, R5, R10, P0 ;  /* 0x0000000a05057207 */ /* 0x000fe40000000000 */
[----:B------:R-:W-:Y:S02]  /*1150*/  SEL R8, R8, R11, P0 ;  /* 0x0000000b08087207 */ /* 0x000fe40000000000 */
[----:B------:R-:W-:Y:S02]  /*1160*/  SEL R5, R5, 0xffffffff, P1 ;  /* 0xffffffff05057807 */ /* 0x000fe40000800000 */
[----:B------:R-:W-:Y:S01]  /*1170*/  SEL R8, R8, 0xffffffff, P1 ;  /* 0xffffffff08087807 */ /* 0x000fe20000800000 */
[----:B------:R-:W-:Y:S06]  /*1180*/  RET.REL.NODEC R6 `(_ZN4vllm3moe14moe_sum_kernelIfLi2EEEvPT_PKS2_i) ;  /* 0xffffffec069c7950 */ /* 0x000fec0003c3ffff */
.L_x_997:
        /* <DEDUP_REMOVED lines=15> */
.L_x_1806:


//--------------------- .text._ZN4vllm3moe35count_and_sort_expert_tokens_kernelImEEvPKT_PiS5_S5_miiib --------------------------
	.section	.text._ZN4vllm3moe35count_and_sort_expert_tokens_kernelImEEvPKT_PiS5_S5_miiib,"ax",@progbits
	.align	128
        .global         _ZN4vllm3moe35count_and_sort_expert_tokens_kernelImEEvPKT_PiS5_S5_miiib
        .type           _ZN4vllm3moe35count_and_sort_expert_tokens_kernelImEEvPKT_PiS5_S5_miiib,@function
        .size           _ZN4vllm3moe35count_and_sort_expert_tokens_kernelImEEvPKT_PiS5_S5_miiib,(.L_x_1832 - _ZN4vllm3moe35count_and_sort_expert_tokens_kernelImEEvPKT_PiS5_S5_miiib)
        .other          _ZN4vllm3moe35count_and_sort_expert_tokens_kernelImEEvPKT_PiS5_S5_miiib,@"STO_CUDA_ENTRY STV_DEFAULT"
_ZN4vllm3moe35count_and_sort_expert_tokens_kernelImEEvPKT_PiS5_S5_miiib:
.text._ZN4vllm3moe35count_and_sort_expert_tokens_kernelImEEvPKT_PiS5_S5_miiib:
[----:B------:R-:W-:Y:S01]  /*0000*/  LDC R1, c[0x0][0x37c] ;  /* 0x0000df00ff017b82 */ /* 0x000fe20000000800 */
[----:B------:R-:W0:Y:S07]  /*0010*/  S2R R7, SR_TID.X ;  /* 0x0000000000077919 */ /* 0x000e2e0000002100 */
        /* <DEDUP_REMOVED lines=9> */
[----:B------:R-:W0:Y:S01]  /*00b0*/  LDCU.U8 UR4, c[0x0][0x3b4] ;  /* 0x00007680ff0477ac */ /* 0x000e220008000000 */
[----:B------:R-:W1:Y:S01]  /*00c0*/  LDC.64 R4, c[0x0][0x388] ;  /* 0x0000e200ff047b82 */ /* 0x000e620000000a00 */
[----:B------:R-:W-:Y:S01]  /*00d0*/  IMAD.MOV.U32 R6, RZ, RZ, RZ ;  /* 0x000000ffff067224 */ /* 0x000fe200078e00ff */
[----:B------:R-:W2:Y:S01]  /*00e0*/  LDCU.64 UR6, c[0x0][0x358] ;  /* 0x00006b00ff0677ac */ /* 0x000ea20008000a00 */
[----:B------:R-:W3:Y:S05]  /*00f0*/  LDCU UR5, c[0x0][0x3a8] ;  /* 0x00007500ff0577ac */ /* 0x000eea0008000800 */
[----:B------:R-:W4:Y:S01]  /*0100*/  LDC.64 R8, c[0x0][0x388] ;  /* 0x0000e200ff087b82 */ /* 0x000f220000000a00 */
[----:B------:R-:W1:Y:S01]  /*0110*/  LDCU UR18, c[0x0][0x3a8] ;  /* 0x00007500ff1277ac */ /* 0x000e620008000800 */
[----:B------:R-:W1:Y:S06]  /*0120*/  LDCU.64 UR20, c[0x0][0x3a0] ;  /* 0x00007400ff1477ac */ /* 0x000e6c0008000a00 */
[----:B------:R-:W1:Y:S01]  /*0130*/  LDC.64 R2, c[0x0][0x390] ;  /* 0x0000e400ff027b82 */ /* 0x000e620000000a00 */
[----:B0-----:R-:W-:Y:S01]  /*0140*/  UPRMT UR4, UR4, 0x8880, URZ ;  /* 0x0000888004047896 */ /* 0x001fe200080000ff */
[----:B------:R-:W0:Y:S03]  /*0150*/  LDCU.64 UR14, c[0x0][0x3a0] ;  /* 0x00007400ff0e77ac */ /* 0x000e260008000a00 */
[----:B------:R-:W-:Y:S01]  /*0160*/  UISETP.NE.AND UP0, UPT, UR4, URZ, UPT ;  /* 0x000000ff0400728c */ /* 0x000fe2000bf05270 */
[----:B------:R-:W0:Y:S01]  /*0170*/  LDCU.64 UR8, c[0x0][0x380] ;  /* 0x00007000ff0877ac */ /* 0x000e220008000a00 */
[----:B------:R-:W0:Y:S01]  /*0180*/  LDCU.64 UR16, c[0x0][0x380] ;  /* 0x00007000ff1077ac */ /* 0x000e220008000a00 */
[----:B------:R-:W0:Y:S01]  /*0190*/  LDCU.64 UR10, c[0x0][0x398] ;  /* 0x00007300ff0a77ac */ /* 0x000e220008000a00 */
[----:B------:R-:W0:Y:S05]  /*01a0*/  LDCU.64 UR12, c[0x0][0x390] ;  /* 0x00007200ff0c77ac */ /* 0x000e2a0008000a00 */
[----:B--23--:R-:W-:Y:S05]  /*01b0*/  BRA.U !UP0, `(.L_x_998) ;  /* 0x0000000108687547 */ /* 0x00cfea000b800000 */
[----:B------:R-:W-:Y:S01]  /*01c0*/  BSSY.RECONVERGENT B0, `(.L_x_999) ;  /* 0x0000018000007945 */ /* 0x000fe20003800200 */
.L_x_1002:
[----:B0---4-:R-:W-:-:S04]  /*01d0*/  LEA R8, P0, R7, UR8, 0x3 ;  /* 0x0000000807087c11 */ /* 0x011fc8000f8018ff */
[----:B------:R-:W-:-:S06]  /*01e0*/  LEA.HI.X R9, R7, UR9, R6, 0x3, P0 ;  /* 0x0000000907097c11 */ /* 0x000fcc00080f1c06 */
[----:B------:R-:W2:Y:S01]  /*01f0*/  LDG.E.CONSTANT R9, desc[UR6][R8.64] ;  /* 0x0000000608097981 */ /* 0x000ea2000c1e9900 */
[----:B------:R-:W-:Y:S01]  /*0200*/  BSSY.RECONVERGENT B1, `(.L_x_1000) ;  /* 0x000000e000017945 */ /* 0x000fe20003800200 */
[----:B--2---:R-:W-:-:S13]  /*0210*/  ISETP.GE.AND P0, PT, R9, UR5, PT ;  /* 0x0000000509007c0c */ /* 0x004fda000bf06270 */
[----:B------:R-:W-:Y:S05]  /*0220*/  @P0 BRA `(.L_x_1001) ;  /* 0x00000000002c0947 */ /* 0x000fea0003800000 */
[----:B------:R-:W-:-:S04]  /*0230*/  SHF.R.S64 R8, RZ, 0x1e, R9 ;  /* 0x0000001eff087819 */ /* 0x000fc80000001009 */
[----:B------:R-:W-:-:S04]  /*0240*/  IADD3 R8, P0, PT, R8, UR10, RZ ;  /* 0x0000000a08087c10 */ /* 0x000fc8000ff1e0ff */
[----:B------:R-:W-:-:S06]  /*0250*/  LEA.HI.X.SX32 R9, R9, UR11, 0x2, P0 ;  /* 0x0000000b09097c11 */ /* 0x000fcc00080f16ff */
[----:B------:R-:W2:Y:S02]  /*0260*/  LDG.E.CONSTANT R9, desc[UR6][R8.64] ;  /* 0x0000000608097981 */ /* 0x000ea4000c1e9900 */
[----:B--2---:R-:W-:-:S13]  /*0270*/  ISETP.NE.AND P0, PT, R9, -0x1, PT ;  /* 0xffffffff0900780c */ /* 0x004fda0003f05270 */
[----:B------:R-:W-:Y:S05]  /*0280*/  @!P0 BRA `(.L_x_1001) ;  /* 0x0000000000148947 */ /* 0x000fea0003800000 */
[----:B-1----:R-:W-:-:S04]  /*0290*/  IMAD.WIDE R8, R9, 0x4, R2 ;  /* 0x0000000409087825 */ /* 0x002fc800078e0202 */
[----:B------:R-:W-:-:S05]  /*02a0*/  IMAD.MOV.U32 R13, RZ, RZ, 0x1 ;  /* 0x00000001ff0d7424 */ /* 0x000fca00078e00ff */
[----:B------:R-:W2:Y:S02]  /*02b0*/  ATOMG.E.ADD.STRONG.GPU PT, R9, desc[UR6][R8.64], R13 ;  /* 0x8000000d080979a8 */ /* 0x000ea400081ef106 */
[----:B--2---:R-:W-:-:S05]  /*02c0*/  IMAD.WIDE R10, R9, 0x4, R4 ;  /* 0x00000004090a7825 */ /* 0x004fca00078e0204 */
[----:B------:R0:W-:Y:S02]  /*02d0*/  STG.E desc[UR6][R10.64], R7 ;  /* 0x000000070a007986 */ /* 0x0001e4000c101906 */
.L_x_1001:
[----:B-1----:R-:W-:Y:S05]  /*02e0*/  BSYNC.RECONVERGENT B1 ;  /* 0x0000000000017941 */ /* 0x002fea0003800200 */
.L_x_1000:
[----:B0-----:R-:W-:-:S05]  /*02f0*/  IADD3 R7, P0, PT, R0, R7, RZ ;  /* 0x0000000700077210 */ /* 0x001fca0007f1e0ff */
[----:B------:R-:W-:Y:S01]  /*0300*/  IMAD.X R6, RZ, RZ, R6, P0 ;  /* 0x000000ffff067224 */ /* 0x000fe200000e0606 */
[----:B------:R-:W-:-:S04]  /*0310*/  ISETP.GE.U32.AND P0, PT, R7, UR14, PT ;  /* 0x0000000e07007c0c */ /* 0x000fc8000bf06070 */
[----:B------:R-:W-:-:S13]  /*0320*/  ISETP.GE.U32.AND.EX P0, PT, R6, UR15, PT, P0 ;  /* 0x0000000f06007c0c */ /* 0x000fda000bf06100 */
[----:B------:R-:W-:Y:S05]  /*0330*/  @!P0 BRA `(.L_x_1002) ;  /* 0xfffffffc00a48947 */ /* 0x000fea000383ffff */
[----:B------:R-:W-:Y:S05]  /*0340*/  BSYNC.RECONVERGENT B0 ;  /* 0x0000000000007941 */ /* 0x000fea0003800200 */
.L_x_999:
[----:B------:R-:W-:Y:S05]  /*0350*/  EXIT ;  /* 0x000000000000794d */ /* 0x000fea0003800000 */
.L_x_998:
[----:B------:R-:W-:Y:S01]  /*0360*/  BSSY.RECONVERGENT B0, `(.L_x_1003) ;  /* 0x0000014000007945 */ /* 0x000fe20003800200 */
.L_x_1006:
[----:B01----:R-:W-:-:S04]  /*0370*/  LEA R2, P0, R7, UR16, 0x3 ;  /* 0x0000001007027c11 */ /* 0x003fc8000f8018ff */
[----:B------:R-:W-:-:S05]  /*0380*/  LEA.HI.X R3, R7, UR17, R6, 0x3, P0 ;  /* 0x0000001107037c11 */ /* 0x000fca00080f1c06 */
[----:B------:R-:W2:Y:S01]  /*0390*/  LDG.E.CONSTANT R2, desc[UR6][R2.64] ;  /* 0x0000000602027981 */ /* 0x000ea2000c1e9900 */
[----:B------:R-:W-:Y:S01]  /*03a0*/  BSSY.RECONVERGENT B1, `(.L_x_1004) ;  /* 0x000000a000017945 */ /* 0x000fe20003800200 */
[----:B--2---:R-:W-:-:S13]  /*03b0*/  ISETP.GE.AND P0, PT, R2, UR18, PT ;  /* 0x0000001202007c0c */ /* 0x004fda000bf06270 */
[----:B------:R-:W-:Y:S05]  /*03c0*/  @P0 BRA `(.L_x_1005) ;  /* 0x00000000001c0947 */ /* 0x000fea0003800000 */
[----:B------:R-:W-:Y:S01]  /*03d0*/  SHF.R.S64 R4, RZ, 0x1e, R2 ;  /* 0x0000001eff047819 */ /* 0x000fe20000001002 */
[----:B------:R-:W-:-:S03]  /*03e0*/  IMAD.MOV.U32 R11, RZ, RZ, 0x1 ;  /* 0x00000001ff0b7424 */ /* 0x000fc600078e00ff */
[----:B------:R-:W-:-:S04]  /*03f0*/  IADD3 R4, P0, PT, R4, UR12, RZ ;  /* 0x0000000c04047c10 */ /* 0x000fc8000ff1e0ff */
[----:B------:R-:W-:-:S05]  /*0400*/  LEA.HI.X.SX32 R5, R2, UR13, 0x2, P0 ;  /* 0x0000000d02057c11 */ /* 0x000fca00080f16ff */
[----:B------:R-:W4:Y:S02]  /*0410*/  ATOMG.E.ADD.STRONG.GPU PT, R3, desc[UR6][R4.64], R11 ;  /* 0x8000000b040379a8 */ /* 0x000f2400081ef106 */
[----:B----4-:R-:W-:-:S05]  /*0420*/  IMAD.WIDE R2, R3, 0x4, R8 ;  /* 0x0000000403027825 */ /* 0x010fca00078e0208 */
[----:B------:R0:W-:Y:S02]  /*0430*/  STG.E desc[UR6][R2.64], R7 ;  /* 0x0000000702007986 */ /* 0x0001e4000c101906 */
.L_x_1005:
[----:B------:R-:W-:Y:S05]  /*0440*/  BSYNC.RECONVERGENT B1 ;  /* 0x0000000000017941 */ /* 0x000fea0003800200 */
.L_x_1004:
[----:B0-----:R-:W-:-:S05]  /*0450*/  IADD3 R7, P0, PT, R0, R7, RZ ;  /* 0x0000000700077210 */ /* 0x001fca0007f1e0ff */
[----:B------:R-:W-:Y:S01]  /*0460*/  IMAD.X R6, RZ, RZ, R6, P0 ;  /* 0x000000ffff067224 */ /* 0x000fe200000e0606 */
[----:B------:R-:W-:-:S04]  /*0470*/  ISETP.GE.U32.AND P0, PT, R7, UR20, PT ;  /* 0x0000001407007c0c */ /* 0x000fc8000bf06070 */
[----:B------:R-:W-:-:S13]  /*0480*/  ISETP.GE.U32.AND.EX P0, PT, R6, UR21, PT, P0 ;  /* 0x0000001506007c0c */ /* 0x000fda000bf06100 */
[----:B------:R-:W-:Y:S05]  /*0490*/  @!P0 BRA `(.L_x_1006) ;  /* 0xfffffffc00b48947 */ /* 0x000fea000383ffff */
[----:B------:R-:W-:Y:S05]  /*04a0*/  BSYNC.RECONVERGENT B0 ;  /* 0x0000000000007941 */ /* 0x000fea0003800200 */
.L_x_1003:
[----:B------:R-:W-:Y:S05]  /*04b0*/  EXIT ;  /* 0x000000000000794d */ /* 0x000fea0003800000 */
.L_x_1007:
        /* <DEDUP_REMOVED lines=12> */
.L_x_1832:


//--------------------- .text._ZN4vllm3moe27moe_align_block_size_kernelImEEvPKT_PiS5_S5_S5_iiiimS5_iib --------------------------
	.section	.text._ZN4vllm3moe27moe_align_block_size_kernelImEEvPKT_PiS5_S5_S5_iiiimS5_iib,"ax",@progbits
	.align	128
        .global         _ZN4vllm3moe27moe_align_block_size_kernelImEEvPKT_PiS5_S5_S5_iiiimS5_iib
        .type           _ZN4vllm3moe27moe_align_block_size_kernelImEEvPKT_PiS5_S5_S5_iiiimS5_iib,@function
        .size           _ZN4vllm3moe27moe_align_block_size_kernelImEEvPKT_PiS5_S5_S5_iiiimS5_iib,(.L_x_1833 - _ZN4vllm3moe27moe_align_block_size_kernelImEEvPKT_PiS5_S5_S5_iiiimS5_iib)
        .other          _ZN4vllm3moe27moe_align_block_size_kernelImEEvPKT_PiS5_S5_S5_iiiimS5_iib,@"STO_CUDA_ENTRY STV_DEFAULT"
_ZN4vllm3moe27moe_align_block_size_kernelImEEvPKT_PiS5_S5_S5_iiiimS5_iib:
.text._ZN4vllm3moe27moe_align_block_size_kernelImEEvPKT_PiS5_S5_S5_iiiimS5_iib:
[----:B------:R-:W-:Y:S08]  /*0000*/  LDC R1, c[0x0][0x37c] ;  /* 0x0000df00ff017b82 */ /* 0x000ff00000000800 */
[----:B------:R-:W0:Y:S01]  /*0010*/  S2UR UR4, SR_CTAID.X ;  /* 0x00000000000479c3 */ /* 0x000e220000002500 */
[----:B------:R-:W1:Y:S01]  /*0020*/  LDCU.64 UR8, c[0x0][0x358] ;  /* 0x00006b00ff0877ac */ /* 0x000e620008000a00 */
[----:B0-----:R-:W-:-:S04]  /*0030*/  ULOP3.LUT UR4, UR4, 0x1, URZ, 0xc0, !UPT ;  /* 0x0000000104047892 */ /* 0x001fc8000f8ec0ff */
[----:B------:R-:W-:-:S09]  /*0040*/  UISETP.NE.U32.AND UP0, UPT, UR4, 0x1, UPT ;  /* 0x000000010400788c */ /* 0x000fd2000bf05070 */
[----:B-1----:R-:W-:Y:S05]  /*0050*/  BRA.U UP0, `(.L_x_1008) ;  /* 0x0000000100487547 */ /* 0x002fea000b800000 */
[----:B------:R-:W0:Y:S01]  /*0060*/  S2R R0, SR_TID.X ;  /* 0x0000000000007919 */ /* 0x000e220000002100 */
[----:B------:R-:W0:Y:S02]  /*0070*/  LDCU UR6, c[0x0][0x3c8] ;  /* 0x00007900ff0677ac */ /* 0x000e240008000800 */
[----:B0-----:R-:W-:-:S13]  /*0080*/  ISETP.GE.U32.AND P0, PT, R0, UR6, PT ;  /* 0x0000000600007c0c */ /* 0x001fda000bf06070 */
[----:B------:R-:W-:Y:S05]  /*0090*/  @P0 EXIT ;  /* 0x000000000000094d */ /* 0x000fea0003800000 */
[----:B------:R-:W0:Y:S01]  /*00a0*/  LDC R7, c[0x0][0x3b8] ;  /* 0x0000ee00ff077b82 */ /* 0x000e220000000800 */
[----:B------:R-:W-:Y:S01]  /*00b0*/  IMAD.MOV.U32 R5, RZ, RZ, RZ ;  /* 0x000000ffff057224 */ /* 0x000fe200078e00ff */
[----:B------:R-:W1:Y:S01]  /*00c0*/  LDCU UR4, c[0x0][0x360] ;  /* 0x00006c00ff0477ac */ /* 0x000e620008000800 */
[----:B------:R-:W2:Y:S01]  /*00d0*/  LDCU.64 UR10, c[0x0][0x388] ;  /* 0x00007100ff0a77ac */ /* 0x000ea20008000a00 */
[----:B------:R-:W-:-:S12]  /*00e0*/  USHF.R.S32.HI UR5, URZ, 0x1f, UR6 ;  /* 0x0000001fff057899 */ /* 0x000fd80008011406 */
.L_x_1009:
[----:B--2---:R-:W-:-:S04]  /*00f0*/  LEA R2, P0, R0, UR10, 0x2 ;  /* 0x0000000a00027c11 */ /* 0x004fc8000f8010ff */
[C---:B------:R-:W-:Y:S02]  /*0100*/  LEA.HI.X R3, R0.reuse, UR11, R5, 0x2, P0 ;  /* 0x0000000b00037c11 */ /* 0x040fe400080f1405 */
[----:B-1----:R-:W-:-:S03]  /*0110*/  IADD3 R0, P0, PT, R0, UR4, RZ ;  /* 0x0000000400007c10 */ /* 0x002fc6000ff1e0ff */
[----:B0-----:R3:W-:Y:S02]  /*0120*/  STG.E desc[UR8][R2.64], R7 ;  /* 0x0000000702007986 */ /* 0x0017e4000c101908 */
[----:B------:R-:W-:Y:S01]  /*0130*/  IMAD.X R5, RZ, RZ, R5, P0 ;  /* 0x000000ffff057224 */ /* 0x000fe200000e0605 */
[----:B------:R-:W-:-:S04]  /*0140*/  ISETP.GE.U32.AND P0, PT, R0, UR6, PT ;  /* 0x0000000600007c0c */ /* 0x000fc8000bf06070 */
[----:B------:R-:W-:-:S13]  /*0150*/  ISETP.GE.U32.AND.EX P0, PT, R5, UR5, PT, P0 ;  /* 0x0000000505007c0c */ /* 0x000fda000bf06100 */
[----:B---3--:R-:W-:Y:S05]  /*0160*/  @!P0 BRA `(.L_x_1009) ;  /* 0xfffffffc00e08947 */ /* 0x008fea000383ffff */
[----:B------:R-:W-:Y:S05]  /*0170*/  EXIT ;  /* 0x000000000000794d */ /* 0x000fea0003800000 */
.L_x_1008:
[----:B------:R-:W0:Y:S01]  /*0180*/  S2R R0, SR_TID.X ;  /* 0x0000000000007919 */ /* 0x000e220000002100 */
[----:B------:R-:W1:Y:S02]  /*0190*/  LDCU UR6, c[0x0][0x3b0] ;  /* 0x00007600ff0677ac */ /* 0x000e640008000800 */
[----:B-1----:R-:W-:Y:S01]  /*01a0*/  UISETP.GE.AND UP0, UPT, UR6, 0x1, UPT ;  /* 0x000000010600788c */ /* 0x002fe2000bf06270 */
[----:B0-----:R-:W-:-:S08]  /*01b0*/  SHF.R.U32.HI R3, RZ, 0x5, R0 ;  /* 0x00000005ff037819 */ /* 0x001fd00000011600 */
        /* <DEDUP_REMOVED lines=8> */
[----:B------:R-:W-:Y:S01]  /*0240*/  IMAD.MOV.U32 R4, RZ, RZ, RZ ;  /* 0x000000ffff047224 */ /* 0x000fe200078e00ff */
[----:B------:R-:W-:Y:S01]  /*0250*/  UMOV UR4, 0x400 ;  /* 0x0000040000047882 */ /* 0x000fe20000000000 */
[----:B------:R-:W1:Y:S03]  /*0260*/  LDCU UR7, c[0x0][0x3b0] ;  /* 0x00007600ff0777ac */ /* 0x000e660008000800 */
[----:B------:R-:W-:Y:S01]  /*0270*/  IMAD.U32 R2, RZ, RZ, UR6 ;  /* 0x00000006ff027e24 */ /* 0x000fe2000f8e00ff */
[----:B------:R-:W-:Y:S01]  /*0280*/  UIADD3 UR4, UPT, UPT, UR4, 0x10a0, URZ ;  /* 0x000010a004047890 */ /* 0x000fe2000fffe0ff */
[----:B------:R-:W2:Y:S03]  /*0290*/  LDCU UR11, c[0x0][0x3ac] ;  /* 0x00007580ff0b77ac */ /* 0x000ea60008000800 */
[----:B01----:R-:W-:-:S12]  /*02a0*/  ULEA UR4, UR5, UR4, 0x18 ;  /* 0x0000000405047291 */ /* 0x003fd8000f8ec0ff */
.L_x_1012:
[----:B------:R-:W-:Y:S02]  /*02b0*/  UMOV UR6, UR7 ;  /* 0x0000000700067c82 */ /* 0x000fe40008000000 */
[----:B------:R-:W-:Y:S01]  /*02c0*/  IMAD R5, R3, UR6, R4 ;  /* 0x0000000603057c24 */ /* 0x000fe2000f8e0204 */
[----:B------:R-:W-:-:S03]  /*02d0*/  IADD3 R4, PT, PT, R4, 0x8, RZ ;  /* 0x0000000804047810 */ /* 0x000fc60007ffe0ff */
[C---:B------:R-:W-:Y:S01]  /*02e0*/  VIADD R6, R5.reuse, 0x1 ;  /* 0x0000000105067836 */ /* 0x040fe20000000000 */
[C---:B--2---:R-:W-:Y:S01]  /*02f0*/  ISETP.GE.AND P6, PT, R5.reuse, UR11, PT ;  /* 0x0000000b05007c0c */ /* 0x044fe2000bfc6270 */
[C---:B------:R-:W-:Y:S01]  /*0300*/  VIADD R8, R5.reuse, 0x3 ;  /* 0x0000000305087836 */ /* 0x040fe20000000000 */
[C---:B------:R-:W-:Y:S01]  /*0310*/  IADD3 R7, PT, PT, R5.reuse, 0x2, RZ ;  /* 0x0000000205077810 */ /* 0x040fe20007ffe0ff */
[----:B------:R-:W-:Y:S01]  /*0320*/  VIADD R9, R5, 0x6 ;  /* 0x0000000605097836 */ /* 0x000fe20000000000 */
[----:B------:R-:W-:Y:S02]  /*0330*/  ISETP.GE.AND P5, PT, R6, UR11, PT ;  /* 0x0000000b06007c0c */ /* 0x000fe4000bfa6270 */
        /* <DEDUP_REMOVED lines=20> */
.L_x_1011:
[----:B------:R-:W-:Y:S05]  /*0480*/  BRA.U !UP1, `(.L_x_1010) ;  /* 0x0000000109cc7547 */ /* 0x000fea000b800000 */
[----:B------:R-:W-:Y:S02]  /*0490*/  UISETP.GE.U32.AND UP0, UPT, UR10, 0x4, UPT ;  /* 0x000000040a00788c */ /* 0x000fe4000bf06070 */
[----:B------:R-:W-:-:S04]  /*04a0*/  ULOP3.LUT UR7, UR6, 0x3, URZ, 0xc0, !UPT ;  /* 0x0000000306077892 */ /* 0x000fc8000f8ec0ff */
[----:B------:R-:W-:-:S03]  /*04b0*/  UISETP.NE.AND UP1, UPT, UR7, URZ, UPT ;  /* 0x000000ff0700728c */ /* 0x000fc6000bf25270 */
[----:B------:R-:W-:Y:S08]  /*04c0*/  BRA.U !UP0, `(.L_x_1013) ;  /* 0x00000001084c7547 */ /* 0x000ff0000b800000 */
[----:B------:R-:W0:Y:S01]  /*04d0*/  LDCU UR10, c[0x0][0x3ac] ;  /* 0x00007580ff0a77ac */ /* 0x000e220008000800 */
[----:B------:R-:W1:Y:S01]  /*04e0*/  S2UR UR5, SR_CgaCtaId ;  /* 0x00000000000579c3 */ /* 0x000e620000008800 */
[----:B------:R-:W-:Y:S01]  /*04f0*/  IMAD R4, R3, UR6, R2 ;  /* 0x0000000603047c24 */ /* 0x000fe2000f8e0202 */
[----:B------:R-:W-:Y:S01]  /*0500*/  UMOV UR4, 0x400 ;  /* 0x0000040000047882 */ /* 0x000fe20000000000 */
[----:B------:R-:W-:Y:S01]  /*0510*/  VIADD R2, R2, 0x4 ;  /* 0x0000000402027836 */ /* 0x000fe20000000000 */
[----:B------:R-:W-:Y:S01]  /*0520*/  UIADD3 UR4, UPT, UPT, UR4, 0x10a0, URZ ;  /* 0x000010a004047890 */ /* 0x000fe2000fffe0ff */
[C---:B------:R-:W-:Y:S02]  /*0530*/  VIADD R5, R4.reuse, 0x1 ;  /* 0x0000000104057836 */ /* 0x040fe40000000000 */
[----:B------:R-:W-:-:S03]  /*0540*/  VIADD R6, R4, 0x3 ;  /* 0x0000000304067836 */ /* 0x000fc60000000000 */
[----:B0-----:R-:W-:Y:S01]  /*0550*/  ISETP.GE.AND P1, PT, R5, UR10, PT ;  /* 0x0000000a05007c0c */ /* 0x001fe2000bf26270 */
[C---:B------:R-:W-:Y:S01]  /*0560*/  VIADD R5, R4.reuse, 0x2 ;  /* 0x0000000204057836 */ /* 0x040fe20000000000 */
[----:B------:R-:W-:Y:S02]  /*0570*/  ISETP.GE.AND P0, PT, R4, UR10, PT ;  /* 0x0000000a04007c0c */ /* 0x000fe4000bf06270 */
[----:B------:R-:W-:Y:S02]  /*0580*/  ISETP.GE.AND P3, PT, R6, UR10, PT ;  /* 0x0000000a06007c0c */ /* 0x000fe4000bf66270 */
[----:B------:R-:W-:Y:S01]  /*0590*/  ISETP.GE.AND P2, PT, R5, UR10, PT ;  /* 0x0000000a05007c0c */ /* 0x000fe2000bf46270 */
[----:B-1----:R-:W-:-:S06]  /*05a0*/  ULEA UR4, UR5, UR4, 0x18 ;  /* 0x0000000405047291 */ /* 0x002fcc000f8ec0ff */
[----:B------:R-:W-:-:S05]  /*05b0*/  LEA R4, R4, UR4, 0x2 ;  /* 0x0000000404047c11 */ /* 0x000fca000f8e10ff */
[----:B------:R0:W-:Y:S04]  /*05c0*/  @!P0 STS [R4], RZ ;  /* 0x000000ff04008388 */ /* 0x0001e80000000800 */
[----:B------:R0:W-:Y:S04]  /*05d0*/  @!P1 STS [R4+0x4], RZ ;  /* 0x000004ff04009388 */ /* 0x0001e80000000800 */
[----:B------:R0:W-:Y:S04]  /*05e0*/  @!P2 STS [R4+0x8], RZ ;  /* 0x000008ff0400a388 */ /* 0x0001e80000000800 */
[----:B------:R0:W-:Y:S02]  /*05f0*/  @!P3 STS [R4+0xc], RZ ;  /* 0x00000cff0400b388 */ /* 0x0001e40000000800 */
.L_x_1013:
[----:B------:R-:W-:Y:S05]  /*0600*/  BRA.U !UP1, `(.L_x_1010) ;  /* 0x00000001096c7547 */ /* 0x000fea000b800000 */
[----:B------:R-:W-:Y:S02]  /*0610*/  UISETP.NE.AND UP0, UPT, UR7, 0x1, UPT ;  /* 0x000000010700788c */ /* 0x000fe4000bf05270 */
[----:B------:R-:W-:-:S04]  /*0620*/  ULOP3.LUT UR4, UR6, 0x1, URZ, 0xc0, !UPT ;  /* 0x0000000106047892 */ /* 0x000fc8000f8ec0ff */
[----:B------:R-:W-:-:S03]  /*0630*/  UISETP.NE.U32.AND UP1, UPT, UR4, 0x1, UPT ;  /* 0x000000010400788c */ /* 0x000fc6000bf25070 */
[----:B------:R-:W-:Y:S08]  /*0640*/  BRA.U !UP0, `(.L_x_1014) ;  /* 0x0000000108347547 */ /* 0x000ff0000b800000 */
[----:B------:R-:W1:Y:S01]  /*0650*/  S2UR UR5, SR_CgaCtaId ;  /* 0x00000000000579c3 */ /* 0x000e620000008800 */
[----:B------:R-:W2:Y:S01]  /*0660*/  LDCU UR7, c[0x0][0x3ac] ;  /* 0x00007580ff0777ac */ /* 0x000ea20008000800 */
[----:B0-----:R-:W-:Y:S01]  /*0670*/  IMAD R4, R3, UR6, R2 ;  /* 0x0000000603047c24 */ /* 0x001fe2000f8e0202 */
[----:B------:R-:W-:Y:S01]  /*0680*/  IADD3 R2, PT, PT, R2, 0x2, RZ ;  /* 0x0000000202027810 */ /* 0x000fe20007ffe0ff */
[----:B------:R-:W-:Y:S02]  /*0690*/  UMOV UR4, 0x400 ;  /* 0x0000040000047882 */ /* 0x000fe40000000000 */
[C---:B------:R-:W-:Y:S01]  /*06a0*/  VIADD R5, R4.reuse, 0x1 ;  /* 0x0000000104057836 */ /* 0x040fe20000000000 */
[----:B------:R-:W-:Y:S01]  /*06b0*/  UIADD3 UR4, UPT, UPT, UR4, 0x10a0, URZ ;  /* 0x000010a004047890 */ /* 0x000fe2000fffe0ff */
[----:B--2---:R-:W-:-:S03]  /*06c0*/  ISETP.GE.AND P0, PT, R4, UR7, PT ;  /* 0x0000000704007c0c */ /* 0x004fc6000bf06270 */
[----:B------:R-:W-:Y:S01]  /*06d0*/  ISETP.GE.AND P1, PT, R5, UR7, PT ;  /* 0x0000000705007c0c */ /* 0x000fe2000bf26270 */
[----:B-1----:R-:W-:-:S06]  /*06e0*/  ULEA UR4, UR5, UR4, 0x18 ;  /* 0x0000000405047291 */ /* 0x002fcc000f8ec0ff */
[----:B------:R-:W-:-:S05]  /*06f0*/  LEA R4, R4, UR4, 0x2 ;  /* 0x0000000404047c11 */ /* 0x000fca000f8e10ff */
[----:B------:R1:W-:Y:S04]  /*0700*/  @!P0 STS [R4], RZ ;  /* 0x000000ff04008388 */ /* 0x0003e80000000800 */
[----:B------:R1:W-:Y:S02]  /*0710*/  @!P1 STS [R4+0x4], RZ ;  /* 0x000004ff04009388 */ /* 0x0003e40000000800 */
.L_x_1014:
[----:B------:R-:W-:Y:S05]  /*0720*/  BRA.U UP1, `(.L_x_1010) ;  /* 0x0000000101247547 */ /* 0x000fea000b800000 */
[----:B------:R-:W2:Y:S01]  /*0730*/  LDCU UR4, c[0x0][0x3ac] ;  /* 0x00007580ff0477ac */ /* 0x000ea20008000800 */
[----:B------:R-:W-:-:S05]  /*0740*/  IMAD R2, R3, UR6, R2 ;  /* 0x0000000603027c24 */ /* 0x000fca000f8e0202 */
[----:B--2---:R-:W-:-:S13]  /*0750*/  ISETP.GE.AND P0, PT, R2, UR4, PT ;  /* 0x0000000402007c0c */ /* 0x004fda000bf06270 */
[----:B------:R-:W2:Y:S01]  /*0760*/  @!P0 S2R R5, SR_CgaCtaId ;  /* 0x0000000000058919 */ /* 0x000ea20000008800 */
[----:B01----:R-:W-:-:S05]  /*0770*/  @!P0 MOV R4, 0x400 ;  /* 0x0000040000048802 */ /* 0x003fca0000000f00 */
[----:B------:R-:W-:-:S05]  /*0780*/  @!P0 VIADD R4, R4, 0x10a0 ;  /* 0x000010a004048836 */ /* 0x000fca0000000000 */
[----:B--2---:R-:W-:-:S05]  /*0790*/  @!P0 LEA R5, R5, R4, 0x18 ;  /* 0x0000000405058211 */ /* 0x004fca00078ec0ff */
[----:B------:R-:W-:-:S05]  /*07a0*/  @!P0 IMAD R2, R2, 0x4, R5 ;  /* 0x0000000402028824 */ /* 0x000fca00078e0205 */
[----:B------:R2:W-:Y:S02]  /*07b0*/  @!P0 STS [R2], RZ ;  /* 0x000000ff02008388 */ /* 0x0005e40000000800 */
.L_x_1010:
[----:B------:R-:W3:Y:S01]  /*07c0*/  LDCU.64 UR14, c[0x0][0x3b8] ;  /* 0x00007700ff0e77ac */ /* 0x000ee20008000a00 */
[----:B------:R-:W-:Y:S01]  /*07d0*/  BSSY.RECONVERGENT B0, `(.L_x_1015) ;  /* 0x0000040000007945 */ /* 0x000fe20003800200 */
[----:B------:R-:W4:Y:S01]  /*07e0*/  LDCU UR5, c[0x0][0x360] ;  /* 0x00006c00ff0577ac */ /* 0x000f220008000800 */
[----:B------:R-:W0:Y:S01]  /*07f0*/  LDCU UR10, c[0x0][0x3a8] ;  /* 0x00007500ff0a77ac */ /* 0x000e220008000800 */
[----:B------:R-:W0:Y:S01]  /*0800*/  LDCU UR11, c[0x0][0x3a8] ;  /* 0x00007500ff0b77ac */ /* 0x000e220008000800 */
[----:B------:R-:W0:Y:S01]  /*0810*/  LDCU.64 UR20, c[0x0][0x3b8] ;  /* 0x00007700ff1477ac */ /* 0x000e220008000a00 */
[----:B------:R-:W-:Y:S01]  /*0820*/  BAR.SYNC.DEFER_BLOCKING 0x0 ;  /* 0x0000000000007b1d */ /* 0x000fe20000010000 */
[----:B---3--:R-:W-:-:S04]  /*0830*/  ISETP.GE.U32.AND P0, PT, R0, UR14, PT ;  /* 0x0000000e00007c0c */ /* 0x008fc8000bf06070 */
[----:B------:R-:W-:Y:S01]  /*0840*/  ISETP.GE.U32.AND.EX P0, PT, RZ, UR15, PT, P0 ;  /* 0x0000000fff007c0c */ /* 0x000fe2000bf06100 */
[----:B------:R-:W3:Y:S01]  /*0850*/  LDCU.64 UR16, c[0x0][0x3b8] ;  /* 0x00007700ff1077ac */ /* 0x000ee20008000a00 */
[----:B------:R-:W0:Y:S01]  /*0860*/  LDCU.64 UR6, c[0x0][0x380] ;  /* 0x00007000ff0677ac */ /* 0x000e220008000a00 */
[----:B------:R-:W0:Y:S01]  /*0870*/  LDCU.64 UR18, c[0x0][0x380] ;  /* 0x00007000ff1277ac */ /* 0x000e220008000a00 */
[----:B------:R-:W0:Y:S09]  /*0880*/  LDCU.64 UR12, c[0x0][0x3a0] ;  /* 0x00007400ff0c77ac */ /* 0x000e320008000a00 */
[----:B----4-:R-:W-:Y:S05]  /*0890*/  @P0 BRA `(.L_x_1016) ;  /* 0x0000000000cc0947 */ /* 0x010fea0003800000 */
[----:B------:R-:W4:Y:S01]  /*08a0*/  LDCU.U8 UR4, c[0x0][0x3d0] ;  /* 0x00007a00ff0477ac */ /* 0x000f220008000000 */
[----:B------:R-:W-:Y:S02]  /*08b0*/  IMAD.MOV.U32 R6, RZ, RZ, R0 ;  /* 0x000000ffff067224 */ /* 0x000fe400078e0000 */
[----:B------:R-:W-:Y:S01]  /*08c0*/  IMAD.MOV.U32 R7, RZ, RZ, RZ ;  /* 0x000000ffff077224 */ /* 0x000fe200078e00ff */
[----:B----4-:R-:W-:-:S04]  /*08d0*/  UPRMT UR4, UR4, 0x8880, URZ ;  /* 0x0000888004047896 */ /* 0x010fc800080000ff */
[----:B------:R-:W-:-:S09]  /*08e0*/  UISETP.NE.AND UP0, UPT, UR4, URZ, UPT ;  /* 0x000000ff0400728c */ /* 0x000fd2000bf05270 */
[----:B------:R-:W-:Y:S05]  /*08f0*/  BRA.U !UP0, `(.L_x_1017) ;  /* 0x00000001086c7547 */ /* 0x000fea000b800000 */
[----:B------:R-:W4:Y:S01]  /*0900*/  S2R R5, SR_CgaCtaId ;  /* 0x0000000000057919 */ /* 0x000f220000008800 */
[----:B--2---:R-:W-:Y:S01]  /*0910*/  MOV R2, 0x400 ;  /* 0x0000040000027802 */ /* 0x004fe20000000f00 */
[----:B------:R-:W-:Y:S04]  /*0920*/  BSSY.RECONVERGENT B1, `(.L_x_1018) ;  /* 0x0000017000017945 */ /* 0x000fe80003800200 */
[----:B------:R-:W-:-:S05]  /*0930*/  VIADD R2, R2, 0x10a0 ;  /* 0x000010a002027836 */ /* 0x000fca0000000000 */
[----:B----4-:R-:W-:-:S07]  /*0940*/  LEA R9, R5, R2, 0x18 ;  /* 0x0000000205097211 */ /* 0x010fce00078ec0ff */
.L_x_1021:
[----:B01----:R-:W-:-:S04]  /*0950*/  LEA R4, P0, R6, UR6, 0x3 ;  /* 0x0000000606047c11 */ /* 0x003fc8000f8018ff */
[----:B------:R-:W-:-:S06]  /*0960*/  LEA.HI.X R5, R6, UR7, R7, 0x3, P0 ;  /* 0x0000000706057c11 */ /* 0x000fcc00080f1c07 */
[----:B------:R-:W2:Y:S01]  /*0970*/  LDG.E.CONSTANT R5, desc[UR8][R4.64] ;  /* 0x0000000804057981 */ /* 0x000ea2000c1e9900 */
[----:B------:R-:W-:Y:S01]  /*0980*/  IADD3 R6, P0, PT, R6, UR5, RZ ;  /* 0x0000000506067c10 */ /* 0x000fe2000ff1e0ff */
[----:B------:R-:W-:Y:S03]  /*0990*/  BSSY.RECONVERGENT B2, `(.L_x_1019) ;  /* 0x000000e000027945 */ /* 0x000fe60003800200 */
[----:B------:R-:W-:Y:S02]  /*09a0*/  IADD3.X R7, PT, PT, RZ, R7, RZ, P0, !PT ;  /* 0x00000007ff077210 */ /* 0x000fe400007fe4ff */
[----:B---3--:R-:W-:-:S04]  /*09b0*/  ISETP.GE.U32.AND P0, PT, R6, UR16, PT ;  /* 0x0000001006007c0c */ /* 0x008fc8000bf06070 */
[----:B------:R-:W-:Y:S02]  /*09c0*/  ISETP.GE.U32.AND.EX P0, PT, R7, UR17, PT, P0 ;  /* 0x0000001107007c0c */ /* 0x000fe4000bf06100 */
        /* <DEDUP_REMOVED lines=8> */
[----:B------:R-:W-:-:S05]  /*0a50*/  IMAD R2, R4, 0x4, R9 ;  /* 0x0000000404027824 */ /* 0x000fca00078e0209 */
[----:B------:R0:W-:Y:S02]  /*0a60*/  ATOMS.POPC.INC.32 RZ, [R2+URZ] ;  /* 0x0000000002ff7f8c */ /* 0x0001e4000d8000ff */
.L_x_1020:
[----:B------:R-:W-:Y:S05]  /*0a70*/  BSYNC.RECONVERGENT B2 ;  /* 0x0000000000027941 */ /* 0x000fea0003800200 */
.L_x_1019:
[----:B------:R-:W-:Y:S05]  /*0a80*/  @!P0 BRA `(.L_x_1021) ;  /* 0xfffffffc00b08947 */ /* 0x000fea000383ffff */
[----:B------:R-:W-:Y:S05]  /*0a90*/  BSYNC.RECONVERGENT B1 ;  /* 0x0000000000017941 */ /* 0x000fea0003800200 */
.L_x_1018:
[----:B------:R-:W-:Y:S05]  /*0aa0*/  BRA `(.L_x_1016) ;  /* 0x0000000000487947 */ /* 0x000fea0003800000 */
.L_x_1017:
[----:B------:R-:W4:Y:S01]  /*0ab0*/  S2R R5, SR_CgaCtaId ;  /* 0x0000000000057919 */ /* 0x000f220000008800 */
[----:B--2---:R-:W-:-:S05]  /*0ac0*/  MOV R2, 0x400 ;  /* 0x0000040000027802 */ /* 0x004fca0000000f00 */
[----:B------:R-:W-:-:S05]  /*0ad0*/  VIADD R2, R2, 0x10a0 ;  /* 0x000010a002027836 */ /* 0x000fca0000000000 */
[----:B----4-:R-:W-:-:S07]  /*0ae0*/  LEA R8, R5, R2, 0x18 ;  /* 0x0000000205087211 */ /* 0x010fce00078ec0ff */
.L_x_1024:
[----:B01----:R-:W-:-:S04]  /*0af0*/  LEA R4, P0, R6, UR18, 0x3 ;  /* 0x0000001206047c11 */ /* 0x003fc8000f8018ff */
[----:B------:R-:W-:-:S06]  /*0b00*/  LEA.HI.X R5, R6, UR19, R7, 0x3, P0 ;  /* 0x0000001306057c11 */ /* 0x000fcc00080f1c07 */
[----:B------:R-:W2:Y:S01]  /*0b10*/  LDG.E.CONSTANT R5, desc[UR8][R4.64] ;  /* 0x0000000804057981 */ /* 0x000ea2000c1e9900 */
[----:B------:R-:W-:Y:S01]  /*0b20*/  IADD3 R6, P0, PT, R6, UR5, RZ ;  /* 0x0000000506067c10 */ /* 0x000fe2000ff1e0ff */
[----:B------:R-:W-:Y:S04]  /*0b30*/  BSSY.RECONVERGENT B1, `(.L_x_1022) ;  /* 0x0000008000017945 */ /* 0x000fe80003800200 */
[----:B------:R-:W-:Y:S01]  /*0b40*/  IMAD.X R7, RZ, RZ, R7, P0 ;  /* 0x000000ffff077224 */ /* 0x000fe200000e0607 */
[----:B------:R-:W-:-:S04]  /*0b50*/  ISETP.GE.U32.AND P0, PT, R6, UR20, PT ;  /* 0x0000001406007c0c */ /* 0x000fc8000bf06070 */
[----:B------:R-:W-:Y:S02]  /*0b60*/  ISETP.GE.U32.AND.EX P0, PT, R7, UR21, PT, P0 ;  /* 0x0000001507007c0c */ /* 0x000fe4000bf06100 */
[----:B--2---:R-:W-:-:S13]  /*0b70*/  ISETP.GE.AND P1, PT, R5, UR11, PT ;  /* 0x0000000b05007c0c */ /* 0x004fda000bf26270 */
[----:B------:R-:W-:Y:S05]  /*0b80*/  @P1 BRA `(.L_x_1023) ;  /* 0x0000000000081947 */ /* 0x000fea0003800000 */
[----:B------:R-:W-:-:S05]  /*0b90*/  IMAD R2, R5, 0x4, R8 ;  /* 0x0000000405027824 */ /* 0x000fca00078e0208 */
[----:B------:R0:W-:Y:S02]  /*0ba0*/  ATOMS.POPC.INC.32 RZ, [R2+URZ] ;  /* 0x0000000002ff7f8c */ /* 0x0001e4000d8000ff */
.L_x_1023:
[----:B---3--:R-:W-:Y:S05]  /*0bb0*/  BSYNC.RECONVERGENT B1 ;  /* 0x0000000000017941 */ /* 0x008fea0003800200 */
.L_x_1022:
[----:B------:R-:W-:Y:S05]  /*0bc0*/  @!P0 BRA `(.L_x_1024) ;  /* 0xfffffffc00c88947 */ /* 0x000fea000383ffff */
.L_x_1016:
[----:B0--3--:R-:W-:Y:S05]  /*0bd0*/  BSYNC.RECONVERGENT B0 ;  /* 0x0000000000007941 */ /* 0x009fea0003800200 */
.L_x_1015:
[----:B------:R-:W0:Y:S01]  /*0be0*/  S2R R5, SR_CgaCtaId ;  /* 0x0000000000057919 */ /* 0x000e220000008800 */
[----:B------:R-:W3:Y:S01]  /*0bf0*/  LDCU UR4, c[0x0][0x3a8] ;  /* 0x00007500ff0477ac */ /* 0x000ee20008000800 */
[----:B------:R-:W-:Y:S01]  /*0c00*/  MOV R8, 0x400 ;  /* 0x0000040000087802 */ /* 0x000fe20000000f00 */
[----:B------:R-:W-:Y:S01]  /*0c10*/  IMAD.IADD R3, R3, 0x1, R0 ;  /* 0x0000000103037824 */ /* 0x000fe200078e0200 */
[----:B------:R-:W-:Y:S01]  /*0c20*/  BSSY.RECONVERGENT B0, `(.L_x_1025) ;  /* 0x0000025000007945 */ /* 0x000fe20003800200 */
[----:B--2---:R-:W-:Y:S01]  /*0c30*/  IMAD.MOV.U32 R2, RZ, RZ, RZ ;  /* 0x000000ffff027224 */ /* 0x004fe200078e00ff */
[----:B------:R-:W-:Y:S01]  /*0c40*/  BAR.SYNC.DEFER_BLOCKING 0x0 ;  /* 0x0000000000007b1d */ /* 0x000fe20000010000 */
[----:B---3--:R-:W-:Y:S02]  /*0c50*/  ISETP.GE.AND P0, PT, R0, UR4, PT ;  /* 0x0000000400007c0c */ /* 0x008fe4000bf06270 */
[----:B0-----:R-:W-:-:S04]  /*0c60*/  LEA R8, R5, R8, 0x18 ;  /* 0x0000000805087211 */ /* 0x001fc800078ec0ff */
[----:B------:R-:W-:-:S07]  /*0c70*/  LEA R7, R3, R8, 0x2 ;  /* 0x0000000803077211 */ /* 0x000fce00078e10ff */
[----:B------:R-:W-:Y:S05]  /*0c80*/  @P0 BRA `(.L_x_1026) ;  /* 0x0000000000780947 */ /* 0x000fea0003800000 */
[----:B------:R-:W0:Y:S01]  /*0c90*/  LDC R9, c[0x0][0x3b4] ;  /* 0x0000ed00ff097b82 */ /* 0x000e220000000800 */
[----:B------:R-:W-:Y:S02]  /*0ca0*/  UMOV UR4, 0x400 ;  /* 0x0000040000047882 */ /* 0x000fe40000000000 */
[----:B------:R-:W-:-:S05]  /*0cb0*/  UIADD3 UR4, UPT, UPT, UR4, 0x10a0, URZ ;  /* 0x000010a004047890 */ /* 0x000fca000fffe0ff */
[----:B------:R-:W2:Y:S01]  /*0cc0*/  S2UR UR5, SR_CgaCtaId ;  /* 0x00000000000579c3 */ /* 0x000ea20000008800 */
[----:B0-----:R-:W-:-:S04]  /*0cd0*/  IABS R11, R9 ;  /* 0x00000009000b7213 */ /* 0x001fc80000000000 */
[----:B------:R-:W0:Y:S01]  /*0ce0*/  I2F.RP R6, R11 ;  /* 0x0000000b00067306 */ /* 0x000e220000209400 */
[----:B--2---:R-:W-:-:S06]  /*0cf0*/  ULEA UR4, UR5, UR4, 0x18 ;  /* 0x0000000405047291 */ /* 0x004fcc000f8ec0ff */
[----:B-1----:R-:W-:Y:S01]  /*0d00*/  LEA R4, R0, UR4, 0x2 ;  /* 0x0000000400047c11 */ /* 0x002fe2000f8e10ff */
[----:B0-----:R-:W0:Y:S05]  /*0d10*/  MUFU.RCP R6, R6 ;  /* 0x0000000600067308 */ /* 0x001e2a0000001000 */
[----:B------:R-:W1:Y:S01]  /*0d20*/  LDS R4, [R4] ;  /* 0x0000000004047984 */ /* 0x000e620000000800 */
[----:B0-----:R-:W-:-:S04]  /*0d30*/  VIADD R2, R6, 0xffffffe ;  /* 0x0ffffffe06027836 */ /* 0x001fc80000000000 */
[----:B------:R0:W2:Y:S02]  /*0d40*/  F2I.FTZ.U32.TRUNC.NTZ R3, R2 ;  /* 0x0000000200037305 */ /* 0x0000a4000021f000 */
        /* <DEDUP_REMOVED lines=11> */
[----:B------:R-:W-:Y:S02]  /*0e00*/  @!P0 IADD3 R2, PT, PT, R2, -R11, RZ ;  /* 0x8000000b02028210 */ /* 0x000fe40007ffe0ff */
[----:B------:R-:W-:Y:S02]  /*0e10*/  ISETP.NE.AND P0, PT, R9, RZ, PT ;  /* 0x000000ff0900720c */ /* 0x000fe40003f05270 */
[----:B------:R-:W-:-:S13]  /*0e20*/  ISETP.GT.U32.AND P1, PT, R11, R2, PT ;  /* 0x000000020b00720c */ /* 0x000fda0003f24070 */
[----:B------:R-:W-:-:S04]  /*0e30*/  @!P1 IMAD.IADD R2, R2, 0x1, -R11 ;  /* 0x0000000102029824 */ /* 0x000fc800078e0a0b */
[----:B------:R-:W-:Y:S01]  /*0e40*/  @!P2 IMAD.MOV R2, RZ, RZ, -R2 ;  /* 0x000000ffff02a224 */ /* 0x000fe200078e0a02 */
[----:B------:R-:W-:-:S05]  /*0e50*/  @!P0 LOP3.LUT R2, RZ, R9, RZ, 0x33, !PT ;  /* 0x00000009ff028212 */ /* 0x000fca00078e33ff */
[----:B------:R-:W-:-:S07]  /*0e60*/  IMAD.IADD R2, R5, 0x1, -R2 ;  /* 0x0000000105027824 */ /* 0x000fce00078e0a02 */
.L_x_1026:
[----:B------:R-:W-:Y:S05]  /*0e70*/  BSYNC.RECONVERGENT B0 ;  /* 0x0000000000007941 */ /* 0x000fea0003800200 */
.L_x_1025:
[----:B------:R-:W-:Y:S01]  /*0e80*/  ISETP.GT.U32.AND P0, PT, R0, 0x1f, PT ;  /* 0x0000001f0000780c */ /* 0x000fe20003f04070 */
[----:B------:R0:W-:Y:S01]  /*0e90*/  STS [R7+0x10], R2 ;  /* 0x0000100207007388 */ /* 0x0001e20000000800 */
[----:B------:R-:W2:Y:S01]  /*0ea0*/  LDCU UR5, c[0x0][0x3b4] ;  /* 0x00007680ff0577ac */ /* 0x000ea20008000800 */
[----:B------:R-:W-:Y:S10]  /*0eb0*/  BAR.SYNC.DEFER_BLOCKING 0x0 ;  /* 0x0000000000007b1d */ /* 0x000ff40000010000 */
        /* <DEDUP_REMOVED lines=8> */
[----:B------:R-:W3:Y:S04]  /*0f40*/  LDS R28, [R2+0x20] ;  /* 0x00002000021c7984 */ /* 0x000ee80000000800 */
[----:B------:R-:W-:Y:S04]  /*0f50*/  LDS R29, [R2+0x24] ;  /* 0x00002400021d7984 */ /* 0x000fe80000000800 */
[----:B------:R-:W4:Y:S04]  /*0f60*/  LDS R26, [R2+0x28] ;  /* 0x00002800021a7984 */ /* 0x000f280000000800 */
[----:B------:R-:W-:Y:S04]  /*0f70*/  LDS R27, [R2+0x2c] ;  /* 0x00002c00021b7984 */ /* 0x000fe80000000800 */
[----:B------:R-:W5:Y:S04]  /*0f80*/  LDS R24, [R2+0x30] ;  /* 0x0000300002187984 */ /* 0x000f680000000800 */
[----:B------:R-:W-:Y:S04]  /*0f90*/  LDS R25, [R2+0x34] ;  /* 0x0000340002197984 */ /* 0x000fe80000000800 */
[----:B------:R-:W2:Y:S04]  /*0fa0*/  LDS R22, [R2+0x38] ;  /* 0x0000380002167984 */ /* 0x000ea80000000800 */
[----:B------:R-:W-:Y:S04]  /*0fb0*/  LDS R23, [R2+0x3c] ;  /* 0x00003c0002177984 */ /* 0x000fe80000000800 */
[----:B------:R-:W2:Y:S01]  /*0fc0*/  LDS R20, [R2+0x40] ;  /* 0x0000400002147984 */ /* 0x000ea20000000800 */
[----:B0-----:R-:W-:-:S03]  /*0fd0*/  IADD3 R3, PT, PT, R30, R33, R32 ;  /* 0x000000211e037210 */ /* 0x001fc60007ffe020 */
[----:B------:R-:W-:Y:S04]  /*0fe0*/  LDS R21, [R2+0x44] ;  /* 0x0000440002157984 */ /* 0x000fe80000000800 */
[----:B------:R-:W0:Y:S01]  /*0ff0*/  LDS R14, [R2+0x48] ;  /* 0x00004800020e7984 */ /* 0x000e220000000800 */
[----:B---3--:R-:W-:-:S03]  /*1000*/  IADD3 R3, PT, PT, R28, R3, R31 ;  /* 0x000000031c037210 */ /* 0x008fc60007ffe01f */
[----:B------:R-:W-:Y:S04]  /*1010*/  LDS R0, [R2+0x4c] ;  /* 0x00004c0002007984 */ /* 0x000fe80000000800 */
[----:B------:R-:W3:Y:S01]  /*1020*/  LDS R13, [R2+0x50] ;  /* 0x00005000020d7984 */ /* 0x000ee20000000800 */
[----:B----4-:R-:W-:-:S03]  /*1030*/  IADD3 R3, PT, PT, R26, R3, R29 ;  /* 0x000000031a037210 */ /* 0x010fc60007ffe01d */
[----:B------:R-:W-:Y:S04]  /*1040*/  LDS R11, [R2+0x54] ;  /* 0x00005400020b7984 */ /* 0x000fe80000000800 */
[----:B-1----:R-:W1:Y:S01]  /*1050*/  LDS R4, [R2+0x58] ;  /* 0x0000580002047984 */ /* 0x002e620000000800 */
[----:B-----5:R-:W-:-:S03]  /*1060*/  IADD3 R3, PT, PT, R24, R3, R27 ;  /* 0x0000000318037210 */ /* 0x020fc60007ffe01b */
[----:B------:R-:W-:Y:S04]  /*1070*/  LDS R9, [R2+0x5c] ;  /* 0x00005c0002097984 */ /* 0x000fe80000000800 */
[----:B------:R-:W4:Y:S01]  /*1080*/  LDS R8, [R2+0x60] ;  /* 0x0000600002087984 */ /* 0x000f220000000800 */
[----:B--2---:R-:W-:-:S03]  /*1090*/  IADD3 R3, PT, PT, R22, R3, R25 ;  /* 0x0000000316037210 */ /* 0x004fc60007ffe019 */
[----:B------:R-:W-:Y:S04]  /*10a0*/  LDS R19, [R2+0x64] ;  /* 0x0000640002137984 */ /* 0x000fe80000000800 */
[----:B------:R-:W2:Y:S01]  /*10b0*/  LDS R18, [R2+0x68] ;  /* 0x0000680002127984 */ /* 0x000ea20000000800 */
[----:B------:R-:W-:-:S03]  /*10c0*/  IADD3 R34, PT, PT, R20, R3, R23 ;  /* 0x0000000314227210 */ /* 0x000fc60007ffe017 */
[----:B------:R-:W-:Y:S04]  /*10d0*/  LDS R17, [R2+0x6c] ;  /* 0x00006c0002117984 */ /* 0x000fe80000000800 */
[----:B------:R-:W5:Y:S01]  /*10e0*/  LDS R16, [R2+0x70] ;  /* 0x0000700002107984 */ /* 0x000f620000000800 */
[----:B0-----:R-:W-:-:S03]  /*10f0*/  IADD3 R34, PT, PT, R14, R34, R21 ;  /* 0x000000220e227210 */ /* 0x001fc60007ffe015 */
[----:B------:R-:W-:Y:S04]  /*1100*/  LDS R15, [R2+0x74] ;  /* 0x00007400020f7984 */ /* 0x000fe80000000800 */
[----:B------:R-:W0:Y:S01]  /*1110*/  LDS R12, [R2+0x78] ;  /* 0x00007800020c7984 */ /* 0x000e220000000800 */
[----:B---3--:R-:W-:-:S03]  /*1120*/  IADD3 R34, PT, PT, R13, R34, R0 ;  /* 0x000000220d227210 */ /* 0x008fc60007ffe000 */
[----:B------:R-:W-:Y:S04]  /*1130*/  LDS R10, [R2+0x7c] ;  /* 0x00007c00020a7984 */ /* 0x000fe80000000800 */
[----:B------:R-:W3:Y:S01]  /*1140*/  LDS R7, [R2+0x80] ;  /* 0x0000800002077984 */ /* 0x000ee20000000800 */
[----:B-1----:R-:W-:-:S03]  /*1150*/  IADD3 R34, PT, PT, R4, R34, R11 ;  /* 0x0000002204227210 */ /* 0x002fc60007ffe00b */
[----:B------:R-:W-:Y:S04]  /*1160*/  LDS R6, [R2+0x84] ;  /* 0x0000840002067984 */ /* 0x000fe80000000800 */
[----:B------:R-:W1:Y:S01]  /*1170*/  LDS R5, [R2+0x88] ;  /* 0x0000880002057984 */ /* 0x000e620000000800 */
[----:B----4-:R-:W-:-:S03]  /*1180*/  IADD3 R34, PT, PT, R8, R34, R9 ;  /* 0x0000002208227210 */ /* 0x010fc60007ffe009 */
[----:B------:R-:W4:Y:S01]  /*1190*/  LDS R3, [R2+0x8c] ;  /* 0x00008c0002037984 */ /* 0x000f220000000800 */
[----:B--2---:R-:W-:-:S04]  /*11a0*/  IADD3 R34, PT, PT, R18, R34, R19 ;  /* 0x0000002212227210 */ /* 0x004fc80007ffe013 */
[----:B-----5:R-:W-:-:S04]  /*11b0*/  IADD3 R34, PT, PT, R16, R34, R17 ;  /* 0x0000002210227210 */ /* 0x020fc80007ffe011 */
[----:B0-----:R-:W-:-:S04]  /*11c0*/  IADD3 R34, PT, PT, R12, R34, R15 ;  /* 0x000000220c227210 */ /* 0x001fc80007ffe00f */
[----:B---3--:R-:W-:-:S04]  /*11d0*/  IADD3 R34, PT, PT, R7, R34, R10 ;  /* 0x0000002207227210 */ /* 0x008fc80007ffe00a */
[----:B-1----:R-:W-:-:S05]  /*11e0*/  IADD3 R34, PT, PT, R5, R34, R6 ;  /* 0x0000002205227210 */ /* 0x002fca0007ffe006 */
[----:B----4-:R-:W-:Y:S01]  /*11f0*/  IMAD.IADD R3, R3, 0x1, R34 ;  /* 0x0000000103037824 */ /* 0x010fe200078e0222 */
[----:B------:R-:W-:Y:S06]  /*1200*/  BRA.DIV UR4, `(.L_x_1028) ;  /* 0x0000001604107947 */ /* 0x000fec000b800000 */
[----:B------:R-:W0:Y:S02]  /*1210*/  SHFL.UP P0, R34, R3, 0x1, RZ ;  /* 0x0420000003227989 */ /* 0x000e2400000000ff */
[----:B0-----:R-:W-:-:S05]  /*1220*/  @P0 IMAD.IADD R34, R3, 0x1, R34 ;  /* 0x0000000103220824 */ /* 0x001fca00078e0222 */
[----:B------:R-:W0:Y:S02]  /*1230*/  SHFL.UP P0, R35, R34, 0x2, RZ ;  /* 0x0440000022237989 */ /* 0x000e2400000000ff */
[----:B0-----:R-:W-:-:S05]  /*1240*/  @P0 IADD3 R35, PT, PT, R34, R35, RZ ;  /* 0x0000002322230210 */ /* 0x001fca0007ffe0ff */
[----:B------:R-:W0:Y:S02]  /*1250*/  SHFL.UP P0, R36, R35, 0x4, RZ ;  /* 0x0480000023247989 */ /* 0x000e2400000000ff */
[----:B0-----:R-:W-:-:S05]  /*1260*/  @P0 IMAD.IADD R36, R35, 0x1, R36 ;  /* 0x0000000123240824 */ /* 0x001fca00078e0224 */
[----:B------:R-:W0:Y:S02]  /*1270*/  SHFL.UP P0, R37, R36, 0x8, RZ ;  /* 0x0500000024257989 */ /* 0x000e2400000000ff */
[----:B0-----:R-:W-:-:S05]  /*1280*/  @P0 IMAD.IADD R37, R36, 0x1, R37 ;  /* 0x0000000124250824 */ /* 0x001fca00078e0225 */
[----:B------:R0:W1:Y:S02]  /*1290*/  SHFL.UP P0, R38, R37, 0x10, RZ ;  /* 0x0600000025267989 */ /* 0x00006400000000ff */
.L_x_1041:
[----:B-1----:R-:W-:-:S04]  /*12a0*/  @P0 IMAD.IADD R38, R37, 0x1, R38 ;  /* 0x0000000125260824 */ /* 0x002fc800078e0226 */
[----:B------:R-:W-:-:S04]  /*12b0*/  IMAD.IADD R3, R38, 0x1, -R3 ;  /* 0x0000000126037824 */ /* 0x000fc800078e0a03 */
        /* <DEDUP_REMOVED lines=52> */
[----:B-1----:R-:W-:Y:S01]  /*1600*/  IMAD.IADD R3, R12, 0x1, R15 ;  /* 0x000000010c037824 */ /* 0x002fe200078e020f */
        /* <DEDUP_REMOVED lines=9> */
[----:B------:R3:W-:Y:S02]  /*16a0*/  STS [R2+0x8c], R5 ;  /* 0x00008c0502007388 */ /* 0x0007e40000000800 */
.L_x_1027:
[----:B---3--:R-:W3:Y:S01]  /*16b0*/  S2R R3, SR_CgaCtaId ;  /* 0x0000000000037919 */ /* 0x008ee20000008800 */
[----:B------:R-:W-:Y:S05]  /*16c0*/  WARPSYNC.ALL ;  /* 0x0000000000007948 */ /* 0x000fea0003800000 */
[----:B------:R-:W4:Y:S01]  /*16d0*/  S2R R0, SR_TID.X ;  /* 0x0000000000007919 */ /* 0x000f220000002100 */
[----:B------:R-:W-:Y:S01]  /*16e0*/  MOV R2, 0x400 ;  /* 0x0000040000027802 */ /* 0x000fe20000000f00 */
[----:B------:R-:W5:Y:S01]  /*16f0*/  LDC R9, c[0x0][0x3a8] ;  /* 0x0000ea00ff097b82 */ /* 0x000f620000000800 */
[----:B------:R-:W-:Y:S07]  /*1700*/  BSSY.RECONVERGENT B0, `(.L_x_1029) ;  /* 0x00000b4000007945 */ /* 0x000fee0003800200 */
[----:B-1----:R-:W1:Y:S01]  /*1710*/  LDC.64 R4, c[0x0][0x3c0] ;  /* 0x0000f000ff047b82 */ /* 0x002e620000000a00 */
[----:B---3--:R-:W-:-:S02]  /*1720*/  LEA R3, R3, R2, 0x18 ;  /* 0x0000000203037211 */ /* 0x008fc400078ec0ff */
[----:B----4-:R-:W-:-:S05]  /*1730*/  LEA.HI R2, R0, R0, RZ, 0x1b ;  /* 0x0000000000027211 */ /* 0x010fca00078fd8ff */
[----:B------:R-:W-:Y:S01]  /*1740*/  BAR.SYNC.DEFER_BLOCKING 0x0 ;  /* 0x0000000000007b1d */ /* 0x000fe20000010000 */
[C---:B-----5:R-:W-:Y:S01]  /*1750*/  ISETP.NE.AND P1, PT, R0.reuse, R9, PT ;  /* 0x000000090000720c */ /* 0x060fe20003f25270 */
[----:B-1----:R-:W-:Y:S01]  /*1760*/  IMAD.WIDE.U32 R4, R0, 0x4, R4 ;  /* 0x0000000400047825 */ /* 0x002fe200078e0004 */
[----:B------:R-:W-:Y:S02]  /*1770*/  LEA R6, R2, R3, 0x2 ;  /* 0x0000000302067211 */ /* 0x000fe400078e10ff */
[----:B------:R-:W-:-:S09]  /*1780*/  ISETP.GT.AND P0, PT, R0, R9, PT ;  /* 0x000000090000720c */ /* 0x000fd20003f04270 */
[----:B------:R-:W1:Y:S01]  /*1790*/  @!P1 LDC.64 R2, c[0x0][0x398] ;  /* 0x0000e600ff029b82 */ /* 0x000e620000000a00 */
[----:B------:R-:W3:Y:S04]  /*17a0*/  LDS R7, [R6+0x10] ;  /* 0x0000100006077984 */ /* 0x000ee80000000800 */
[----:B---3--:R3:W-:Y:S01]  /*17b0*/  @!P0 STG.E desc[UR8][R4.64], R7 ;  /* 0x0000000704008986 */ /* 0x0087e2000c101908 */
[----:B------:R-:W-:-:S03]  /*17c0*/  ISETP.GE.U32.AND P0, PT, R0, R9, PT ;  /* 0x000000090000720c */ /* 0x000fc60003f06070 */
[----:B-1----:R3:W-:Y:S01]  /*17d0*/  @!P1 STG.E desc[UR8][R2.64], R7 ;  /* 0x0000000702009986 */ /* 0x0027e2000c101908 */
[----:B------:R-:W-:Y:S09]  /*17e0*/  BAR.SYNC.DEFER_BLOCKING 0x0 ;  /* 0x0000000000007b1d */ /* 0x000ff20000010000 */
[----:B------:R-:W-:Y:S05]  /*17f0*/  @P0 BRA `(.L_x_1030) ;  /* 0x0000000800900947 */ /* 0x000fea0003800000 */
[----:B---3--:R-:W3:Y:S04]  /*1800*/  LDG.E R3, desc[UR8][R4.64] ;  /* 0x0000000804037981 */ /* 0x008ee8000c1e1900 */
[----:B------:R-:W3:Y:S02]  /*1810*/  LDG.E R2, desc[UR8][R4.64+0x4] ;  /* 0x0000040804027981 */ /* 0x000ee4000c1e1900 */
[----:B---3--:R-:W-:-:S13]  /*1820*/  ISETP.GE.AND P0, PT, R3, R2, PT ;  /* 0x000000020300720c */ /* 0x008fda0003f06270 */
[----:B------:R-:W-:Y:S05]  /*1830*/  @P0 BRA `(.L_x_1030) ;  /* 0x0000000800800947 */ /* 0x000fea0003800000 */
[----:B------:R-:W1:Y:S01]  /*1840*/  LDCU UR4, c[0x0][0x3b4] ;  /* 0x00007680ff0477ac */ /* 0x000e620008000800 */
[----:B------:R-:W-:Y:S01]  /*1850*/  BSSY.RECONVERGENT B1, `(.L_x_1031) ;  /* 0x0000043000017945 */ /* 0x000fe20003800200 */
[----:B-1----:R-:W-:-:S04]  /*1860*/  IMAD.U32 R4, RZ, RZ, UR4 ;  /* 0x00000004ff047e24 */ /* 0x002fc8000f8e00ff */
[----:B------:R-:W-:Y:S01]  /*1870*/  IMAD.IADD R5, R3, 0x1, R4 ;  /* 0x0000000103057824 */ /* 0x000fe200078e0204 */
[----:B------:R-:W-:-:S04]  /*1880*/  VIMNMX.U32 R11, PT, PT, R4, 0x1, !PT ;  /* 0x00000001040b7848 */ /* 0x000fc80007fe0000 */
[----:B------:R-:W1:Y:S01]  /*1890*/  I2F.U32.RP R10, R11 ;  /* 0x0000000b000a7306 */ /* 0x000e620000209000 */
[----:B------:R-:W-:Y:S01]  /*18a0*/  IMAD.MOV R13, RZ, RZ, -R11 ;  /* 0x000000ffff0d7224 */ /* 0x000fe200078e0a0b */
[----:B------:R-:W-:Y:S02]  /*18b0*/  ISETP.GE.AND P0, PT, R5, R2, PT ;  /* 0x000000020500720c */ /* 0x000fe40003f06270 */
[-C--:B------:R-:W-:Y:S02]  /*18c0*/  VIMNMX R8, PT, PT, R2, R5.reuse, !PT ;  /* 0x0000000502087248 */ /* 0x080fe40007fe0100 */
[----:B------:R-:W-:Y:S02]  /*18d0*/  SEL R9, RZ, 0x1, P0 ;  /* 0x00000001ff097807 */ /* 0x000fe40000000000 */
[----:B------:R-:W-:Y:S02]  /*18e0*/  ISETP.NE.U32.AND P2, PT, R11, RZ, PT ;  /* 0x000000ff0b00720c */ /* 0x000fe40003f45070 */
[----:B------:R-:W-:Y:S01]  /*18f0*/  IADD3 R8, PT, PT, R8, -R5, -R9 ;  /* 0x8000000508087210 */ /* 0x000fe20007ffe809 */
[----:B-1----:R-:W1:Y:S02]  /*1900*/  MUFU.RCP R10, R10 ;  /* 0x0000000a000a7308 */ /* 0x002e640000001000 */
[----:B-1----:R-:W-:-:S06]  /*1910*/  VIADD R6, R10, 0xffffffe ;  /* 0x0ffffffe0a067836 */ /* 0x002fcc0000000000 */
[----:B------:R1:W3:Y:S02]  /*1920*/  F2I.FTZ.U32.TRUNC.NTZ R7, R6 ;  /* 0x0000000600077305 */ /* 0x0002e4000021f000 */
[----:B-1----:R-:W-:Y:S02]  /*1930*/  IMAD.MOV.U32 R6, RZ, RZ, RZ ;  /* 0x000000ffff067224 */ /* 0x002fe400078e00ff */
[----:B---3--:R-:W-:-:S04]  /*1940*/  IMAD R13, R13, R7, RZ ;  /* 0x000000070d0d7224 */ /* 0x008fc800078e02ff */
[----:B------:R-:W-:-:S06]  /*1950*/  IMAD.HI.U32 R7, R7, R13, R6 ;  /* 0x0000000d07077227 */ /* 0x000fcc00078e0006 */
[----:B------:R-:W-:-:S05]  /*1960*/  IMAD.HI.U32 R6, R7, R8, RZ ;  /* 0x0000000807067227 */ /* 0x000fca00078e00ff */
[----:B------:R-:W-:-:S05]  /*1970*/  IADD3 R5, PT, PT, -R6, RZ, RZ ;  /* 0x000000ff06057210 */ /* 0x000fca0007ffe1ff */
        /* <DEDUP_REMOVED lines=13> */
[----:B------:R-:W1:Y:S01]  /*1a50*/  LDC.64 R6, c[0x0][0x390] ;  /* 0x0000e400ff067b82 */ /* 0x000e620000000a00 */
[----:B------:R-:W-:Y:S01]  /*1a60*/  VIADD R5, R5, 0x1 ;  /* 0x0000000105057836 */ /* 0x000fe20000000000 */
[----:B------:R-:W-:Y:S01]  /*1a70*/  ISETP.NE.AND P4, PT, R4, RZ, PT ;  /* 0x000000ff0400720c */ /* 0x000fe20003f85270 */
[----:B------:R-:W3:Y:S03]  /*1a80*/  I2F.RP R10, R12 ;  /* 0x0000000c000a7306 */ /* 0x000ee60000209400 */
[----:B------:R-:W-:-:S05]  /*1a90*/  LOP3.LUT R5, R5, 0x3, RZ, 0xc0, !PT ;  /* 0x0000000305057812 */ /* 0x000fca00078ec0ff */
[----:B------:R-:W-:Y:S01]  /*1aa0*/  IMAD.MOV R5, RZ, RZ, -R5 ;  /* 0x000000ffff057224 */ /* 0x000fe200078e0a05 */
[----:B---3--:R-:W3:Y:S02]  /*1ab0*/  MUFU.RCP R10, R10 ;  /* 0x0000000a000a7308 */ /* 0x008ee40000001000 */
[----:B---3--:R-:W-:-:S06]  /*1ac0*/  VIADD R8, R10, 0xffffffe ;  /* 0x0ffffffe0a087836 */ /* 0x008fcc0000000000 */
[----:B------:R3:W4:Y:S02]  /*1ad0*/  F2I.FTZ.U32.TRUNC.NTZ R9, R8 ;  /* 0x0000000800097305 */ /* 0x000724000021f000 */
[----:B---3--:R-:W-:Y:S01]  /*1ae0*/  IMAD.MOV.U32 R8, RZ, RZ, RZ ;  /* 0x000000ffff087224 */ /* 0x008fe200078e00ff */
[----:B----4-:R-:W-:-:S05]  /*1af0*/  IADD3 R11, PT, PT, RZ, -R9, RZ ;  /* 0x80000009ff0b7210 */ /* 0x010fca0007ffe0ff */
[----:B------:R-:W-:-:S04]  /*1b00*/  IMAD R11, R11, R12, RZ ;  /* 0x0000000c0b0b7224 */ /* 0x000fc800078e02ff */
[----:B------:R-:W-:Y:S01]  /*1b10*/  IMAD.HI.U32 R14, R9, R11, R8 ;  /* 0x0000000b090e7227 */ /* 0x000fe200078e0008 */
[----:B-1----:R-:W-:-:S07]  /*1b20*/  LOP3.LUT R11, RZ, R4, RZ, 0x33, !PT ;  /* 0x00000004ff0b7212 */ /* 0x002fce00078e33ff */
.L_x_1033:
[----:B-1----:R-:W-:Y:S01]  /*1b30*/  IABS R9, R3 ;  /* 0x0000000300097213 */ /* 0x002fe20000000000 */
[----:B--2---:R-:W-:Y:S02]  /*1b40*/  IMAD.U32 R4, RZ, RZ, UR5 ;  /* 0x00000005ff047e24 */ /* 0x004fe4000f8e00ff */
[----:B------:R-:W-:Y:S02]  /*1b50*/  VIADD R5, R5, 0x1 ;  /* 0x0000000105057836 */ /* 0x000fe40000000000 */
[----:B------:R-:W-:Y:S01]  /*1b60*/  IMAD.HI.U32 R8, R14, R9, RZ ;  /* 0x000000090e087227 */ /* 0x000fe200078e00ff */
[----:B------:R-:W-:-:S03]  /*1b70*/  IABS R16, R4 ;  /* 0x0000000400107213 */ /* 0x000fc60000000000 */
[----:B------:R-:W-:-:S04]  /*1b80*/  IMAD.MOV R10, RZ, RZ, -R8 ;  /* 0x000000ffff0a7224 */ /* 0x000fc800078e0a08 */
[----:B------:R-:W-:-:S05]  /*1b90*/  IMAD R9, R16, R10, R9 ;  /* 0x0000000a10097224 */ /* 0x000fca00078e0209 */
[----:B------:R-:W-:-:S13]  /*1ba0*/  ISETP.GT.U32.AND P1, PT, R12, R9, PT ;  /* 0x000000090c00720c */ /* 0x000fda0003f24070 */
[----:B------:R-:W-:Y:S01]  /*1bb0*/  @!P1 IADD3 R9, PT, PT, R9, -R16, RZ ;  /* 0x8000001009099210 */ /* 0x000fe20007ffe0ff */
        /* <DEDUP_REMOVED lines=9> */
[----:B------:R-:W-:-:S05]  /*1c50*/  IMAD.WIDE R8, R9, 0x4, R6 ;  /* 0x0000000409087825 */ /* 0x000fca00078e0206 */
[----:B------:R1:W-:Y:S01]  /*1c60*/  STG.E desc[UR8][R8.64], R0 ;  /* 0x0000000008007986 */ /* 0x0003e2000c101908 */
[----:B------:R-:W-:Y:S05]  /*1c70*/  @P0 BRA `(.L_x_1033) ;  /* 0xfffffffc00ac0947 */ /* 0x000fea000383ffff */
.L_x_1032:
[----:B--2---:R-:W-:Y:S05]  /*1c80*/  BSYNC.RECONVERGENT B1 ;  /* 0x0000000000017941 */ /* 0x004fea0003800200 */
.L_x_1031:
[----:B------:R-:W-:Y:S05]  /*1c90*/  @!P3 BRA `(.L_x_1030) ;  /* 0x000000040068b947 */ /* 0x000fea0003800000 */
[----:B------:R-:W-:Y:S01]  /*1ca0*/  IABS R6, R4 ;  /* 0x0000000400067213 */ /* 0x000fe20000000000 */
[----:B-1----:R-:W1:Y:S03]  /*1cb0*/  LDC R8, c[0x0][0x3b4] ;  /* 0x0000ed00ff087b82 */ /* 0x002e660000000800 */
[----:B------:R-:W2:Y:S05]  /*1cc0*/  I2F.RP R9, R6 ;  /* 0x0000000600097306 */ /* 0x000eaa0000209400 */
[----:B------:R-:W3:Y:S03]  /*1cd0*/  LDC.64 R4, c[0x0][0x390] ;  /* 0x0000e400ff047b82 */ /* 0x000ee60000000a00 */
[----:B--2---:R-:W2:Y:S02]  /*1ce0*/  MUFU.RCP R9, R9 ;  /* 0x0000000900097308 */ /* 0x004ea40000001000 */
[----:B--2---:R-:W-:-:S06]  /*1cf0*/  IADD3 R10, PT, PT, R9, 0xffffffe, RZ ;  /* 0x0ffffffe090a7810 */ /* 0x004fcc0007ffe0ff */
[----:B------:R2:W4:Y:S02]  /*1d00*/  F2I.FTZ.U32.TRUNC.NTZ R11, R10 ;  /* 0x0000000a000b7305 */ /* 0x000524000021f000 */
[----:B--2---:R-:W-:Y:S02]  /*1d10*/  IMAD.MOV.U32 R10, RZ, RZ, RZ ;  /* 0x000000ffff0a7224 */ /* 0x004fe400078e00ff */
[----:B----4-:R-:W-:-:S04]  /*1d20*/  IMAD.MOV R7, RZ, RZ, -R11 ;  /* 0x000000ffff077224 */ /* 0x010fc800078e0a0b */
[----:B------:R-:W-:-:S04]  /*1d30*/  IMAD R7, R7, R6, RZ ;  /* 0x0000000607077224 */ /* 0x000fc800078e02ff */
[----:B-1-3--:R-:W-:-:S07]  /*1d40*/  IMAD.HI.U32 R7, R11, R7, R10 ;  /* 0x000000070b077227 */ /* 0x00afce00078e000a */
.L_x_1034:
[-C--:B------:R-:W-:Y:S02]  /*1d50*/  IABS R22, R8.reuse ;  /* 0x0000000800167213 */ /* 0x080fe40000000000 */
[----:B------:R-:W-:Y:S02]  /*1d60*/  IABS R10, R3 ;  /* 0x00000003000a7213 */ /* 0x000fe40000000000 */
[----:B------:R-:W1:Y:S01]  /*1d70*/  I2F.RP R9, R22 ;  /* 0x0000001600097306 */ /* 0x000e620000209400 */
[----:B------:R-:W-:Y:S02]  /*1d80*/  IADD3 R19, PT, PT, R3, R8, RZ ;  /* 0x0000000803137210 */ /* 0x000fe40007ffe0ff */
[----:B------:R-:W-:Y:S01]  /*1d90*/  IMAD.HI.U32 R12, R7, R10, RZ ;  /* 0x0000000a070c7227 */ /* 0x000fe200078e00ff */
[-C--:B------:R-:W-:Y:S02]  /*1da0*/  LOP3.LUT R3, R3, R8.reuse, RZ, 0x3c, !PT ;  /* 0x0000000803037212 */ /* 0x080fe400078e3cff */
[----:B------:R-:W-:Y:S01]  /*1db0*/  IABS R16, R19 ;  /* 0x0000001300107213 */ /* 0x000fe20000000000 */
[----:B------:R-:W-:Y:S01]  /*1dc0*/  IMAD.MOV R13, RZ, RZ, -R12 ;  /* 0x000000ffff0d7224 */ /* 0x000fe200078e0a0c */
[----:B------:R-:W-:Y:S01]  /*1dd0*/  ISETP.GE.AND P3, PT, R3, RZ, PT ;  /* 0x000000ff0300720c */ /* 0x000fe20003f66270 */
[C---:B------:R-:W-:Y:S01]  /*1de0*/  IMAD.IADD R21, R19.reuse, 0x1, R8 ;  /* 0x0000000113157824 */ /* 0x040fe200078e0208 */
[----:B------:R-:W-:Y:S01]  /*1df0*/  LOP3.LUT R3, R19, R8, RZ, 0x3c, !PT ;  /* 0x0000000813037212 */ /* 0x000fe200078e3cff */
[----:B------:R-:W-:-:S02]  /*1e00*/  IMAD R13, R22, R13, R10 ;  /* 0x0000000d160d7224 */ /* 0x000fc400078e020a */
[----:B------:R-:W-:Y:S01]  /*1e10*/  IMAD.MOV.U32 R10, RZ, RZ, RZ ;  /* 0x000000ffff0a7224 */ /* 0x000fe200078e00ff */
[----:B------:R-:W-:Y:S01]  /*1e20*/  IABS R18, R21 ;  /* 0x0000001500127213 */ /* 0x000fe20000000000 */
[----:B-1----:R-:W1:Y:S01]  /*1e30*/  MUFU.RCP R9, R9 ;  /* 0x0000000900097308 */ /* 0x002e620000001000 */
[----:B------:R-:W-:-:S13]  /*1e40*/  ISETP.GT.U32.AND P2, PT, R6, R13, PT ;  /* 0x0000000d0600720c */ /* 0x000fda0003f44070 */
[----:B------:R-:W-:Y:S02]  /*1e50*/  @!P2 IMAD.IADD R13, R13, 0x1, -R22 ;  /* 0x000000010d0da824 */ /* 0x000fe400078e0a16 */
[----:B------:R-:W-:Y:S02]  /*1e60*/  @!P2 VIADD R12, R12, 0x1 ;  /* 0x000000010c0ca836 */ /* 0x000fe40000000000 */
[----:B-1----:R-:W-:Y:S01]  /*1e70*/  VIADD R11, R9, 0xffffffe ;  /* 0x0ffffffe090b7836 */ /* 0x002fe20000000000 */
[----:B------:R-:W-:Y:S01]  /*1e80*/  ISETP.GE.U32.AND P0, PT, R13, R6, PT ;  /* 0x000000060d00720c */ /* 0x000fe20003f06070 */
[----:B------:R-:W-:Y:S02]  /*1e90*/  IMAD.IADD R9, R21, 0x1, R8 ;  /* 0x0000000115097824 */ /* 0x000fe400078e0208 */
[----:B------:R-:W-:Y:S02]  /*1ea0*/  IMAD.MOV.U32 R6, RZ, RZ, R22 ;  /* 0x000000ffff067224 */ /* 0x000fe400078e0016 */
[----:B------:R-:W1:Y:S01]  /*1eb0*/  F2I.FTZ.U32.TRUNC.NTZ R11, R11 ;  /* 0x0000000b000b7305 */ /* 0x000e62000021f000 */
[----:B------:R-:W-:-:S07]  /*1ec0*/  IABS R20, R9 ;  /* 0x0000000900147213 */ /* 0x000fce0000000000 */
[----:B------:R-:W-:-:S04]  /*1ed0*/  @P0 VIADD R12, R12, 0x1 ;  /* 0x000000010c0c0836 */ /* 0x000fc80000000000 */
[----:B------:R-:W-:Y:S02]  /*1ee0*/  @!P3 IMAD.MOV R12, RZ, RZ, -R12 ;  /* 0x000000ffff0cb224 */ /* 0x000fe400078e0a0c */
[----:B-1----:R-:W-:-:S04]  /*1ef0*/  IMAD.MOV R7, RZ, RZ, -R11 ;  /* 0x000000ffff077224 */ /* 0x002fc800078e0a0b */
[----:B------:R-:W-:-:S04]  /*1f00*/  IMAD R7, R7, R22, RZ ;  /* 0x0000001607077224 */ /* 0x000fc800078e02ff */
[----:B------:R-:W-:-:S06]  /*1f10*/  IMAD.HI.U32 R7, R11, R7, R10 ;  /* 0x000000070b077227 */ /* 0x000fcc00078e000a */
[----:B------:R-:W-:-:S04]  /*1f20*/  IMAD.HI.U32 R10, R7, R16, RZ ;  /* 0x00000010070a7227 */ /* 0x000fc800078e00ff */
[----:B------:R-:W-:Y:S02]  /*1f30*/  IMAD.MOV R11, RZ, RZ, -R10 ;  /* 0x000000ffff0b7224 */ /* 0x000fe400078e0a0a */
[----:B------:R-:W-:-:S04]  /*1f40*/  IMAD.HI.U32 R14, R7, R18, RZ ;  /* 0x00000012070e7227 */ /* 0x000fc800078e00ff */
[----:B------:R-:W-:Y:S01]  /*1f50*/  IMAD.HI.U32 R15, R7, R20, RZ ;  /* 0x00000014070f7227 */ /* 0x000fe200078e00ff */
[----:B------:R-:W-:-:S03]  /*1f60*/  IADD3 R13, PT, PT, -R14, RZ, RZ ;  /* 0x000000ff0e0d7210 */ /* 0x000fc60007ffe1ff */
[C---:B------:R-:W-:Y:S02]  /*1f70*/  IMAD R11, R22.reuse, R11, R16 ;  /* 0x0000000b160b7224 */ /* 0x040fe400078e0210 */
[----:B------:R-:W-:Y:S02]  /*1f80*/  IMAD.MOV R17, RZ, RZ, -R15 ;  /* 0x000000ffff117224 */ /* 0x000fe400078e0a0f */
[----:B------:R-:W-:Y:S01]  /*1f90*/  IMAD R13, R22, R13, R18 ;  /* 0x0000000d160d7224 */ /* 0x000fe200078e0212 */
[----:B------:R-:W-:Y:S01]  /*1fa0*/  ISETP.GT.U32.AND P6, PT, R6, R11, PT ;  /* 0x0000000b0600720c */ /* 0x000fe20003fc4070 */
[----:B------:R-:W-:-:S03]  /*1fb0*/  IMAD R17, R22, R17, R20 ;  /* 0x0000001116117224 */ /* 0x000fc600078e0214 */
[C---:B------:R-:W-:Y:S02]  /*1fc0*/  ISETP.GT.U32.AND P5, PT, R6.reuse, R13, PT ;  /* 0x0000000d0600720c */ /* 0x040fe40003fa4070 */
[----:B------:R-:W-:-:S07]  /*1fd0*/  ISETP.GT.U32.AND P1, PT, R6, R17, PT ;  /* 0x000000110600720c */ /* 0x000fce0003f24070 */
[--C-:B------:R-:W-:Y:S02]  /*1fe0*/  @!P6 IMAD.IADD R11, R11, 0x1, -R22.reuse ;  /* 0x000000010b0be824 */ /* 0x100fe400078e0a16 */
[----:B------:R-:W-:Y:S01]  /*1ff0*/  @!P6 VIADD R10, R10, 0x1 ;  /* 0x000000010a0ae836 */ /* 0x000fe20000000000 */
[----:B------:R-:W-:Y:S01]  /*2000*/  ISETP.GE.AND P6, PT, R3, RZ, PT ;  /* 0x000000ff0300720c */ /* 0x000fe20003fc6270 */
[----:B------:R-:W-:Y:S01]  /*2010*/  @!P5 IMAD.IADD R13, R13, 0x1, -R22 ;  /* 0x000000010d0dd824 */ /* 0x000fe200078e0a16 */
[----:B------:R-:W-:Y:S01]  /*2020*/  ISETP.GE.U32.AND P4, PT, R11, R6, PT ;  /* 0x000000060b00720c */ /* 0x000fe20003f86070 */
[----:B------:R-:W-:Y:S01]  /*2030*/  @!P5 VIADD R14, R14, 0x1 ;  /* 0x000000010e0ed836 */ /* 0x000fe20000000000 */
[----:B------:R-:W-:Y:S01]  /*2040*/  @!P1 IADD3 R17, PT, PT, R17, -R22, RZ ;  /* 0x8000001611119210 */ /* 0x000fe20007ffe0ff */
[----:B------:R-:W-:Y:S01]  /*2050*/  @!P1 VIADD R15, R15, 0x1 ;  /* 0x000000010f0f9836 */ /* 0x000fe20000000000 */
[-C--:B------:R-:W-:Y:S02]  /*2060*/  ISETP.GE.U32.AND P2, PT, R13, R6.reuse, PT ;  /* 0x000000060d00720c */ /* 0x080fe40003f46070 */
[----:B------:R-:W-:-:S02]  /*2070*/  ISETP.GE.U32.AND P0, PT, R17, R6, PT ;  /* 0x000000061100720c */ /* 0x000fc40003f06070 */
[-C--:B------:R-:W-:Y:S02]  /*2080*/  LOP3.LUT R3, R21, R8.reuse, RZ, 0x3c, !PT ;  /* 0x0000000815037212 */ /* 0x080fe400078e3cff */
[-C--:B------:R-:W-:Y:S02]  /*2090*/  LOP3.LUT R11, R9, R8.reuse, RZ, 0x3c, !PT ;  /* 0x00000008090b7212 */ /* 0x080fe400078e3cff */
[----:B------:R-:W-:Y:S01]  /*20a0*/  ISETP.GE.AND P5, PT, R3, RZ, PT ;  /* 0x000000ff0300720c */ /* 0x000fe20003fa6270 */
[----:B------:R-:W-:Y:S01]  /*20b0*/  @P4 VIADD R10, R10, 0x1 ;  /* 0x000000010a0a4836 */ /* 0x000fe20000000000 */
[----:B------:R-:W-:Y:S02]  /*20c0*/  ISETP.GE.AND P4, PT, R11, RZ, PT ;  /* 0x000000ff0b00720c */ /* 0x000fe40003f86270 */
[----:B------:R-:W-:Y:S01]  /*20d0*/  ISETP.NE.AND P1, PT, R8, RZ, PT ;  /* 0x000000ff0800720c */ /* 0x000fe20003f25270 */
[----:B------:R-:W-:Y:S01]  /*20e0*/  @!P6 IMAD.MOV R10, RZ, RZ, -R10 ;  /* 0x000000ffff0ae224 */ /* 0x000fe200078e0a0a */
[----:B------:R-:W-:Y:S01]  /*20f0*/  @P2 IADD3 R14, PT, PT, R14, 0x1, RZ ;  /* 0x000000010e0e2810 */ /* 0x000fe20007ffe0ff */
[----:B------:R-:W-:Y:S01]  /*2100*/  @P0 VIADD R15, R15, 0x1 ;  /* 0x000000010f0f0836 */ /* 0x000fe20000000000 */
[----:B------:R-:W-:-:S03]  /*2110*/  LOP3.LUT R17, RZ, R8, RZ, 0x33, !PT ;  /* 0x00000008ff117212 */ /* 0x000fc600078e33ff */
[----:B------:R-:W-:Y:S01]  /*2120*/  IMAD.MOV.U32 R3, RZ, RZ, R15 ;  /* 0x000000ffff037224 */ /* 0x000fe200078e000f */
[C---:B------:R-:W-:Y:S01]  /*2130*/  SEL R11, R17.reuse, R12, !P1 ;  /* 0x0000000c110b7207 */ /* 0x040fe20004800000 */
[----:B------:R-:W-:Y:S01]  /*2140*/  @!P5 IMAD.MOV R14, RZ, RZ, -R14 ;  /* 0x000000ffff0ed224 */ /* 0x000fe200078e0a0e */
[----:B------:R-:W-:Y:S02]  /*2150*/  SEL R13, R17, R10, !P1 ;  /* 0x0000000a110d7207 */ /* 0x000fe40004800000 */
[----:B------:R-:W-:Y:S01]  /*2160*/  @!P4 IADD3 R3, PT, PT, -R3, RZ, RZ ;  /* 0x000000ff0303c210 */ /* 0x000fe20007ffe1ff */
[--C-:B------:R-:W-:Y:S01]  /*2170*/  IMAD.WIDE R10, R11, 0x4, R4.reuse ;  /* 0x000000040b0a7825 */ /* 0x100fe200078e0204 */
[C---:B------:R-:W-:Y:S02]  /*2180*/  SEL R15, R17.reuse, R14, !P1 ;  /* 0x0000000e110f7207 */ /* 0x040fe40004800000 */
[----:B------:R-:W-:Y:S01]  /*2190*/  SEL R17, R17, R3, !P1 ;  /* 0x0000000311117207 */ /* 0x000fe20004800000 */
        /* <DEDUP_REMOVED lines=9> */
[----:B----4-:R-:W-:Y:S05]  /*2230*/  @!P0 BRA `(.L_x_1034) ;  /* 0xfffffff800c48947 */ /* 0x010fea000383ffff */
.L_x_1030:
[----:B--2---:R-:W-:Y:S05]  /*2240*/  BSYNC.RECONVERGENT B0 ;  /* 0x0000000000007941 */ /* 0x004fea0003800200 */
.L_x_1029:
[----:B---3--:R-:W2:Y:S08]  /*2250*/  LDC R5, c[0x0][0x3a8] ;  /* 0x0000ea00ff057b82 */ /* 0x008eb00000000800 */
[----:B------:R-:W2:Y:S08]  /*2260*/  LDC.64 R2, c[0x0][0x3c0] ;  /* 0x0000f000ff027b82 */ /* 0x000eb00000000a00 */
[----:B------:R-:W3:Y:S08]  /*2270*/  LDC R11, c[0x0][0x3b4] ;  /* 0x0000ed00ff0b7b82 */ /* 0x000ef00000000800 */
[----:B------:R-:W4:Y:S01]  /*2280*/  LDC R6, c[0x0][0x3c8] ;  /* 0x0000f200ff067b82 */ /* 0x000f220000000800 */
[----:B--2---:R-:W-:-:S06]  /*2290*/  IMAD.WIDE R2, R5, 0x4, R2 ;  /* 0x0000000405027825 */ /* 0x004fcc00078e0202 */
[----:B------:R2:W5:Y:S01]  /*22a0*/  LDG.E R2, desc[UR8][R2.64] ;  /* 0x0000000802027981 */ /* 0x000562000c1e1900 */
[----:B------:R-:W-:Y:S01]  /*22b0*/  IMAD.MOV.U32 R4, RZ, RZ, RZ ;  /* 0x000000ffff047224 */ /* 0x000fe200078e00ff */
[----:B---3--:R-:W-:-:S04]  /*22c0*/  IABS R10, R11 ;  /* 0x0000000b000a7213 */ /* 0x008fc80000000000 */
[----:B------:R-:W3:Y:S01]  /*22d0*/  I2F.RP R7, R10 ;  /* 0x0000000a00077306 */ /* 0x000ee20000209400 */
[----:B----4-:R-:W-:-:S07]  /*22e0*/  IADD3 R6, PT, PT, R6, -0x1, R11 ;  /* 0xffffffff06067810 */ /* 0x010fce0007ffe00b */
[----:B---3--:R-:W3:Y:S02]  /*22f0*/  MUFU.RCP R7, R7 ;  /* 0x0000000700077308 */ /* 0x008ee40000001000 */
[----:B---3--:R-:W-:-:S06]  /*2300*/  VIADD R5, R7, 0xffffffe ;  /* 0x0ffffffe07057836 */ /* 0x008fcc0000000000 */
[----:B------:R-:W1:Y:S02]  /*2310*/  F2I.FTZ.U32.TRUNC.NTZ R5, R5 ;  /* 0x0000000500057305 */ /* 0x000e64000021f000 */
[----:B-1----:R-:W-:-:S04]  /*2320*/  IMAD.MOV R9, RZ, RZ, -R5 ;  /* 0x000000ffff097224 */ /* 0x002fc800078e0a05 */
[----:B--2---:R-:W-:Y:S01]  /*2330*/  IMAD R3, R9, R10, RZ ;  /* 0x0000000a09037224 */ /* 0x004fe200078e02ff */
[----:B------:R-:W-:Y:S02]  /*2340*/  IABS R9, R6 ;  /* 0x0000000600097213 */ /* 0x000fe40000000000 */
[----:B------:R-:W-:Y:S01]  /*2350*/  LOP3.LUT R6, R6, R11, RZ, 0x3c, !PT ;  /* 0x0000000b06067212 */ /* 0x000fe200078e3cff */
[----:B------:R-:W-:Y:S01]  /*2360*/  IMAD.HI.U32 R7, R5, R3, R4 ;  /* 0x0000000305077227 */ /* 0x000fe200078e0004 */
[----:B-----5:R-:W-:Y:S02]  /*2370*/  IABS R8, R2 ;  /* 0x0000000200087213 */ /* 0x020fe40000000000 */
[----:B------:R-:W-:-:S03]  /*2380*/  LOP3.LUT R2, R2, R11, RZ, 0x3c, !PT ;  /* 0x0000000b02027212 */ /* 0x000fc600078e3cff */
[----:B------:R-:W-:Y:S01]  /*2390*/  IMAD.MOV.U32 R4, RZ, RZ, R8 ;  /* 0x000000ffff047224 */ /* 0x000fe200078e0008 */
[----:B------:R-:W-:Y:S02]  /*23a0*/  MOV R8, R9 ;  /* 0x0000000900087202 */ /* 0x000fe40000000f00 */
[----:B------:R-:W-:Y:S01]  /*23b0*/  ISETP.GE.AND P3, PT, R2, RZ, PT ;  /* 0x000000ff0200720c */ /* 0x000fe20003f66270 */
[----:B------:R-:W-:Y:S01]  /*23c0*/  IMAD.HI.U32 R3, R7, R4, RZ ;  /* 0x0000000407037227 */ /* 0x000fe200078e00ff */
[----:B------:R-:W-:-:S03]  /*23d0*/  LOP3.LUT R2, RZ, R11, RZ, 0x33, !PT ;  /* 0x0000000bff027212 */ /* 0x000fc600078e33ff */
[----:B------:R-:W-:-:S04]  /*23e0*/  IMAD.HI.U32 R5, R7, R8, RZ ;  /* 0x0000000807057227 */ /* 0x000fc800078e00ff */
[----:B------:R-:W-:Y:S02]  /*23f0*/  IMAD.MOV R7, RZ, RZ, -R3 ;  /* 0x000000ffff077224 */ /* 0x000fe400078e0a03 */
[----:B------:R-:W-:Y:S02]  /*2400*/  IMAD.MOV R9, RZ, RZ, -R5 ;  /* 0x000000ffff097224 */ /* 0x000fe400078e0a05 */
[C---:B------:R-:W-:Y:S02]  /*2410*/  IMAD R4, R10.reuse, R7, R4 ;  /* 0x000000070a047224 */ /* 0x040fe400078e0204 */
[----:B------:R-:W-:-:S03]  /*2420*/  IMAD R7, R10, R9, R8 ;  /* 0x000000090a077224 */ /* 0x000fc600078e0208 */
[C---:B------:R-:W-:Y:S02]  /*2430*/  ISETP.GT.U32.AND P2, PT, R10.reuse, R4, PT ;  /* 0x000000040a00720c */ /* 0x040fe40003f44070 */
[----:B------:R-:W-:-:S11]  /*2440*/  ISETP.GT.U32.AND P4, PT, R10, R7, PT ;  /* 0x000000070a00720c */ /* 0x000fd60003f84070 */
[--C-:B------:R-:W-:Y:S02]  /*2450*/  @!P2 IMAD.IADD R4, R4, 0x1, -R10.reuse ;  /* 0x000000010404a824 */ /* 0x100fe400078e0a0a */
[----:B------:R-:W-:Y:S01]  /*2460*/  @!P4 IMAD.IADD R7, R7, 0x1, -R10 ;  /* 0x000000010707c824 */ /* 0x000fe200078e0a0a */
[----:B------:R-:W-:Y:S01]  /*2470*/  @!P4 IADD3 R5, PT, PT, R5, 0x1, RZ ;  /* 0x000000010505c810 */ /* 0x000fe20007ffe0ff */
[----:B------:R-:W-:Y:S01]  /*2480*/  @!P2 VIADD R3, R3, 0x1 ;  /* 0x000000010303a836 */ /* 0x000fe20000000000 */
[-C--:B------:R-:W-:Y:S02]  /*2490*/  ISETP.GE.U32.AND P0, PT, R4, R10.reuse, PT ;  /* 0x0000000a0400720c */ /* 0x080fe40003f06070 */
[----:B------:R-:W-:Y:S02]  /*24a0*/  ISETP.GE.U32.AND P1, PT, R7, R10, PT ;  /* 0x0000000a0700720c */ /* 0x000fe40003f26070 */
[----:B------:R-:W-:-:S09]  /*24b0*/  ISETP.GE.AND P2, PT, R6, RZ, PT ;  /* 0x000000ff0600720c */ /* 0x000fd20003f46270 */
[----:B------:R-:W-:Y:S01]  /*24c0*/  @P0 VIADD R3, R3, 0x1 ;  /* 0x0000000103030836 */ /* 0x000fe20000000000 */
[----:B------:R-:W-:Y:S01]  /*24d0*/  ISETP.NE.AND P0, PT, R11, RZ, PT ;  /* 0x000000ff0b00720c */ /* 0x000fe20003f05270 */
[----:B------:R-:W-:Y:S02]  /*24e0*/  @P1 VIADD R5, R5, 0x1 ;  /* 0x0000000105051836 */ /* 0x000fe40000000000 */
[----:B------:R-:W-:Y:S02]  /*24f0*/  @!P3 IMAD.MOV R3, RZ, RZ, -R3 ;  /* 0x000000ffff03b224 */ /* 0x000fe400078e0a03 */
[----:B------:R-:W-:-:S03]  /*2500*/  @!P2 IMAD.MOV R5, RZ, RZ, -R5 ;  /* 0x000000ffff05a224 */ /* 0x000fc600078e0a05 */
[C---:B------:R-:W-:Y:S02]  /*2510*/  SEL R3, R2.reuse, R3, !P0 ;  /* 0x0000000302037207 */ /* 0x040fe40004000000 */
[----:B------:R-:W-:Y:S01]  /*2520*/  SEL R9, R2, R5, !P0 ;  /* 0x0000000502097207 */ /* 0x000fe20004000000 */
[----:B------:R-:W-:Y:S02]  /*2530*/  HFMA2 R5, -RZ, RZ, 0, 0 ;  /* 0x00000000ff057431 */ /* 0x000fe400000001ff */
[----:B------:R-:W-:Y:S01]  /*2540*/  IMAD.IADD R0, R3, 0x1, R0 ;  /* 0x0000000103007824 */ /* 0x000fe200078e0200 */
[----:B------:R-:W-:-:S04]  /*2550*/  SHF.R.S32.HI R4, RZ, 0x1f, R9 ;  /* 0x0000001fff047819 */ /* 0x000fc80000011409 */
[----:B------:R-:W-:-:S04]  /*2560*/  ISETP.GE.U32.AND P0, PT, R0, R9, PT ;  /* 0x000000090000720c */ /* 0x000fc80003f06070 */
[----:B------:R-:W-:-:S13]  /*2570*/  ISETP.GE.U32.AND.EX P0, PT, R5, R4, PT, P0 ;  /* 0x000000040500720c */ /* 0x000fda0003f06100 */
[----:B------:R-:W-:Y:S05]  /*2580*/  @P0 EXIT ;  /* 0x000000000000094d */ /* 0x000fea0003800000 */
[----:B------:R-:W-:Y:S01]  /*2590*/  IMAD.MOV.U32 R7, RZ, RZ, -0x1 ;  /* 0xffffffffff077424 */ /* 0x000fe200078e00ff */
[----:B------:R-:W1:Y:S01]  /*25a0*/  LDCU UR4, c[0x0][0x360] ;  /* 0x00006c00ff0477ac */ /* 0x000e620008000800 */
[----:B------:R-:W2:Y:S05]  /*25b0*/  LDCU.64 UR6, c[0x0][0x390] ;  /* 0x00007200ff0677ac */ /* 0x000eaa0008000a00 */
.L_x_1035:
[----:B--2---:R-:W-:-:S04]  /*25c0*/  LEA R2, P0, R0, UR6, 0x2 ;  /* 0x0000000600027c11 */ /* 0x004fc8000f8010ff */
[C---:B------:R-:W-:Y:S02]  /*25d0*/  LEA.HI.X R3, R0.reuse, UR7, R5, 0x2, P0 ;  /* 0x0000000700037c11 */ /* 0x040fe400080f1405 */
[----:B-1----:R-:W-:-:S03]  /*25e0*/  IADD3 R0, P0, PT, R0, UR4, RZ ;  /* 0x0000000400007c10 */ /* 0x002fc6000ff1e0ff */
[----:B------:R3:W-:Y:S02]  /*25f0*/  STG.E desc[UR8][R2.64], R7 ;  /* 0x0000000702007986 */ /* 0x0007e4000c101908 */
[----:B------:R-:W-:Y:S01]  /*2600*/  IMAD.X R5, RZ, RZ, R5, P0 ;  /* 0x000000ffff057224 */ /* 0x000fe200000e0605 */
[----:B------:R-:W-:-:S04]  /*2610*/  ISETP.GE.U32.AND P0, PT, R0, R9, PT ;  /* 0x000000090000720c */ /* 0x000fc80003f06070 */
[----:B------:R-:W-:-:S13]  /*2620*/  ISETP.GE.U32.AND.EX P0, PT, R5, R4, PT, P0 ;  /* 0x000000040500720c */ /* 0x000fda0003f06100 */
[----:B---3--:R-:W-:Y:S05]  /*2630*/  @!P0 BRA `(.L_x_1035) ;  /* 0xfffffffc00e08947 */ /* 0x008fea000383ffff */
[----:B------:R-:W-:Y:S05]  /*2640*/  EXIT ;  /* 0x000000000000794d */ /* 0x000fea0003800000 */
.L_x_1028:
[----:B------:R-:W-:Y:S01]  /*2650*/  IMAD.MOV.U32 R40, RZ, RZ, R3 ;  /* 0x000000ffff287224 */ /* 0x000fe200078e0003 */
[----:B------:R-:W-:Y:S01]  /*2660*/  MOV R39, 0xffffffff ;  /* 0xffffffff00277802 */ /* 0x000fe20000000f00 */
[----:B------:R-:W-:Y:S02]  /*2670*/  IMAD.MOV.U32 R41, RZ, RZ, 0x1 ;  /* 0x00000001ff297424 */ /* 0x000fe400078e00ff */
[----:B------:R-:W-:-:S07]  /*2680*/  IMAD.MOV.U32 R42, RZ, RZ, RZ ;  /* 0x000000ffff2a7224 */ /* 0x000fce00078e00ff */
[----:B------:R-:W-:Y:S05]  /*2690*/  WARPSYNC.COLLECTIVE R39, `(.L_x_1036) ;  /* 0x0000000027087348 */ /* 0x000fea0003c00000 */
[----:B------:R0:W1:Y:S02]  /*26a0*/  SHFL.UP P0, R38, R40, R41, R42 ;  /* 0x0400002928267389 */ /* 0x000064000000002a */
[----:B01----:R-:W-:Y:S05]  /*26b0*/  ENDCOLLECTIVE ;  /* 0x000000000000791b */ /* 0x003fea0003800000 */
.L_x_1036:
[----:B------:R-:W-:Y:S02]  /*26c0*/  IMAD.MOV.U32 R41, RZ, RZ, 0x2 ;  /* 0x00000002ff297424 */ /* 0x000fe400078e00ff */
[----:B------:R-:W-:-:S04]  /*26d0*/  IMAD.MOV.U32 R34, RZ, RZ, R38 ;  /* 0x000000ffff227224 */ /* 0x000fc800078e0026 */
[----:B------:R-:W-:-:S04]  /*26e0*/  @P0 IMAD.IADD R34, R3, 0x1, R34 ;  /* 0x0000000103220824 */ /* 0x000fc800078e0222 */
[----:B------:R-:W-:-:S07]  /*26f0*/  IMAD.MOV.U32 R40, RZ, RZ, R34 ;  /* 0x000000ffff287224 */ /* 0x000fce00078e0022 */
[----:B------:R-:W-:Y:S05]  /*2700*/  WARPSYNC.COLLECTIVE R39, `(.L_x_1037) ;  /* 0x0000000027087348 */ /* 0x000fea0003c00000 */
[----:B------:R0:W1:Y:S02]  /*2710*/  SHFL.UP P0, R38, R40, R41, R42 ;  /* 0x0400002928267389 */ /* 0x000064000000002a */
[----:B01----:R-:W-:Y:S05]  /*2720*/  ENDCOLLECTIVE ;  /* 0x000000000000791b */ /* 0x003fea0003800000 */
.L_x_1037:
[----:B------:R-:W-:Y:S02]  /*2730*/  IMAD.MOV.U32 R41, RZ, RZ, 0x4 ;  /* 0x00000004ff297424 */ /* 0x000fe400078e00ff */
[----:B------:R-:W-:-:S05]  /*2740*/  IMAD.MOV.U32 R35, RZ, RZ, R38 ;  /* 0x000000ffff237224 */ /* 0x000fca00078e0026 */
[----:B------:R-:W-:-:S05]  /*2750*/  @P0 IADD3 R35, PT, PT, R34, R35, RZ ;  /* 0x0000002322230210 */ /* 0x000fca0007ffe0ff */
[----:B------:R-:W-:-:S07]  /*2760*/  IMAD.MOV.U32 R40, RZ, RZ, R35 ;  /* 0x000000ffff287224 */ /* 0x000fce00078e0023 */
[----:B------:R-:W-:Y:S05]  /*2770*/  WARPSYNC.COLLECTIVE R39, `(.L_x_1038) ;  /* 0x0000000027087348 */ /* 0x000fea0003c00000 */
[----:B------:R0:W1:Y:S02]  /*2780*/  SHFL.UP P0, R38, R40, R41, R42 ;  /* 0x0400002928267389 */ /* 0x000064000000002a */
[----:B01----:R-:W-:Y:S05]  /*2790*/  ENDCOLLECTIVE ;  /* 0x000000000000791b */ /* 0x003fea0003800000 */
.L_x_1038:
[----:B------:R-:W-:Y:S02]  /*27a0*/  HFMA2 R41, -RZ, RZ, 0, 4.76837158203125e-07 ;  /* 0x00000008ff297431 */ /* 0x000fe400000001ff */
[----:B------:R-:W-:-:S04]  /*27b0*/  IMAD.MOV.U32 R36, RZ, RZ, R38 ;  /* 0x000000ffff247224 */ /* 0x000fc800078e0026 */
[----:B------:R-:W-:-:S04]  /*27c0*/  @P0 IMAD.IADD R36, R35, 0x1, R36 ;  /* 0x0000000123240824 */ /* 0x000fc800078e0224 */
[----:B------:R-:W-:-:S07]  /*27d0*/  IMAD.MOV.U32 R40, RZ, RZ, R36 ;  /* 0x000000ffff287224 */ /* 0x000fce00078e0024 */
[----:B------:R-:W-:Y:S05]  /*27e0*/  WARPSYNC.COLLECTIVE R39, `(.L_x_1039) ;  /* 0x0000000027087348 */ /* 0x000fea0003c00000 */
[----:B------:R0:W1:Y:S02]  /*27f0*/  SHFL.UP P0, R38, R40, R41, R42 ;  /* 0x0400002928267389 */ /* 0x000064000000002a */
[----:B01----:R-:W-:Y:S05]  /*2800*/  ENDCOLLECTIVE ;  /* 0x000000000000791b */ /* 0x003fea0003800000 */
.L_x_1039:
[----:B------:R-:W-:Y:S02]  /*2810*/  IMAD.MOV.U32 R41, RZ, RZ, 0x10 ;  /* 0x00000010ff297424 */ /* 0x000fe400078e00ff */
[----:B------:R-:W-:-:S04]  /*2820*/  IMAD.MOV.U32 R37, RZ, RZ, R38 ;  /* 0x000000ffff257224 */ /* 0x000fc800078e0026 */
[----:B------:R-:W-:-:S04]  /*2830*/  @P0 IMAD.IADD R37, R36, 0x1, R37 ;  /* 0x0000000124250824 */ /* 0x000fc800078e0225 */
[----:B------:R-:W-:-:S07]  /*2840*/  IMAD.MOV.U32 R40, RZ, RZ, R37 ;  /* 0x000000ffff287224 */ /* 0x000fce00078e0025 */
[----:B------:R-:W-:Y:S05]  /*2850*/  WARPSYNC.COLLECTIVE R39, `(.L_x_1040) ;  /* 0x0000000027087348 */ /* 0x000fea0003c00000 */
[----:B------:R0:W1:Y:S02]  /*2860*/  SHFL.UP P0, R38, R40, R41, R42 ;  /* 0x0400002928267389 */ /* 0x000064000000002a */
[----:B01----:R-:W-:Y:S05]  /*2870*/  ENDCOLLECTIVE ;  /* 0x000000000000791b */ /* 0x003fea0003800000 */
.L_x_1040:
[----:B------:R-:W-:Y:S05]  /*2880*/  BRA `(.L_x_1041) ;  /* 0xffffffe800847947 */ /* 0x000fea000383ffff */
.L_x_1042:
        /* <DEDUP_REMOVED lines=15> */
.L_x_1833:


//--------------------- .text._ZN4vllm3moe46moe_align_block_size_small_batch_expert_kernelImLi256EEEvPKT_PiS5_S5_S5_iimiib --------------------------
	.section	.text._ZN4vllm3moe46moe_align_block_size_small_batch_expert_kernelImLi256EEEvPKT_PiS5_S5_S5_iimiib,"ax",@progbits
	.align	128
        .global         _ZN4vllm3moe46moe_align_block_size_small_batch_expert_kernelImLi256EEEvPKT_PiS5_S5_S5_iimiib
        .type           _ZN4vllm3moe46moe_align_block_size_small_batch_expert_kernelImLi256EEEvPKT_PiS5_S5_S5_iimiib,@function
        .size           _ZN4vllm3moe46moe_align_block_size_small_batch_expert_kernelImLi256EEEvPKT_PiS5_S5_S5_iimiib,(.L_x_1834 - _ZN4vllm3moe46moe_align_block_size_small_batch_expert_kernelImLi256EEEvPKT_PiS5_S5_S5_iimiib)
        .other          _ZN4vllm3moe46moe_align_block_size_small_batch_expert_kernelImLi256EEEvPKT_PiS5_S5_S5_iimiib,@"STO_CUDA_ENTRY STV_DEFAULT"
_ZN4vllm3moe46moe_align_block_size_small_batch_expert_kernelImLi256EEEvPKT_PiS5_S5_S5_iimiib:
.text._ZN4vllm3moe46moe_align_block_size_small_batch_expert_kernelImLi256EEEvPKT_PiS5_S5_S5_iimiib:
[----:B------:R-:W-:Y:S01]  /*0000*/  LDC R1, c[0x0][0x37c] ;  /* 0x0000df00ff017b82 */ /* 0x000fe20000000800 */
[----:B------:R-:W0:Y:S01]  /*0010*/  S2R R5, SR_TID.X ;  /* 0x0000000000057919 */ /* 0x000e220000002100 */
[----:B------:R-:W1:Y:S01]  /*0020*/  LDCU.64 UR6, c[0x0][0x358] ;  /* 0x00006b00ff0677ac */ /* 0x000e620008000a00 */
[----:B------:R-:W2:Y:S01]  /*0030*/  LDCU.64 UR8, c[0x0][0x380] ;  /* 0x00007000ff0877ac */ /* 0x000ea20008000a00 */
[----:B------:R-:W3:Y:S01]  /*0040*/  LDCU.64 UR14, c[0x0][0x380] ;  /* 0x00007000ff0e77ac */ /* 0x000ee20008000a00 */
[----:B------:R-:W4:Y:S01]  /*0050*/  LDCU.64 UR12, c[0x0][0x3b0] ;  /* 0x00007600ff0c77ac */ /* 0x000f220008000a00 */
[----:B------:R-:W0:Y:S02]  /*0060*/  LDCU.64 UR10, c[0x0][0x3a0] ;  /* 0x00007400ff0a77ac */ /* 0x000e240008000a00 */
[----:B0-----:R-:W-:-:S13]  /*0070*/  ISETP.GT.U32.AND P0, PT, R5, 0xff, PT ;  /* 0x000000ff0500780c */ /* 0x001fda0003f04070 */
[----:B-1234-:R-:W-:Y:S05]  /*0080*/  @P0 BRA `(.L_x_1043) ;  /* 0x0000000400d80947 */ /* 0x01efea0003800000 */
[----:B------:R-:W0:Y:S02]  /*0090*/  LDC R3, c[0x0][0x3b8] ;  /* 0x0000ee00ff037b82 */ /* 0x000e240000000800 */
[----:B0-----:R-:W-:-:S13]  /*00a0*/  ISETP.GE.U32.AND P0, PT, R5, R3, PT ;  /* 0x000000030500720c */ /* 0x001fda0003f06070 */
[----:B------:R-:W-:Y:S05]  /*00b0*/  @P0 BRA `(.L_x_1044) ;  /* 0x0000000400b80947 */ /* 0x000fea0003800000 */
[----:B------:R-:W-:Y:S01]  /*00c0*/  LOP3.LUT R0, RZ, R5, RZ, 0x33, !PT ;  /* 0x00000005ff007212 */ /* 0x000fe200078e33ff */
[----:B------:R-:W-:Y:S01]  /*00d0*/  BSSY.RECONVERGENT B0, `(.L_x_1045) ;  /* 0x0000031000007945 */ /* 0x000fe20003800200 */
[----:B------:R-:W-:Y:S02]  /*00e0*/  IMAD.MOV.U32 R7, RZ, RZ, R5 ;  /* 0x000000ffff077224 */ /* 0x000fe400078e0005 */
[----:B------:R-:W-:Y:S01]  /*00f0*/  IADD3 R0, P0, PT, R0, R3, RZ ;  /* 0x0000000300007210 */ /* 0x000fe20007f1e0ff */
[----:B------:R-:W-:-:S03]  /*0100*/  IMAD.MOV.U32 R8, RZ, RZ, RZ ;  /* 0x000000ffff087224 */ /* 0x000fc600078e00ff */
        /* <DEDUP_REMOVED lines=12> */
[----:B------:R-:W-:Y:S02]  /*01d0*/  LOP3.LUT R6, R6, 0x1ffffff, RZ, 0xc0, !PT ;  /* 0x01ffffff06067812 */ /* 0x000fe400078ec0ff */
[----:B------:R-:W-:Y:S02]  /*01e0*/  LOP3.LUT R4, R9, 0xfffffff0, RZ, 0xc0, !PT ;  /* 0xfffffff009047812 */ /* 0x000fe400078ec0ff */
[----:B0-----:R-:W-:-:S04]  /*01f0*/  LEA R0, P1, R7, UR4, 0x2 ;  /* 0x0000000407007c11 */ /* 0x001fc8000f8210ff */
[----:B------:R-:W-:Y:S02]  /*0200*/  IADD3 R0, P2, PT, R0, 0x2000, RZ ;  /* 0x0000200000007810 */ /* 0x000fe40007f5e0ff */
[----:B------:R-:W-:-:S05]  /*0210*/  LEA.HI.X R5, R7, UR5, R8, 0x2, P1 ;  /* 0x0000000507057c11 */ /* 0x000fca00088f1408 */
[----:B------:R-:W-:-:S07]  /*0220*/  IMAD.X R5, RZ, RZ, R5, P2 ;  /* 0x000000ffff057224 */ /* 0x000fce00010e0605 */
.L_x_1047:
        /* <DEDUP_REMOVED lines=25> */
[----:B------:R0:W-:Y:S01]  /*03c0*/  STG.E desc[UR6][R2.64+0x1c00], R11 ;  /* 0x001c000b02007986 */ /* 0x0001e2000c101906 */
[----:B------:R-:W-:Y:S05]  /*03d0*/  @P1 BRA `(.L_x_1047) ;  /* 0xfffffffc00941947 */ /* 0x000fea000383ffff */
.L_x_1046:
[----:B------:R-:W-:Y:S05]  /*03e0*/  BSYNC.RECONVERGENT B0 ;  /* 0x0000000000007941 */ /* 0x000fea0003800200 */
.L_x_1045:
        /* <DEDUP_REMOVED lines=8> */
[----:B------:R-:W0:Y:S01]  /*0470*/  LDCU.64 UR4, c[0x0][0x388] ;  /* 0x00007100ff0477ac */ /* 0x000e220008000a00 */
[----:B------:R-:W1:Y:S01]  /*0480*/  LDC R5, c[0x0][0x3b0] ;  /* 0x0000ec00ff057b82 */ /* 0x000e620000000800 */
[----:B0-----:R-:W-:-:S04]  /*0490*/  LEA R2, P0, R7, UR4, 0x2 ;  /* 0x0000000407027c11 */ /* 0x001fc8000f8010ff */
[C---:B------:R-:W-:Y:S02]  /*04a0*/  LEA.HI.X R3, R7.reuse, UR5, R8, 0x2, P0 ;  /* 0x0000000507037c11 */ /* 0x040fe400080f1408 */
[----:B------:R-:W-:-:S03]  /*04b0*/  IADD3 R7, P0, PT, R7, 0x800, RZ ;  /* 0x0000080007077810 */ /* 0x000fc60007f1e0ff */
[----:B-1----:R1:W-:Y:S01]  /*04c0*/  STG.E desc[UR6][R2.64], R5 ;  /* 0x0000000502007986 */ /* 0x0023e2000c101906 */
[----:B------:R-:W-:-:S03]  /*04d0*/  IADD3.X R8, PT, PT, RZ, R8, RZ, P0, !PT ;  /* 0x00000008ff087210 */ /* 0x000fc600007fe4ff */
[----:B------:R1:W-:Y:S04]  /*04e0*/  STG.E desc[UR6][R2.64+0x400], R5 ;  /* 0x0004000502007986 */ /* 0x0003e8000c101906 */
[----:B------:R1:W-:Y:S04]  /*04f0*/  STG.E desc[UR6][R2.64+0x800], R5 ;  /* 0x0008000502007986 */ /* 0x0003e8000c101906 */
[----:B------:R1:W-:Y:S04]  /*0500*/  STG.E desc[UR6][R2.64+0xc00], R5 ;  /* 0x000c000502007986 */ /* 0x0003e8000c101906 */
[----:B------:R1:W-:Y:S04]  /*0510*/  STG.E desc[UR6][R2.64+0x1000], R5 ;  /* 0x0010000502007986 */ /* 0x0003e8000c101906 */
[----:B------:R1:W-:Y:S04]  /*0520*/  STG.E desc[UR6][R2.64+0x1400], R5 ;  /* 0x0014000502007986 */ /* 0x0003e8000c101906 */
[----:B------:R1:W-:Y:S04]  /*0530*/  STG.E desc[UR6][R2.64+0x1800], R5 ;  /* 0x0018000502007986 */ /* 0x0003e8000c101906 */
[----:B------:R1:W-:Y:S02]  /*0540*/  STG.E desc[UR6][R2.64+0x1c00], R5 ;  /* 0x001c000502007986 */ /* 0x0003e4000c101906 */
.L_x_1049:
[----:B------:R-:W-:Y:S05]  /*0550*/  BSYNC.RECONVERGENT B0 ;  /* 0x0000000000007941 */ /* 0x000fea0003800200 */
.L_x_1048:
        /* <DEDUP_REMOVED lines=9> */
[----:B-1----:R-:W1:Y:S01]  /*05f0*/  LDC R5, c[0x0][0x3b0] ;  /* 0x0000ec00ff057b82 */ /* 0x002e620000000800 */
[----:B0-----:R-:W-:-:S04]  /*0600*/  LEA R2, P0, R7, UR4, 0x2 ;  /* 0x0000000407027c11 */ /* 0x001fc8000f8010ff */
[C---:B------:R-:W-:Y:S02]  /*0610*/  LEA.HI.X R3, R7.reuse, UR5, R8, 0x2, P0 ;  /* 0x0000000507037c11 */ /* 0x040fe400080f1408 */
[----:B------:R-:W-:-:S03]  /*0620*/  IADD3 R7, P0, PT, R7, 0x400, RZ ;  /* 0x0000040007077810 */ /* 0x000fc60007f1e0ff */
[----:B-1----:R2:W-:Y:S02]  /*0630*/  STG.E desc[UR6][R2.64], R5 ;  /* 0x0000000502007986 */ /* 0x0025e4000c101906 */
[----:B------:R-:W-:Y:S02]  /*0640*/  IMAD.X R8, RZ, RZ, R8, P0 ;  /* 0x000000ffff087224 */ /* 0x000fe400000e0608 */
[----:B------:R2:W-:Y:S04]  /*0650*/  STG.E desc[UR6][R2.64+0x400], R5 ;  /* 0x0004000502007986 */ /* 0x0005e8000c101906 */
[----:B------:R2:W-:Y:S04]  /*0660*/  STG.E desc[UR6][R2.64+0x800], R5 ;  /* 0x0008000502007986 */ /* 0x0005e8000c101906 */
[----:B------:R2:W-:Y:S02]  /*0670*/  STG.E desc[UR6][R2.64+0xc00], R5 ;  /* 0x000c000502007986 */ /* 0x0005e4000c101906 */
.L_x_1051:
[----:B------:R-:W-:Y:S05]  /*0680*/  BSYNC.RECONVERGENT B0 ;  /* 0x0000000000007941 */ /* 0x000fea0003800200 */
.L_x_1050:
[----:B------:R-:W-:Y:S05]  /*0690*/  @!P1 BRA `(.L_x_1044) ;  /* 0x0000000000409947 */ /* 0x000fea0003800000 */
[----:B------:R-:W1:Y:S01]  /*06a0*/  LDCU.64 UR4, c[0x0][0x388] ;  /* 0x00007100ff0477ac */ /* 0x000e620008000a00 */
[----:B------:R-:W3:Y:S01]  /*06b0*/  LDC R9, c[0x0][0x3b0] ;  /* 0x0000ec00ff097b82 */ /* 0x000ee20000000800 */
[----:B------:R-:W-:-:S05]  /*06c0*/  IADD3 R0, P1, PT, RZ, -R0, RZ ;  /* 0x80000000ff007210 */ /* 0x000fca0007f3e0ff */
[----:B------:R-:W-:Y:S01]  /*06d0*/  IMAD.X R4, RZ, RZ, -0x1, P1 ;  /* 0xffffffffff047424 */ /* 0x000fe200008e06ff */
[----:B-12---:R-:W-:-:S04]  /*06e0*/  LEA R5, P0, R7, UR4, 0x2 ;  /* 0x0000000407057c11 */ /* 0x006fc8000f8010ff */
[----:B------:R-:W-:-:S09]  /*06f0*/  LEA.HI.X R6, R7, UR5, R8, 0x2, P0 ;  /* 0x0000000507067c11 */ /* 0x000fd200080f1408 */
.L_x_1052:
[----:B0-----:R-:W-:Y:S01]  /*0700*/  IMAD.MOV.U32 R2, RZ, RZ, R5 ;  /* 0x000000ffff027224 */ /* 0x001fe200078e0005 */
[----:B------:R-:W-:Y:S01]  /*0710*/  IADD3 R0, P0, PT, R0, 0x1, RZ ;  /* 0x0000000100007810 */ /* 0x000fe20007f1e0ff */
[----:B------:R-:W-:Y:S01]  /*0720*/  IMAD.MOV.U32 R3, RZ, RZ, R6 ;  /* 0x000000ffff037224 */ /* 0x000fe200078e0006 */
[----:B------:R-:W-:-:S03]  /*0730*/  IADD3 R5, P1, PT, R5, 0x400, RZ ;  /* 0x0000040005057810 */ /* 0x000fc60007f3e0ff */
[----:B------:R-:W-:Y:S01]  /*0740*/  IMAD.X R4, RZ, RZ, R4, P0 ;  /* 0x000000ffff047224 */ /* 0x000fe200000e0604 */
[----:B---3--:R4:W-:Y:S01]  /*0750*/  STG.E desc[UR6][R2.64], R9 ;  /* 0x0000000902007986 */ /* 0x0089e2000c101906 */
[----:B------:R-:W-:Y:S01]  /*0760*/  ISETP.NE.U32.AND P0, PT, R0, RZ, PT ;  /* 0x000000ff0000720c */ /* 0x000fe20003f05070 */
[----:B------:R-:W-:-:S03]  /*0770*/  IMAD.X R6, RZ, RZ, R6, P1 ;  /* 0x000000ffff067224 */ /* 0x000fc600008e0606 */
[----:B------:R-:W-:-:S13]  /*0780*/  ISETP.NE.AND.EX P0, PT, R4, RZ, PT, P0 ;  /* 0x000000ff0400720c */ /* 0x000fda0003f05300 */
[----:B----4-:R-:W-:Y:S05]  /*0790*/  @P0 BRA `(.L_x_1052) ;  /* 0xfffffffc00d80947 */ /* 0x010fea000383ffff */
.L_x_1044:
[----:B------:R-:W-:Y:S05]  /*07a0*/  WARPSYNC.ALL ;  /* 0x0000000000007948 */ /* 0x000fea0003800000 */
[----:B------:R-:W-:Y:S08]  /*07b0*/  BAR.SYNC.DEFER_BLOCKING 0x0 ;  /* 0x0000000000007b1d */ /* 0x000ff00000010000 */
[----:B------:R-:W-:Y:S08]  /*07c0*/  BAR.SYNC.DEFER_BLOCKING 0x0 ;  /* 0x0000000000007b1d */ /* 0x000ff00000010000 */
[----:B------:R-:W-:Y:S06]  /*07d0*/  BAR.SYNC.DEFER_BLOCKING 0x0 ;  /* 0x0000000000007b1d */ /* 0x000fec0000010000 */
[----:B------:R-:W-:Y:S05]  /*07e0*/  EXIT ;  /* 0x000000000000794d */ /* 0x000fea0003800000 */
.L_x_1043:
[----:B------:R-:W0:Y:S01]  /*07f0*/  LDC R3, c[0x0][0x3a8] ;  /* 0x0000ea00ff037b82 */ /* 0x000e220000000800 */
[----:B------:R-:W1:Y:S01]  /*0800*/  S2R R7, SR_CgaCtaId ;  /* 0x0000000000077919 */ /* 0x000e620000008800 */
[----:B------:R-:W-:Y:S01]  /*0810*/  MOV R2, 0x400 ;  /* 0x0000040000027802 */ /* 0x000fe20000000f00 */
[----:B------:R-:W-:Y:S02]  /*0820*/  VIADD R13, R5, 0xffffff00 ;  /* 0xffffff00050d7836 */ /* 0x000fe40000000000 */
[----:B------:R-:W-:Y:S02]  /*0830*/  HFMA2 R0, -RZ, RZ, 0, 0 ;  /* 0x00000000ff007431 */ /* 0x000fe400000001ff */
[----:B------:R-:W-:Y:S01]  /*0840*/  IMAD.MOV.U32 R15, RZ, RZ, R13 ;  /* 0x000000ffff0f7224 */ /* 0x000fe200078e000d */
[----:B------:R-:W2:Y:S01]  /*0850*/  LDC R4, c[0x0][0x360] ;  /* 0x0000d800ff047b82 */ /* 0x000ea20000000800 */
[----:B0-----:R-:W-:Y:S02]  /*0860*/  ISETP.GE.AND P0, PT, R3, 0x1, PT ;  /* 0x000000010300780c */ /* 0x001fe40003f06270 */
[----:B-1----:R-:W-:-:S05]  /*0870*/  LEA R2, R7, R2, 0x18 ;  /* 0x0000000207027211 */ /* 0x002fca00078ec0ff */
        /* <DEDUP_REMOVED lines=12> */
.L_x_1055:
        /* <DEDUP_REMOVED lines=20> */
.L_x_1054:
        /* <DEDUP_REMOVED lines=17> */
.L_x_1056:
[----:B------:R-:W-:Y:S05]  /*0b90*/  @!P1 BRA `(.L_x_1053) ;  /* 0x0000000000589947 */ /* 0x000fea0003800000 */
[----:B------:R-:W-:Y:S02]  /*0ba0*/  ISETP.GE.U32.AND P0, PT, R10, 0x4, PT ;  /* 0x000000040a00780c */ /* 0x000fe40003f06070 */
[----:B------:R-:W-:-:S04]  /*0bb0*/  LOP3.LUT R8, R3, 0x3, RZ, 0xc0, !PT ;  /* 0x0000000303087812 */ /* 0x000fc800078ec0ff */
[----:B------:R-:W-:-:S07]  /*0bc0*/  ISETP.NE.AND P1, PT, R8, RZ, PT ;  /* 0x000000ff0800720c */ /* 0x000fce0003f25270 */
[----:B------:R-:W-:Y:S06]  /*0bd0*/  @!P0 BRA `(.L_x_1057) ;  /* 0x00000000001c8947 */ /* 0x000fec0003800000 */
[----:B0-----:R-:W-:Y:S02]  /*0be0*/  IMAD R9, R6, R3, R7 ;  /* 0x0000000306097224 */ /* 0x001fe400078e0207 */
[----:B------:R-:W-:Y:S02]  /*0bf0*/  VIADD R7, R7, 0x4 ;  /* 0x0000000407077836 */ /* 0x000fe40000000000 */
[----:B------:R-:W-:-:S05]  /*0c00*/  IMAD R9, R9, 0x4, R12 ;  /* 0x0000000409097824 */ /* 0x000fca00078e020c */
[----:B------:R1:W-:Y:S04]  /*0c10*/  STS [R9+0x4], RZ ;  /* 0x000004ff09007388 */ /* 0x0003e80000000800 */
[----:B------:R1:W-:Y:S04]  /*0c20*/  STS [R9+0x8], RZ ;  /* 0x000008ff09007388 */ /* 0x0003e80000000800 */
[----:B------:R1:W-:Y:S04]  /*0c30*/  STS [R9+0xc], RZ ;  /* 0x00000cff09007388 */ /* 0x0003e80000000800 */
[----:B------:R1:W-:Y:S02]  /*0c40*/  STS [R9+0x10], RZ ;  /* 0x000010ff09007388 */ /* 0x0003e40000000800 */
.L_x_1057:
[----:B------:R-:W-:Y:S05]  /*0c50*/  @!P1 BRA `(.L_x_1053) ;  /* 0x0000000000289947 */ /* 0x000fea0003800000 */
[----:B------:R-:W-:Y:S01]  /*0c60*/  IMAD.SHL.U32 R6, R7, 0x4, RZ ;  /* 0x0000000407067824 */ /* 0x000fe200078e00ff */
[----:B------:R-:W-:Y:S01]  /*0c70*/  LEA R7, R5, 0xfffffc08, 0x2 ;  /* 0xfffffc0805077811 */ /* 0x000fe200078e10ff */
[----:B------:R-:W-:-:S04]  /*0c80*/  IMAD.MOV R8, RZ, RZ, -R8 ;  /* 0x000000ffff087224 */ /* 0x000fc800078e0a08 */
[----:B------:R-:W-:-:S05]  /*0c90*/  IMAD R7, R7, R3, R6 ;  /* 0x0000000307077224 */ /* 0x000fca00078e0206 */
[----:B------:R-:W-:-:S07]  /*0ca0*/  IADD3 R7, PT, PT, R7, 0x4, R2 ;  /* 0x0000000407077810 */ /* 0x000fce0007ffe002 */
.L_x_1058:
[----:B------:R-:W-:Y:S01]  /*0cb0*/  VIADD R8, R8, 0x1 ;  /* 0x0000000108087836 */ /* 0x000fe20000000000 */
[----:B------:R2:W-:Y:S04]  /*0cc0*/  STS [R7], RZ ;  /* 0x000000ff07007388 */ /* 0x0005e80000000800 */
[----:B------:R-:W-:Y:S02]  /*0cd0*/  ISETP.NE.AND P0, PT, R8, RZ, PT ;  /* 0x000000ff0800720c */ /* 0x000fe40003f05270 */
[----:B--2---:R-:W-:-:S11]  /*0ce0*/  IADD3 R7, PT, PT, R7, 0x4, RZ ;  /* 0x0000000407077810 */ /* 0x004fd60007ffe0ff */
[----:B------:R-:W-:Y:S05]  /*0cf0*/  @P0 BRA `(.L_x_1058) ;  /* 0xfffffffc00ec0947 */ /* 0x000fea000383ffff */
.L_x_1053:
[----:B------:R-:W2:Y:S01]  /*0d00*/  LDC.64 R6, c[0x0][0x3b0] ;  /* 0x0000ec00ff067b82 */ /* 0x000ea20000000a00 */
[----:B------:R-:W-:Y:S01]  /*0d10*/  VIADD R14, R4, 0xffffff00 ;  /* 0xffffff00040e7836 */ /* 0x000fe20000000000 */
[----:B--2---:R-:W-:-:S04]  /*0d20*/  ISETP.GE.U32.AND P0, PT, R15, R6, PT ;  /* 0x000000060f00720c */ /* 0x004fc80003f06070 */
[----:B------:R-:W-:-:S13]  /*0d30*/  ISETP.GE.U32.AND.EX P0, PT, R0, R7, PT, P0 ;  /* 0x000000070000720c */ /* 0x000fda0003f06100 */
[----:B------:R-:W-:Y:S05]  /*0d40*/  @P0 BRA `(.L_x_1059) ;  /* 0x0000000000a80947 */ /* 0x000fea0003800000 */
[----:B------:R-:W2:Y:S01]  /*0d50*/  LDCU.U8 UR4, c[0x0][0x3c0] ;  /* 0x00007800ff0477ac */ /* 0x000ea20008000000 */
[----:B------:R-:W-:Y:S01]  /*0d60*/  VIADD R8, R5, 0xffffff01 ;  /* 0xffffff0105087836 */ /* 0x000fe20000000000 */
[----:B--2---:R-:W-:-:S04]  /*0d70*/  UPRMT UR4, UR4, 0x8880, URZ ;  /* 0x0000888004047896 */ /* 0x004fc800080000ff */
[----:B------:R-:W-:-:S09]  /*0d80*/  UISETP.NE.AND UP0, UPT, UR4, URZ, UPT ;  /* 0x000000ff0400728c */ /* 0x000fd2000bf05270 */
[----:B------:R-:W-:Y:S05]  /*0d90*/  BRA.U !UP0, `(.L_x_1060) ;  /* 0x0000000108587547 */ /* 0x000fea000b800000 */
[----:B------:R-:W-:Y:S02]  /*0da0*/  IMAD.MOV.U32 R17, RZ, RZ, R15 ;  /* 0x000000ffff117224 */ /* 0x000fe400078e000f */
[----:B------:R-:W-:-:S07]  /*0db0*/  IMAD.MOV.U32 R18, RZ, RZ, R0 ;  /* 0x000000ffff127224 */ /* 0x000fce00078e0000 */
.L_x_1061:
[----:B------:R-:W-:-:S04]  /*0dc0*/  LEA R6, P0, R17, UR8, 0x3 ;  /* 0x0000000811067c11 */ /* 0x000fc8000f8018ff */
[----:B------:R-:W-:-:S05]  /*0dd0*/  LEA.HI.X R7, R17, UR9, R18, 0x3, P0 ;  /* 0x0000000911077c11 */ /* 0x000fca00080f1c12 */
[----:B------:R-:W2:Y:S02]  /*0de0*/  LDG.E.CONSTANT R6, desc[UR6][R6.64] ;  /* 0x0000000606067981 */ /* 0x000ea4000c1e9900 */
[----:B--2---:R-:W-:-:S04]  /*0df0*/  SHF.R.S64 R10, RZ, 0x1e, R6 ;  /* 0x0000001eff0a7819 */ /* 0x004fc80000001006 */
[----:B------:R-:W-:-:S04]  /*0e00*/  IADD3 R10, P0, PT, R10, UR10, RZ ;  /* 0x0000000a0a0a7c10 */ /* 0x000fc8000ff1e0ff */
[----:B------:R-:W-:-:S06]  /*0e10*/  LEA.HI.X.SX32 R11, R6, UR11, 0x2, P0 ;  /* 0x0000000b060b7c11 */ /* 0x000fcc00080f16ff */
[----:B------:R-:W2:Y:S02]  /*0e20*/  LDG.E.CONSTANT R11, desc[UR6][R10.64] ;  /* 0x000000060a0b7981 */ /* 0x000ea4000c1e9900 */
[----:B--2---:R-:W-:-:S13]  /*0e30*/  ISETP.NE.AND P0, PT, R11, -0x1, PT ;  /* 0xffffffff0b00780c */ /* 0x004fda0003f05270 */
[----:B------:R-:W2:Y:S02]  /*0e40*/  @P0 LDC R3, c[0x0][0x3a8] ;  /* 0x0000ea00ff030b82 */ /* 0x000ea40000000800 */
[----:B--2---:R-:W-:-:S04]  /*0e50*/  @P0 IMAD R3, R8, R3, R11 ;  /* 0x0000000308030224 */ /* 0x004fc800078e020b */
[----:B------:R-:W-:-:S05]  /*0e60*/  @P0 IMAD R3, R3, 0x4, R12 ;  /* 0x0000000403030824 */ /* 0x000fca00078e020c */
[----:B01----:R-:W0:Y:S02]  /*0e70*/  @P0 LDS R9, [R3+0x4] ;  /* 0x0000040003090984 */ /* 0x003e240000000800 */
[----:B0-----:R-:W-:-:S05]  /*0e80*/  @P0 VIADD R16, R9, 0x1 ;  /* 0x0000000109100836 */ /* 0x001fca0000000000 */
[----:B------:R2:W-:Y:S01]  /*0e90*/  @P0 STS [R3+0x4], R16 ;  /* 0x0000041003000388 */ /* 0x0005e20000000800 */
[----:B------:R-:W-:-:S05]  /*0ea0*/  IADD3 R17, P0, PT, R14, R17, RZ ;  /* 0x000000110e117210 */ /* 0x000fca0007f1e0ff */
[----:B------:R-:W-:Y:S01]  /*0eb0*/  IMAD.X R18, RZ, RZ, R18, P0 ;  /* 0x000000ffff127224 */ /* 0x000fe200000e0612 */
[----:B------:R-:W-:-:S04]  /*0ec0*/  ISETP.GE.U32.AND P0, PT, R17, UR12, PT ;  /* 0x0000000c11007c0c */ /* 0x000fc8000bf06070 */
[----:B------:R-:W-:-:S13]  /*0ed0*/  ISETP.GE.U32.AND.EX P0, PT, R18, UR13, PT, P0 ;  /* 0x0000000d12007c0c */ /* 0x000fda000bf06100 */
[----:B--2---:R-:W-:Y:S05]  /*0ee0*/  @!P0 BRA `(.L_x_1061) ;  /* 0xfffffffc00b48947 */ /* 0x004fea000383ffff */
[----:B------:R-:W-:Y:S05]  /*0ef0*/  BRA `(.L_x_1059) ;  /* 0x00000000003c7947 */ /* 0x000fea0003800000 */
.L_x_1060:
[----:B------:R-:W-:Y:S01]  /*0f00*/  MOV R17, R15 ;  /* 0x0000000f00117202 */ /* 0x000fe20000000f00 */
[----:B------:R-:W-:-:S07]  /*0f10*/  IMAD.MOV.U32 R18, RZ, RZ, R0 ;  /* 0x000000ffff127224 */ /* 0x000fce00078e0000 */
.L_x_1062:
[----:B------:R-:W-:-:S04]  /*0f20*/  LEA R10, P0, R17, UR14, 0x3 ;  /* 0x0000000e110a7c11 */ /* 0x000fc8000f8018ff */
[----:B------:R-:W-:-:S05]  /*0f30*/  LEA.HI.X R11, R17, UR15, R18, 0x3, P0 ;  /* 0x0000000f110b7c11 */ /* 0x000fca00080f1c12 */
[----:B------:R-:W0:Y:S01]  /*0f40*/  LDG.E.CONSTANT R10, desc[UR6][R10.64] ;  /* 0x000000060a0a7981 */ /* 0x000e22000c1e9900 */
[----:B------:R-:W-:-:S05]  /*0f50*/  IADD3 R17, P0, PT, R14, R17, RZ ;  /* 0x000000110e117210 */ /* 0x000fca0007f1e0ff */
[----:B------:R-:W-:Y:S01]  /*0f60*/  IMAD.X R18, RZ, RZ, R18, P0 ;  /* 0x000000ffff127224 */ /* 0x000fe200000e0612 */
[----:B------:R-:W-:-:S04]  /*0f70*/  ISETP.GE.U32.AND P0, PT, R17, R6, PT ;  /* 0x000000061100720c */ /* 0x000fc80003f06070 */
[----:B------:R-:W-:Y:S01]  /*0f80*/  ISETP.GE.U32.AND.EX P0, PT, R18, R7, PT, P0 ;  /* 0x000000071200720c */ /* 0x000fe20003f06100 */
[----:B012---:R-:W-:-:S04]  /*0f90*/  IMAD R9, R8, R3, R10 ;  /* 0x0000000308097224 */ /* 0x007fc800078e020a */
[----:B------:R-:W-:-:S05]  /*0fa0*/  IMAD R9, R9, 0x4, R12 ;  /* 0x0000000409097824 */ /* 0x000fca00078e020c */
[----:B------:R-:W0:Y:S02]  /*0fb0*/  LDS R16, [R9+0x4] ;  /* 0x0000040009107984 */ /* 0x000e240000000800 */
[----:B0-----:R-:W-:-:S05]  /*0fc0*/  VIADD R16, R16, 0x1 ;  /* 0x0000000110107836 */ /* 0x001fca0000000000 */
[----:B------:R2:W-:Y:S01]  /*0fd0*/  STS [R9+0x4], R16 ;  /* 0x0000041009007388 */ /* 0x0005e20000000800 */
[----:B------:R-:W-:Y:S05]  /*0fe0*/  @!P0 BRA `(.L_x_1062) ;  /* 0xfffffffc00cc8947 */ /* 0x000fea000383ffff */
.L_x_1059:
[----:B------:R-:W-:Y:S05]  /*0ff0*/  WARPSYNC.ALL ;  /* 0x0000000000007948 */ /* 0x000fea0003800000 */
[----:B------:R-:W3:Y:S01]  /*1000*/  LDCU UR4, c[0x0][0x3a8] ;  /* 0x00007500ff0477ac */ /* 0x000ee20008000800 */
[----:B------:R-:W-:Y:S01]  /*1010*/  BSSY.RECONVERGENT B0, `(.L_x_1063) ;  /* 0x00000af000007945 */ /* 0x000fe20003800200 */
[----:B---3--:R-:W-:Y:S01]  /*1020*/  IMAD.U32 R7, RZ, RZ, UR4 ;  /* 0x00000004ff077e24 */ /* 0x008fe2000f8e00ff */
[----:B------:R-:W-:Y:S04]  /*1030*/  BAR.SYNC.DEFER_BLOCKING 0x0 ;  /* 0x0000000000007b1d */ /* 0x000fe80000010000 */
[----:B------:R-:W-:-:S13]  /*1040*/  ISETP.GE.U32.AND P0, PT, R13, R7, PT ;  /* 0x000000070d00720c */ /* 0x000fda0003f06070 */
[----:B------:R-:W-:Y:S05]  /*1050*/  @P0 BRA `(.L_x_1064) ;  /* 0x0000000800a80947 */ /* 0x000fea0003800000 */
[----:B------:R-:W-:Y:S01]  /*1060*/  IMAD R3, R5, 0x4, R12 ;  /* 0x0000000405037824 */ /* 0x000fe200078e020c */
[----:B------:R-:W-:-:S04]  /*1070*/  ISETP.NE.AND P0, PT, R14, RZ, PT ;  /* 0x000000ff0e00720c */ /* 0x000fc80003f05270 */
[----:B------:R3:W-:Y:S09]  /*1080*/  STS [R3+-0x3fc], RZ ;  /* 0xfffc04ff03007388 */ /* 0x0007f20000000800 */
[----:B---3--:R-:W-:Y:S05]  /*1090*/  @!P0 BRA `(.L_x_1064) ;  /* 0x0000000800988947 */ /* 0x008fea0003800000 */
[----:B------:R-:W-:Y:S01]  /*10a0*/  VIADD R3, R4, 0xfffffeff ;  /* 0xfffffeff04037836 */ /* 0x000fe20000000000 */
[----:B------:R-:W-:-:S04]  /*10b0*/  UMOV UR4, 0x1 ;  /* 0x0000000100047882 */ /* 0x000fc80000000000 */
[----:B------:R-:W-:-:S13]  /*10c0*/  ISETP.GE.U32.AND P0, PT, R3, 0x3, PT ;  /* 0x000000030300780c */ /* 0x000fda0003f06070 */
[----:B------:R-:W-:Y:S05]  /*10d0*/  @!P0 BRA `(.L_x_1065) ;  /* 0x0000000800448947 */ /* 0x000fea0003800000 */
[----:B------:R-:W-:Y:S01]  /*10e0*/  R2UR UR5, R7 ;  /* 0x00000000070572ca */ /* 0x000fe200000e0000 */
[----:B------:R-:W-:-:S12]  /*10f0*/  UMOV UR4, URZ ;  /* 0x000000ff00047c82 */ /* 0x000fd80008000000 */
[----:B------:R-:W-:-:S06]  /*1100*/  USHF.L.U32 UR5, UR5, 0x2, URZ ;  /* 0x0000000205057899 */ /* 0x000fcc00080006ff */
[----:B------:R-:W-:-:S04]  /*1110*/  LEA R3, R5, UR5, 0x2 ;  /* 0x0000000505037c11 */ /* 0x000fc8000f8e10ff */
[----:B------:R-:W-:Y:S02]  /*1120*/  IADD3 R8, PT, PT, R2, R3, RZ ;  /* 0x0000000302087210 */ /* 0x000fe40007ffe0ff */
[----:B------:R-:W-:-:S03]  /*1130*/  LOP3.LUT R3, R14, 0xfffffffc, RZ, 0xc0, !PT ;  /* 0xfffffffc0e037812 */ /* 0x000fc600078ec0ff */
[----:B012---:R0:W1:Y:S01]  /*1140*/  LDS R9, [R8+-0x3fc] ;  /* 0xfffc040008097984 */ /* 0x0070620000000800 */
[----:B------:R-:W-:Y:S02]  /*1150*/  VIADD R6, R8, 0xfffffc04 ;  /* 0xfffffc0408067836 */ /* 0x000fe40000000000 */
[----:B------:R-:W-:-:S05]  /*1160*/  IMAD.MOV R3, RZ, RZ, -R3 ;  /* 0x000000ffff037224 */ /* 0x000fca00078e0a03 */
[----:B------:R-:W-:-:S13]  /*1170*/  ISETP.GE.AND P0, PT, R3, RZ, PT ;  /* 0x000000ff0300720c */ /* 0x000fda0003f06270 */
[----:B0-----:R-:W-:Y:S05]  /*1180*/  @P0 BRA `(.L_x_1066) ;  /* 0x0000000400c40947 */ /* 0x001fea0003800000 */
[----:B------:R-:W-:Y:S01]  /*1190*/  IMAD.MOV R8, RZ, RZ, -R3 ;  /* 0x000000ffff087224 */ /* 0x000fe200078e0a03 */
[----:B------:R-:W-:-:S04]  /*11a0*/  PLOP3.LUT P0, PT, PT, PT, PT, 0x80, 0x8 ;  /* 0x000000000008781c */ /* 0x000fc80003f0f070 */
[----:B------:R-:W-:-:S13]  /*11b0*/  ISETP.GT.AND P1, PT, R8, 0xc, PT ;  /* 0x0000000c0800780c */ /* 0x000fda0003f24270 */
[----:B------:R-:W-:Y:S05]  /*11c0*/  @!P1 BRA `(.L_x_1067) ;  /* 0x0000000400149947 */ /* 0x000fea0003800000 */
[----:B------:R-:W-:-:S13]  /*11d0*/  PLOP3.LUT P0, PT, PT, PT, PT, 0x8, 0x80 ;  /* 0x000000000080781c */ /* 0x000fda0003f0e170 */
.L_x_1068:
[----:B------:R-:W1:Y:S01]  /*11e0*/  LDS R8, [R6+UR5] ;  /* 0x0000000506087984 */ /* 0x000e620008000800 */
[----:B------:R-:W-:Y:S01]  /*11f0*/  VIADD R3, R3, 0x10 ;  /* 0x0000001003037836 */ /* 0x000fe20000000000 */
[----:B------:R-:W-:-:S04]  /*1200*/  UIADD3 UR4, UPT, UPT, UR4, 0x10, URZ ;  /* 0x0000001004047890 */ /* 0x000fc8000fffe0ff */
[----:B------:R-:W-:Y:S01]  /*1210*/  ISETP.GE.AND P1, PT, R3, -0xc, PT ;  /* 0xfffffff40300780c */ /* 0x000fe20003f26270 */
[----:B01----:R-:W-:Y:S02]  /*1220*/  IMAD.IADD R9, R8, 0x1, R9 ;  /* 0x0000000108097824 */ /* 0x003fe400078e0209 */
[----:B------:R-:W-:-:S03]  /*1230*/  VIADD R8, R6, UR5 ;  /* 0x0000000506087c36 */ /* 0x000fc60008000000 */
        /* <DEDUP_REMOVED lines=36> */
[----:B0-----:R-:W-:Y:S01]  /*1480*/  IMAD R6, R7, 0x10, R6 ;  /* 0x0000001007067824 */ /* 0x001fe200078e0206 */
[----:B-1----:R-:W-:-:S05]  /*1490*/  IADD3 R11, PT, PT, R9, R18, RZ ;  /* 0x00000012090b7210 */ /* 0x002fca0007ffe0ff */
        /* <DEDUP_REMOVED lines=14> */
[----:B0-----:R-:W-:Y:S01]  /*1580*/  LEA R6, R7, R6, 0x4 ;  /* 0x0000000607067211 */ /* 0x001fe200078e20ff */
        /* <DEDUP_REMOVED lines=9> */
.L_x_1067:
[----:B------:R-:W-:-:S05]  /*1620*/  IMAD.MOV R8, RZ, RZ, -R3 ;  /* 0x000000ffff087224 */ /* 0x000fca00078e0a03 */
[----:B------:R-:W-:-:S13]  /*1630*/  ISETP.GT.AND P1, PT, R8, 0x4, PT ;  /* 0x000000040800780c */ /* 0x000fda0003f24270 */
[----:B------:R-:W-:Y:S05]  /*1640*/  @!P1 BRA `(.L_x_1069) ;  /* 0x00000000008c9947 */ /* 0x000fea0003800000 */
[----:B------:R-:W0:Y:S01]  /*1650*/  LDS R8, [R6+UR5] ;  /* 0x0000000506087984 */ /* 0x000e220008000800 */
[----:B------:R-:W-:Y:S01]  /*1660*/  PLOP3.LUT P0, PT, PT, PT, PT, 0x8, 0x80 ;  /* 0x000000000080781c */ /* 0x000fe20003f0e170 */
[----:B------:R-:W-:Y:S01]  /*1670*/  VIADD R3, R3, 0x8 ;  /* 0x0000000803037836 */ /* 0x000fe20000000000 */
[----:B------:R-:W-:Y:S01]  /*1680*/  UIADD3 UR4, UPT, UPT, UR4, 0x8, URZ ;  /* 0x0000000804047890 */ /* 0x000fe2000fffe0ff */
        /* <DEDUP_REMOVED lines=10> */
[----:B-1----:R-:W-:Y:S01]  /*1730*/  IMAD.IADD R17, R11, 0x1, R16 ;  /* 0x000000010b117824 */ /* 0x002fe200078e0210 */
[----:B------:R-:W-:-:S04]  /*1740*/  IADD3 R16, PT, PT, R10, UR5, RZ ;  /* 0x000000050a107c10 */ /* 0x000fc8000fffe0ff */
        /* <DEDUP_REMOVED lines=19> */
.L_x_1069:
[----:B------:R-:W-:-:S13]  /*1880*/  ISETP.NE.OR P0, PT, R3, RZ, P0 ;  /* 0x000000ff0300720c */ /* 0x000fda0000705670 */
[----:B------:R-:W-:Y:S05]  /*1890*/  @!P0 BRA `(.L_x_1070) ;  /* 0x0000000000508947 */ /* 0x000fea0003800000 */
.L_x_1066:
[----:B------:R-:W1:Y:S01]  /*18a0*/  LDS R8, [R6+UR5] ;  /* 0x0000000506087984 */ /* 0x000e620008000800 */
[----:B------:R-:W-:Y:S01]  /*18b0*/  VIADD R17, R6, UR5 ;  /* 0x0000000506117c36 */ /* 0x000fe20008000000 */
[----:B------:R-:W-:Y:S01]  /*18c0*/  UIADD3 UR4, UPT, UPT, UR4, 0x4, URZ ;  /* 0x0000000404047890 */ /* 0x000fe2000fffe0ff */
[----:B------:R-:W-:Y:S02]  /*18d0*/  VIADD R3, R3, 0x4 ;  /* 0x0000000403037836 */ /* 0x000fe40000000000 */
[----:B------:R-:W-:-:S03]  /*18e0*/  VIADD R19, R17, UR5 ;  /* 0x0000000511137c36 */ /* 0x000fc60008000000 */
[----:B------:R-:W-:Y:S01]  /*18f0*/  ISETP.NE.AND P0, PT, R3, RZ, PT ;  /* 0x000000ff0300720c */ /* 0x000fe20003f05270 */
[----:B0-23--:R-:W-:Y:S02]  /*1900*/  VIADD R16, R19, UR5 ;  /* 0x0000000513107c36 */ /* 0x00dfe40008000000 */
[----:B-1----:R-:W-:-:S05]  /*1910*/  IMAD.IADD R11, R8, 0x1, R9 ;  /* 0x00000001080b7824 */ /* 0x002fca00078e0209 */
[----:B------:R0:W-:Y:S04]  /*1920*/  STS [R6+UR5], R11 ;  /* 0x0000000b06007988 */ /* 0x0001e80008000805 */
[----:B------:R-:W1:Y:S01]  /*1930*/  LDS R8, [R17+UR5] ;  /* 0x0000000511087984 */ /* 0x000e620008000800 */
        /* <DEDUP_REMOVED lines=10> */
.L_x_1070:
[----:B------:R-:W-:-:S12]  /*19e0*/  UIADD3 UR4, UPT, UPT, UR4, 0x1, URZ ;  /* 0x0000000104047890 */ /* 0x000fd8000fffe0ff */
.L_x_1065:
[----:B------:R-:W-:-:S13]  /*19f0*/  LOP3.LUT P0, R3, R4, 0x3, RZ, 0xc0, !PT ;  /* 0x0000000304037812 */ /* 0x000fda000780c0ff */
[----:B------:R-:W-:Y:S05]  /*1a00*/  @!P0 BRA `(.L_x_1064) ;  /* 0x00000000003c8947 */ /* 0x000fea0003800000 */
[----:B------:R-:W-:Y:S01]  /*1a10*/  LEA R2, R5, R2, 0x2 ;  /* 0x0000000205027211 */ /* 0x000fe200078e10ff */
[----:B------:R-:W-:Y:S01]  /*1a20*/  IMAD.MOV R3, RZ, RZ, -R3 ;  /* 0x000000ffff037224 */ /* 0x000fe200078e0a03 */
[----:B------:R-:W-:Y:S02]  /*1a30*/  ULEA UR5, UR4, 0x4, 0x2 ;  /* 0x0000000404057891 */ /* 0x000fe4000f8e10ff */
[----:B------:R-:W-:Y:S02]  /*1a40*/  IMAD R11, R7, UR4, RZ ;  /* 0x00000004070b7c24 */ /* 0x000fe4000f8e02ff */
[----:B------:R-:W-:-:S08]  /*1a50*/  VIADD R2, R2, 0xfffffc04 ;  /* 0xfffffc0402027836 */ /* 0x000fd00000000000 */
.L_x_1071:
[--C-:B------:R-:W-:Y:S02]  /*1a60*/  IMAD R6, R11, 0x4, R2.reuse ;  /* 0x000000040b067824 */ /* 0x100fe400078e0202 */
[--C-:B----4-:R-:W-:Y:S02]  /*1a70*/  IMAD R8, R7, UR5, R2.reuse ;  /* 0x0000000507087c24 */ /* 0x110fe4000f8e0202 */
[----:B------:R-:W-:Y:S02]  /*1a80*/  VIADD R3, R3, 0x1 ;  /* 0x0000000103037836 */ /* 0x000fe40000000000 */
[----:B------:R-:W-:Y:S01]  /*1a90*/  LDS R6, [R6] ;  /* 0x0000000006067984 */ /* 0x000fe20000000800 */
[----:B------:R-:W-:Y:S02]  /*1aa0*/  IMAD R2, R7, 0x4, R2 ;  /* 0x0000000407027824 */ /* 0x000fe400078e0202 */
[----:B------:R-:W-:Y:S01]  /*1ab0*/  ISETP.NE.AND P0, PT, R3, RZ, PT ;  /* 0x000000ff0300720c */ /* 0x000fe20003f05270 */
[----:B0123--:R-:W0:Y:S02]  /*1ac0*/  LDS R9, [R8] ;  /* 0x0000000008097984 */ /* 0x00fe240000000800 */
[----:B0-----:R-:W-:-:S05]  /*1ad0*/  IMAD.IADD R9, R6, 0x1, R9 ;  /* 0x0000000106097824 */ /* 0x001fca00078e0209 */
[----:B------:R4:W-:Y:S05]  /*1ae0*/  STS [R8], R9 ;  /* 0x0000000908007388 */ /* 0x0009ea0000000800 */
[----:B------:R-:W-:Y:S05]  /*1af0*/  @P0 BRA `(.L_x_1071) ;  /* 0xfffffffc00d80947 */ /* 0x000fea000383ffff */
.L_x_1064:
[----:B------:R-:W-:Y:S05]  /*1b00*/  BSYNC.RECONVERGENT B0 ;  /* 0x0000000000007941 */ /* 0x000fea0003800200 */
.L_x_1063:
[----:B------:R-:W5:Y:S01]  /*1b10*/  LDCU UR4, c[0x0][0x3ac] ;  /* 0x00007580ff0477ac */ /* 0x000f620008000800 */
[----:B------:R-:W-:Y:S01]  /*1b20*/  BAR.SYNC.DEFER_BLOCKING 0x0 ;  /* 0x0000000000007b1d */ /* 0x000fe20000010000 */
[----:B------:R-:W-:-:S05]  /*1b30*/  ISETP.NE.AND P0, PT, R13, RZ, PT ;  /* 0x000000ff0d00720c */ /* 0x000fca0003f05270 */
[----:B------:R-:W-:Y:S01]  /*1b40*/  BSSY.RECONVERGENT B0, `(.L_x_1072) ;  /* 0x0000166000007945 */ /* 0x000fe20003800200 */
[----:B-----5:R-:W-:-:S05]  /*1b50*/  MOV R17, UR4 ;  /* 0x0000000400117c02 */ /* 0x020fca0008000f00 */
[----:B0-23--:R-:W-:Y:S02]  /*1b60*/  VIADD R16, R17, 0xffffffff ;  /* 0xffffffff11107836 */ /* 0x00dfe40000000000 */
[----:B------:R-:W-:Y:S05]  /*1b70*/  @P0 BRA `(.L_x_1073) ;  /* 0x0000001400880947 */ /* 0x000fea0003800000 */
[----:B------:R-:W0:Y:S01]  /*1b80*/  S2UR UR5, SR_CgaCtaId ;  /* 0x00000000000579c3 */ /* 0x000e220000008800 */
[----:B------:R-:W-:Y:S01]  /*1b90*/  ISETP.GE.AND P0, PT, R7, 0x1, PT ;  /* 0x000000010700780c */ /* 0x000fe20003f06270 */
[----:B------:R-:W-:Y:S02]  /*1ba0*/  UMOV UR4, 0x400 ;  /* 0x0000040000047882 */ /* 0x000fe40000000000 */
[----:B0-----:R-:W-:-:S09]  /*1bb0*/  ULEA UR5, UR5, UR4, 0x18 ;  /* 0x0000000405057291 */ /* 0x001fd2000f8ec0ff */
[----:B------:R-:W-:Y:S01]  /*1bc0*/  STS [UR5], RZ ;  /* 0x000000ffff007988 */ /* 0x000fe20008000805 */
[----:B------:R-:W-:Y:S05]  /*1bd0*/  @!P0 BRA `(.L_x_1074) ;  /* 0x0000001400648947 */ /* 0x000fea0003800000 */
[C---:B------:R-:W-:Y:S01]  /*1be0*/  ISETP.GE.U32.AND P0, PT, R7.reuse, 0x8, PT ;  /* 0x000000080700780c */ /* 0x040fe20003f06070 */
[----:B------:R-:W-:Y:S01]  /*1bf0*/  IMAD.MOV.U32 R3, RZ, RZ, 0x1 ;  /* 0x00000001ff037424 */ /* 0x000fe200078e00ff */
[----:B------:R-:W-:Y:S01]  /*1c00*/  LOP3.LUT R21, R7, 0x7, RZ, 0xc0, !PT ;  /* 0x0000000707157812 */ /* 0x000fe200078ec0ff */
[----:B------:R-:W-:-:S10]  /*1c10*/  IMAD.MOV.U32 R2, RZ, RZ, RZ ;  /* 0x000000ffff027224 */ /* 0x000fd400078e00ff */
[----:B------:R-:W-:Y:S05]  /*1c20*/  @!P0 BRA `(.L_x_1075) ;  /* 0x0000000800808947 */ /* 0x000fea0003800000 */
[----:B------:R-:W-:Y:S01]  /*1c30*/  IABS R3, R17 ;  /* 0x0000001100037213 */ /* 0x000fe20000000000 */
[----:B------:R-:W-:Y:S01]  /*1c40*/  IMAD.MOV.U32 R18, RZ, RZ, RZ ;  /* 0x000000ffff127224 */ /* 0x000fe200078e00ff */
[----:B------:R-:W-:Y:S01]  /*1c50*/  LOP3.LUT R7, R7, 0x7ffffff8, RZ, 0xc0, !PT ;  /* 0x7ffffff807077812 */ /* 0x000fe200078ec0ff */
[----:B------:R-:W0:Y:S01]  /*1c60*/  LDCU.64 UR8, c[0x0][0x3a8] ;  /* 0x00007500ff0877ac */ /* 0x000e220008000a00 */
[----:B------:R-:W2:Y:S03]  /*1c70*/  I2F.RP R2, R3 ;  /* 0x0000000300027306 */ /* 0x000ea60000209400 */
[----:B----4-:R-:W-:Y:S01]  /*1c80*/  IMAD.MOV R8, RZ, RZ, -R7 ;  /* 0x000000ffff087224 */ /* 0x010fe200078e0a07 */
[----:B------:R-:W-:Y:S01]  /*1c90*/  UIADD3 UR5, UPT, UPT, UR5, 0x10, URZ ;  /* 0x0000001005057890 */ /* 0x000fe2000fffe0ff */
[----:B------:R-:W-:-:S03]  /*1ca0*/  UMOV UR4, URZ ;  /* 0x000000ff00047c82 */ /* 0x000fc60008000000 */
[----:B--2---:R-:W2:Y:S02]  /*1cb0*/  MUFU.RCP R2, R2 ;  /* 0x0000000200027308 */ /* 0x004ea40000001000 */
[----:B--2---:R-:W-:Y:S02]  /*1cc0*/  VIADD R19, R2, 0xffffffe ;  /* 0x0ffffffe02137836 */ /* 0x004fe40000000000 */
[----:B------:R-:W-:-:S04]  /*1cd0*/  HFMA2 R2, -RZ, RZ, 0, 0 ;  /* 0x00000000ff027431 */ /* 0x000fc800000001ff */
[----:B------:R-:W2:Y:S02]  /*1ce0*/  F2I.FTZ.U32.TRUNC.NTZ R19, R19 ;  /* 0x0000001300137305 */ /* 0x000ea4000021f000 */
[----:B--2---:R-:W-:-:S04]  /*1cf0*/  IMAD.MOV R6, RZ, RZ, -R19 ;  /* 0x000000ffff067224 */ /* 0x004fc800078e0a13 */
[----:B-1----:R-:W-:Y:S01]  /*1d00*/  IMAD R9, R6, R3, RZ ;  /* 0x0000000306097224 */ /* 0x002fe200078e02ff */
[----:B------:R-:W-:-:S03]  /*1d10*/  LEA R6, R4, 0xfffffc04, 0x2 ;  /* 0xfffffc0404067811 */ /* 0x000fc600078e10ff */
[----:B0-----:R-:W-:-:S07]  /*1d20*/  IMAD.HI.U32 R18, R19, R9, R18 ;  /* 0x0000000913127227 */ /* 0x001fce00078e0012 */
.L_x_1076:
[----:B------:R-:W-:Y:S01]  /*1d30*/  IMAD.U32 R7, RZ, RZ, UR8 ;  /* 0x00000008ff077e24 */ /* 0x000fe2000f8e00ff */
[----:B------:R-:W-:Y:S01]  /*1d40*/  UIADD3 UR4, UPT, UPT, UR4, 0x8, URZ ;  /* 0x0000000804047890 */ /* 0x000fe2000fffe0ff */
[----:B------:R-:W-:Y:S02]  /*1d50*/  IMAD.U32 R17, RZ, RZ, UR9 ;  /* 0x00000009ff117e24 */ /* 0x000fe4000f8e00ff */
[----:B------:R-:W-:Y:S02]  /*1d60*/  IMAD R9, R6, R7, UR5 ;  /* 0x0000000506097e24 */ /* 0x000fe4000f8e0207 */
[----:B------:R-:W-:Y:S01]  /*1d70*/  VIADD R8, R8, 0x8 ;  /* 0x0000000808087836 */ /* 0x000fe20000000000 */
[----:B------:R-:W-:Y:S02]  /*1d80*/  IABS R10, R17 ;  /* 0x00000011000a7213 */ /* 0x000fe40000000000 */
[----:B0-----:R-:W0:Y:S02]  /*1d90*/  LDS R11, [R9+-0xc] ;  /* 0xfffff400090b7984 */ /* 0x001e240000000800 */
[----:B------:R-:W1:Y:S08]  /*1da0*/  I2F.RP R22, R10 ;  /* 0x0000000a00167306 */ /* 0x000e700000209400 */
[----:B-1----:R-:W1:Y:S02]  /*1db0*/  MUFU.RCP R22, R22 ;  /* 0x0000001600167308 */ /* 0x002e640000001000 */
[----:B-1----:R-:W-:-:S02]  /*1dc0*/  VIADD R24, R22, 0xffffffe ;  /* 0x0ffffffe16187836 */ /* 0x002fc40000000000 */
        /* <DEDUP_REMOVED lines=8> */
[----:B------:R-:W-:Y:S02]  /*1e50*/  ISETP.GT.U32.AND P0, PT, R3, R11, PT ;  /* 0x0000000b0300720c */ /* 0x000fe40003f04070 */
[----:B------:R-:W0:Y:S11]  /*1e60*/  F2I.FTZ.U32.TRUNC.NTZ R3, R24 ;  /* 0x0000001800037305 */ /* 0x000e36000021f000 */
[----:B------:R-:W-:-:S02]  /*1e70*/  @!P0 IADD3 R11, PT, PT, R11, -R10, RZ ;  /* 0x8000000a0b0b8210 */ /* 0x000fc40007ffe0ff */
[----:B------:R-:W-:Y:S01]  /*1e80*/  ISETP.NE.AND P0, PT, R17, RZ, PT ;  /* 0x000000ff1100720c */ /* 0x000fe20003f05270 */
[----:B0-----:R-:W-:Y:S02]  /*1e90*/  IMAD.MOV R25, RZ, RZ, -R3 ;  /* 0x000000ffff197224 */ /* 0x001fe400078e0a03 */
[----:B------:R-:W-:Y:S01]  /*1ea0*/  IMAD.MOV.U32 R18, RZ, RZ, R11 ;  /* 0x000000ffff127224 */ /* 0x000fe200078e000b */
[----:B------:R-:W-:-:S03]  /*1eb0*/  LOP3.LUT R11, RZ, R17, RZ, 0x33, !PT ;  /* 0x00000011ff0b7212 */ /* 0x000fc600078e33ff */
[----:B------:R-:W-:-:S05]  /*1ec0*/  @!P1 IMAD.MOV R18, RZ, RZ, -R18 ;  /* 0x000000ffff129224 */ /* 0x000fca00078e0a12 */
[----:B------:R-:W-:-:S04]  /*1ed0*/  SEL R19, R11, R18, !P0 ;  /* 0x000000120b137207 */ /* 0x000fc80004000000 */
[----:B------:R-:W-:Y:S01]  /*1ee0*/  IADD3 R19, PT, PT, R20, R2, -R19 ;  /* 0x0000000214137210 */ /* 0x000fe20007ffe813 */
[----:B------:R-:W-:-:S04]  /*1ef0*/  IMAD.MOV.U32 R2, RZ, RZ, RZ ;  /* 0x000000ffff027224 */ /* 0x000fc800078e00ff */
[----:B------:R-:W-:Y:S04]  /*1f00*/  STS [UR5+-0xc], R19 ;  /* 0xfffff413ff007988 */ /* 0x000fe80008000805 */
[----:B------:R-:W0:Y:S02]  /*1f10*/  LDS R23, [R9+-0x8] ;  /* 0xfffff80009177984 */ /* 0x000e240000000800 */
[----:B0-----:R-:W-:Y:S02]  /*1f20*/  IMAD.IADD R20, R23, 0x1, R16 ;  /* 0x0000000117147824 */ /* 0x001fe400078e0210 */
[----:B------:R-:W-:-:S03]  /*1f30*/  IMAD R23, R25, R10, RZ ;  /* 0x0000000a19177224 */ /* 0x000fc600078e02ff */
[----:B------:R-:W-:Y:S01]  /*1f40*/  IABS R25, R20 ;  /* 0x0000001400197213 */ /* 0x000fe20000000000 */
[----:B------:R-:W-:Y:S01]  /*1f50*/  IMAD.HI.U32 R18, R3, R23, R2 ;  /* 0x0000001703127227 */ /* 0x000fe200078e0002 */
[----:B------:R-:W-:Y:S02]  /*1f60*/  ISETP.GE.AND P2, PT, R20, RZ, PT ;  /* 0x000000ff1400720c */ /* 0x000fe40003f46270 */
[----:B------:R-:W-:-:S05]  /*1f70*/  MOV R3, R25 ;  /* 0x0000001900037202 */ /* 0x000fca0000000f00 */
[----:B------:R-:W-:-:S04]  /*1f80*/  IMAD.HI.U32 R2, R18, R3, RZ ;  /* 0x0000000312027227 */ /* 0x000fc800078e00ff */
[----:B------:R-:W-:-:S04]  /*1f90*/  IMAD.MOV R2, RZ, RZ, -R2 ;  /* 0x000000ffff027224 */ /* 0x000fc800078e0a02 */
[----:B------:R-:W-:Y:S02]  /*1fa0*/  IMAD R2, R10, R2, R3 ;  /* 0x000000020a027224 */ /* 0x000fe400078e0203 */
[----:B------:R-:W-:-:S05]  /*1fb0*/  IMAD.MOV.U32 R3, RZ, RZ, R10 ;  /* 0x000000ffff037224 */ /* 0x000fca00078e000a */
        /* <DEDUP_REMOVED lines=103> */
.L_x_1075:
[----:B------:R-:W-:Y:S01]  /*2630*/  ISETP.NE.AND P0, PT, R21, RZ, PT ;  /* 0x000000ff1500720c */ /* 0x000fe20003f05270 */
[----:B------:R-:W-:-:S12]  /*2640*/  BSSY.RECONVERGENT B1, `(.L_x_1074) ;  /* 0x00000b2000017945 */ /* 0x000fd80003800200 */
[----:B------:R-:W-:Y:S05]  /*2650*/  @!P0 BRA `(.L_x_1077) ;  /* 0x0000000800c08947 */ /* 0x000fea0003800000 */
[----:B------:R-:W-:Y:S01]  /*2660*/  ISETP.GE.U32.AND P1, PT, R21, 0x4, PT ;  /* 0x000000041500780c */ /* 0x000fe20003f26070 */
[----:B------:R-:W-:Y:S01]  /*2670*/  VIADD R14, R4, 0xffffff00 ;  /* 0xffffff00040e7836 */ /* 0x000fe20000000000 */
[----:B------:R-:W-:-:S04]  /*2680*/  LOP3.LUT R18, R7, 0x3, RZ, 0xc0, !PT ;  /* 0x0000000307127812 */ /* 0x000fc800078ec0ff */
[----:B------:R-:W-:-:S07]  /*2690*/  ISETP.NE.AND P0, PT, R18, RZ, PT ;  /* 0x000000ff1200720c */ /* 0x000fce0003f05270 */
[----:B------:R-:W-:Y:S06]  /*26a0*/  @!P1 BRA `(.L_x_1078) ;  /* 0x0000000400409947 */ /* 0x000fec0003800000 */
[----:B------:R-:W-:Y:S01]  /*26b0*/  IABS R4, R17 ;  /* 0x0000001100047213 */ /* 0x000fe20000000000 */
[----:B-1--4-:R-:W-:Y:S01]  /*26c0*/  IMAD R9, R14, R7, R3 ;  /* 0x000000070e097224 */ /* 0x012fe200078e0203 */
[----:B------:R-:W1:Y:S01]  /*26d0*/  S2UR UR5, SR_CgaCtaId ;  /* 0x00000000000579c3 */ /* 0x000e620000008800 */
[----:B------:R-:W-:Y:S01]  /*26e0*/  IMAD.MOV.U32 R8, RZ, RZ, RZ ;  /* 0x000000ffff087224 */ /* 0x000fe200078e00ff */
[----:B------:R-:W2:Y:S01]  /*26f0*/  I2F.RP R10, R4 ;  /* 0x00000004000a7306 */ /* 0x000ea20000209400 */
[----:B------:R-:W-:Y:S01]  /*2700*/  IMAD R6, R9, 0x4, R12 ;  /* 0x0000000409067824 */ /* 0x000fe200078e020c */
[----:B------:R-:W-:-:S04]  /*2710*/  UMOV UR4, 0x400 ;  /* 0x0000040000047882 */ /* 0x000fc80000000000 */
[----:B------:R-:W3:Y:S02]  /*2720*/  LDS R11, [R6] ;  /* 0x00000000060b7984 */ /* 0x000ee40000000800 */
[----:B--2---:R-:W2:Y:S01]  /*2730*/  MUFU.RCP R10, R10 ;  /* 0x0000000a000a7308 */ /* 0x004ea20000001000 */
[----:B-1----:R-:W-:Y:S01]  /*2740*/  ULEA UR4, UR5, UR4, 0x18 ;  /* 0x0000000405047291 */ /* 0x002fe2000f8ec0ff */
[----:B--2---:R-:W-:-:S06]  /*2750*/  VIADD R20, R10, 0xffffffe ;  /* 0x0ffffffe0a147836 */ /* 0x004fcc0000000000 */
[----:B------:R-:W1:Y:S01]  /*2760*/  F2I.FTZ.U32.TRUNC.NTZ R9, R20 ;  /* 0x0000001400097305 */ /* 0x000e62000021f000 */
[----:B---3--:R-:W-:-:S04]  /*2770*/  IADD3 R19, PT, PT, R11, R16, RZ ;  /* 0x000000100b137210 */ /* 0x008fc80007ffe0ff */
[----:B------:R-:W-:Y:S01]  /*2780*/  ISETP.GE.AND P2, PT, R19, RZ, PT ;  /* 0x000000ff1300720c */ /* 0x000fe20003f46270 */
[----:B-1----:R-:W-:-:S04]  /*2790*/  IMAD.MOV R21, RZ, RZ, -R9 ;  /* 0x000000ffff157224 */ /* 0x002fc800078e0a09 */
[----:B------:R-:W-:Y:S01]  /*27a0*/  IMAD R11, R21, R4, RZ ;  /* 0x00000004150b7224 */ /* 0x000fe200078e02ff */
[----:B------:R-:W-:-:S03]  /*27b0*/  IABS R21, R19 ;  /* 0x0000001300157213 */ /* 0x000fc60000000000 */
[----:B------:R-:W-:-:S04]  /*27c0*/  IMAD.HI.U32 R8, R9, R11, R8 ;  /* 0x0000000b09087227 */ /* 0x000fc800078e0008 */
[----:B------:R-:W-:-:S04]  /*27d0*/  IMAD.MOV.U32 R11, RZ, RZ, R21 ;  /* 0x000000ffff0b7224 */ /* 0x000fc800078e0015 */
[----:B------:R-:W-:-:S04]  /*27e0*/  IMAD.HI.U32 R9, R8, R11, RZ ;  /* 0x0000000b08097227 */ /* 0x000fc800078e00ff */
[----:B------:R-:W-:-:S04]  /*27f0*/  IMAD.MOV R9, RZ, RZ, -R9 ;  /* 0x000000ffff097224 */ /* 0x000fc800078e0a09 */
[----:B------:R-:W-:-:S05]  /*2800*/  IMAD R9, R4, R9, R11 ;  /* 0x0000000904097224 */ /* 0x000fca00078e020b */
[----:B------:R-:W-:-:S13]  /*2810*/  ISETP.GT.U32.AND P1, PT, R4, R9, PT ;  /* 0x000000090400720c */ /* 0x000fda0003f24070 */
[----:B------:R-:W-:-:S05]  /*2820*/  @!P1 IMAD.IADD R9, R9, 0x1, -R4 ;  /* 0x0000000109099824 */ /* 0x000fca00078e0a04 */
[----:B------:R-:W-:-:S13]  /*2830*/  ISETP.GT.U32.AND P1, PT, R4, R9, PT ;  /* 0x000000090400720c */ /* 0x000fda0003f24070 */
[----:B------:R-:W-:Y:S01]  /*2840*/  @!P1 IMAD.IADD R9, R9, 0x1, -R4 ;  /* 0x0000000109099824 */ /* 0x000fe200078e0a04 */
[----:B------:R-:W-:-:S03]  /*2850*/  ISETP.NE.AND P1, PT, R17, RZ, PT ;  /* 0x000000ff1100720c */ /* 0x000fc60003f25270 */
[----:B------:R-:W-:Y:S01]  /*2860*/  IMAD.MOV.U32 R10, RZ, RZ, R9 ;  /* 0x000000ffff0a7224 */ /* 0x000fe200078e0009 */
[----:B------:R-:W-:-:S04]  /*2870*/  LOP3.LUT R9, RZ, R17, RZ, 0x33, !PT ;  /* 0x00000011ff097212 */ /* 0x000fc800078e33ff */
[----:B------:R-:W-:-:S04]  /*2880*/  @!P2 IADD3 R10, PT, PT, -R10, RZ, RZ ;  /* 0x000000ff0a0aa210 */ /* 0x000fc80007ffe1ff */
[----:B------:R-:W-:Y:S02]  /*2890*/  SEL R11, R9, R10, !P1 ;  /* 0x0000000a090b7207 */ /* 0x000fe40004800000 */
[C---:B------:R-:W-:Y:S01]  /*28a0*/  LEA R10, R3.reuse, UR4, 0x2 ;  /* 0x00000004030a7c11 */ /* 0x040fe2000f8e10ff */
[----:B------:R-:W-:Y:S01]  /*28b0*/  VIADD R3, R3, 0x4 ;  /* 0x0000000403037836 */ /* 0x000fe20000000000 */
[----:B------:R-:W-:-:S05]  /*28c0*/  IADD3 R19, PT, PT, R19, R2, -R11 ;  /* 0x0000000213137210 */ /* 0x000fca0007ffe80b */
[----:B------:R-:W-:Y:S04]  /*28d0*/  STS [R10], R19 ;  /* 0x000000130a007388 */ /* 0x000fe80000000800 */
[----:B------:R-:W1:Y:S02]  /*28e0*/  LDS R11, [R6+0x4] ;  /* 0x00000400060b7984 */ /* 0x000e640000000800 */
[----:B-1----:R-:W-:-:S05]  /*28f0*/  IMAD.IADD R20, R11, 0x1, R16 ;  /* 0x000000010b147824 */ /* 0x002fca00078e0210 */
[----:B------:R-:W-:Y:S02]  /*2900*/  IABS R11, R20 ;  /* 0x00000014000b7213 */ /* 0x000fe40000000000 */
[----:B------:R-:W-:-:S03]  /*2910*/  ISETP.GE.AND P3, PT, R20, RZ, PT ;  /* 0x000000ff1400720c */ /* 0x000fc60003f66270 */
[----:B0-----:R-:W-:-:S04]  /*2920*/  IMAD.HI.U32 R2, R8, R11, RZ ;  /* 0x0000000b08027227 */ /* 0x001fc800078e00ff */
        /* <DEDUP_REMOVED lines=39> */
[----:B------:R2:W-:Y:S02]  /*2ba0*/  STS [R10+0xc], R9 ;  /* 0x00000c090a007388 */ /* 0x0005e40000000800 */
.L_x_1078:
[----:B------:R-:W-:Y:S05]  /*2bb0*/  @!P0 BRA `(.L_x_1077) ;  /* 0x0000000400688947 */ /* 0x000fea0003800000 */
[----:B------:R-:W-:Y:S01]  /*2bc0*/  ISETP.NE.AND P1, PT, R18, 0x1, PT ;  /* 0x000000011200780c */ /* 0x000fe20003f25270 */
[----:B------:R-:W-:Y:S01]  /*2bd0*/  BSSY.RECONVERGENT B2, `(.L_x_1079) ;  /* 0x0000036000027945 */ /* 0x000fe20003800200 */
[----:B0-----:R-:W-:-:S04]  /*2be0*/  LOP3.LUT R2, R7, 0x1, RZ, 0xc0, !PT ;  /* 0x0000000107027812 */ /* 0x001fc800078ec0ff */
[----:B------:R-:W-:-:S07]  /*2bf0*/  ISETP.NE.U32.AND P0, PT, R2, 0x1, PT ;  /* 0x000000010200780c */ /* 0x000fce0003f05070 */
[----:B------:R-:W-:Y:S06]  /*2c00*/  @!P1 BRA `(.L_x_1080) ;  /* 0x0000000000c89947 */ /* 0x000fec0003800000 */
[----:B------:R-:W-:Y:S01]  /*2c10*/  IABS R2, R17 ;  /* 0x0000001100027213 */ /* 0x000fe20000000000 */
[----:B-12-4-:R-:W-:Y:S01]  /*2c20*/  IMAD R9, R14, R7, R3 ;  /* 0x000000070e097224 */ /* 0x016fe200078e0203 */
[----:B------:R-:W0:Y:S01]  /*2c30*/  S2UR UR5, SR_CgaCtaId ;  /* 0x00000000000579c3 */ /* 0x000e220000008800 */
[----:B------:R-:W-:Y:S01]  /*2c40*/  UMOV UR4, 0x400 ;  /* 0x0000040000047882 */ /* 0x000fe20000000000 */
[----:B------:R-:W1:Y:S01]  /*2c50*/  I2F.RP R6, R2 ;  /* 0x0000000200067306 */ /* 0x000e620000209400 */
[----:B------:R-:W-:Y:S01]  /*2c60*/  IMAD R4, R9, 0x4, R12 ;  /* 0x0000000409047824 */ /* 0x000fe200078e020c */
[----:B------:R-:W-:Y:S02]  /*2c70*/  ISETP.NE.AND P3, PT, R17, RZ, PT ;  /* 0x000000ff1100720c */ /* 0x000fe40003f65270 */
[----:B------:R-:W-:Y:S02]  /*2c80*/  LOP3.LUT R20, RZ, R17, RZ, 0x33, !PT ;  /* 0x00000011ff147212 */ /* 0x000fe400078e33ff */
[----:B------:R-:W2:Y:S02]  /*2c90*/  LDS R11, [R4] ;  /* 0x00000000040b7984 */ /* 0x000ea40000000800 */
[----:B-1----:R-:W1:Y:S01]  /*2ca0*/  MUFU.RCP R6, R6 ;  /* 0x0000000600067308 */ /* 0x002e620000001000 */
[----:B0-----:R-:W-:Y:S01]  /*2cb0*/  ULEA UR4, UR5, UR4, 0x18 ;  /* 0x0000000405047291 */ /* 0x001fe2000f8ec0ff */
[----:B-1----:R-:W-:-:S06]  /*2cc0*/  VIADD R8, R6, 0xffffffe ;  /* 0x0ffffffe06087836 */ /* 0x002fcc0000000000 */
[----:B------:R0:W1:Y:S02]  /*2cd0*/  F2I.FTZ.U32.TRUNC.NTZ R9, R8 ;  /* 0x0000000800097305 */ /* 0x000064000021f000 */
[----:B0-----:R-:W-:Y:S02]  /*2ce0*/  HFMA2 R8, -RZ, RZ, 0, 0 ;  /* 0x00000000ff087431 */ /* 0x001fe400000001ff */
[----:B--2---:R-:W-:Y:S02]  /*2cf0*/  IMAD.IADD R11, R11, 0x1, R16 ;  /* 0x000000010b0b7824 */ /* 0x004fe400078e0210 */
        /* <DEDUP_REMOVED lines=35> */
.L_x_1080:
[----:B------:R-:W-:Y:S05]  /*2f30*/  BSYNC.RECONVERGENT B2 ;  /* 0x0000000000027941 */ /* 0x000fea0003800200 */
.L_x_1079:
[----:B------:R-:W-:Y:S05]  /*2f40*/  @P0 BRA `(.L_x_1077) ;  /* 0x0000000000840947 */ /* 0x000fea0003800000 */
[----:B------:R-:W-:Y:S01]  /*2f50*/  IABS R2, R17 ;  /* 0x0000001100027213 */ /* 0x000fe20000000000 */
[----:B012-4-:R-:W-:Y:S01]  /*2f60*/  IMAD R9, R14, R7, R3 ;  /* 0x000000070e097224 */ /* 0x017fe200078e0203 */
[----:B------:R-:W0:Y:S01]  /*2f70*/  S2UR UR5, SR_CgaCtaId ;  /* 0x00000000000579c3 */ /* 0x000e220000008800 */
[----:B------:R-:W-:Y:S01]  /*2f80*/  UMOV UR4, 0x400 ;  /* 0x0000040000047882 */ /* 0x000fe20000000000 */
[----:B------:R-:W1:Y:S01]  /*2f90*/  I2F.RP R6, R2 ;  /* 0x0000000200067306 */ /* 0x000e620000209400 */
[----:B------:R-:W-:Y:S01]  /*2fa0*/  IMAD R4, R9, 0x4, R12 ;  /* 0x0000000409047824 */ /* 0x000fe200078e020c */
[----:B------:R-:W-:-:S04]  /*2fb0*/  ISETP.NE.AND P2, PT, R17, RZ, PT ;  /* 0x000000ff1100720c */ /* 0x000fc80003f45270 */
[----:B------:R-:W2:Y:S02]  /*2fc0*/  LDS R11, [R4] ;  /* 0x00000000040b7984 */ /* 0x000ea40000000800 */
[----:B-1----:R-:W1:Y:S01]  /*2fd0*/  MUFU.RCP R6, R6 ;  /* 0x0000000600067308 */ /* 0x002e620000001000 */
[----:B0-----:R-:W-:Y:S01]  /*2fe0*/  ULEA UR4, UR5, UR4, 0x18 ;  /* 0x0000000405047291 */ /* 0x001fe2000f8ec0ff */
[----:B-1----:R-:W-:-:S06]  /*2ff0*/  VIADD R8, R6, 0xffffffe ;  /* 0x0ffffffe06087836 */ /* 0x002fcc0000000000 */
[----:B------:R0:W1:Y:S02]  /*3000*/  F2I.FTZ.U32.TRUNC.NTZ R9, R8 ;  /* 0x0000000800097305 */ /* 0x000064000021f000 */
[----:B0-----:R-:W-:Y:S02]  /*3010*/  IMAD.MOV.U32 R8, RZ, RZ, RZ ;  /* 0x000000ffff087224 */ /* 0x001fe400078e00ff */
[----:B--2---:R-:W-:Y:S01]  /*3020*/  IMAD.IADD R11, R11, 0x1, R16 ;  /* 0x000000010b0b7824 */ /* 0x004fe200078e0210 */
[----:B-1----:R-:W-:-:S04]  /*3030*/  IADD3 R19, PT, PT, RZ, -R9, RZ ;  /* 0x80000009ff137210 */ /* 0x002fc80007ffe0ff */
        /* <DEDUP_REMOVED lines=8> */
[----:B------:R-:W-:-:S04]  /*30c0*/  LEA R4, R3, UR4, 0x2 ;  /* 0x0000000403047c11 */ /* 0x000fc8000f8e10ff */
[----:B------:R-:W-:Y:S01]  /*30d0*/  ISETP.GT.U32.AND P0, PT, R2, R9, PT ;  /* 0x000000090200720c */ /* 0x000fe20003f04070 */
[----:B------:R-:W0:-:S12]  /*30e0*/  LDS R6, [R4+-0x4] ;  /* 0xfffffc0004067984 */ /* 0x000e180000000800 */
[----:B------:R-:W-:-:S05]  /*30f0*/  @!P0 IMAD.IADD R9, R9, 0x1, -R2 ;  /* 0x0000000109098824 */ /* 0x000fca00078e0a02 */
[----:B------:R-:W-:-:S13]  /*3100*/  ISETP.GT.U32.AND P0, PT, R2, R9, PT ;  /* 0x000000090200720c */ /* 0x000fda0003f04070 */
[----:B------:R-:W-:-:S05]  /*3110*/  @!P0 IMAD.IADD R9, R9, 0x1, -R2 ;  /* 0x0000000109098824 */ /* 0x000fca00078e0a02 */
[----:B------:R-:W-:Y:S02]  /*3120*/  @!P1 IADD3 R9, PT, PT, -R9, RZ, RZ ;  /* 0x000000ff09099210 */ /* 0x000fe40007ffe1ff */
[----:B------:R-:W-:-:S04]  /*3130*/  @!P2 LOP3.LUT R9, RZ, R17, RZ, 0x33, !PT ;  /* 0x00000011ff09a212 */ /* 0x000fc800078e33ff */
[----:B0-----:R-:W-:-:S05]  /*3140*/  IADD3 R9, PT, PT, R11, R6, -R9 ;  /* 0x000000060b097210 */ /* 0x001fca0007ffe809 */
[----:B------:R3:W-:Y:S02]  /*3150*/  STS [R4], R9 ;  /* 0x0000000904007388 */ /* 0x0007e40000000800 */
.L_x_1077:
[----:B------:R-:W-:Y:S05]  /*3160*/  BSYNC.RECONVERGENT B1 ;  /* 0x0000000000017941 */ /* 0x000fea0003800200 */
.L_x_1074:
[----:B01234-:R-:W0:Y:S01]  /*3170*/  LDS R9, [R12] ;  /* 0x000000000c097984 */ /* 0x01fe220000000800 */
[----:B------:R-:W0:Y:S03]  /*3180*/  LDC.64 R2, c[0x0][0x398] ;  /* 0x0000e600ff027b82 */ /* 0x000e260000000a00 */
[----:B0-----:R0:W-:Y:S02]  /*3190*/  STG.E desc[UR6][R2.64], R9 ;  /* 0x0000000902007986 */ /* 0x0011e4000c101906 */
.L_x_1073:
[----:B------:R-:W-:Y:S05]  /*31a0*/  BSYNC.RECONVERGENT B0 ;  /* 0x0000000000007941 */ /* 0x000fea0003800200 */
.L_x_1072:
[----:B------:R-:W-:Y:S01]  /*31b0*/  BAR.SYNC.DEFER_BLOCKING 0x0 ;  /* 0x0000000000007b1d */ /* 0x000fe20000010000 */
[----:B------:R-:W-:-:S05]  /*31c0*/  ISETP.GE.U32.AND P0, PT, R13, R7, PT ;  /* 0x000000070d00720c */ /* 0x000fca0003f06070 */
[----:B------:R-:W2:Y:S01]  /*31d0*/  LDCU UR9, c[0x0][0x3ac] ;  /* 0x00007580ff0977ac */ /* 0x000ea20008000800 */
[----:B------:R-:W-:Y:S01]  /*31e0*/  BSSY.RECONVERGENT B0, `(.L_x_1081) ;  /* 0x00000aa000007945 */ /* 0x000fe20003800200 */
[----:B------:R-:W3:Y:S06]  /*31f0*/  LDCU UR8, c[0x0][0x3ac] ;  /* 0x00007580ff0877ac */ /* 0x000eec0008000800 */
[----:B------:R-:W-:Y:S05]  /*3200*/  @P0 BRA `(.L_x_1082) ;  /* 0x00000008009c0947 */ /* 0x000fea0003800000 */
[----:B------:R-:W5:Y:S01]  /*3210*/  S2UR UR5, SR_CgaCtaId ;  /* 0x00000000000579c3 */ /* 0x000f620000008800 */
[----:B------:R-:W-:Y:S02]  /*3220*/  UMOV UR4, 0x400 ;  /* 0x0000040000047882 */ /* 0x000fe40000000000 */
[----:B-----5:R-:W-:-:S06]  /*3230*/  ULEA UR4, UR5, UR4, 0x18 ;  /* 0x0000000405047291 */ /* 0x020fcc000f8ec0ff */
[----:B------:R-:W-:-:S05]  /*3240*/  LEA R5, R5, UR4, 0x2 ;  /* 0x0000000405057c11 */ /* 0x000fca000f8e10ff */
[----:B------:R-:W-:Y:S04]  /*3250*/  LDS R24, [R5+-0x400] ;  /* 0xfffc000005187984 */ /* 0x000fe80000000800 */
[----:B------:R-:W5:Y:S02]  /*3260*/  LDS R18, [R5+-0x3fc] ;  /* 0xfffc040005127984 */ /* 0x000f640000000800 */
[----:B-----5:R-:W-:-:S13]  /*3270*/  ISETP.GE.AND P0, PT, R24, R18, PT ;  /* 0x000000121800720c */ /* 0x020fda0003f06270 */
[----:B------:R-:W-:Y:S05]  /*3280*/  @P0 BRA `(.L_x_1082) ;  /* 0x00000008007c0947 */ /* 0x000fea0003800000 */
[----:B------:R-:W-:Y:S01]  /*3290*/  VIMNMX.U32 R7, PT, PT, R17, 0x1, !PT ;  /* 0x0000000111077848 */ /* 0x000fe20007fe0000 */
[----:B------:R-:W-:Y:S01]  /*32a0*/  IMAD.IADD R5, R24, 0x1, R17 ;  /* 0x0000000118057824 */ /* 0x000fe200078e0211 */
[----:B------:R-:W-:Y:S02]  /*32b0*/  BSSY.RECONVERGENT B1, `(.L_x_1083) ;  /* 0x0000040000017945 */ /* 0x000fe40003800200 */
[----:B----4-:R-:W4:Y:S01]  /*32c0*/  I2F.U32.RP R8, R7 ;  /* 0x0000000700087306 */ /* 0x010f220000209000 */
[----:B01----:R-:W-:Y:S01]  /*32d0*/  IMAD.MOV R9, RZ, RZ, -R7 ;  /* 0x000000ffff097224 */ /* 0x003fe200078e0a07 */
[----:B------:R-:W-:Y:S02]  /*32e0*/  ISETP.GE.AND P0, PT, R5, R18, PT ;  /* 0x000000120500720c */ /* 0x000fe40003f06270 */
[----:B------:R-:W-:Y:S02]  /*32f0*/  VIMNMX R4, PT, PT, R18, R5, !PT ;  /* 0x0000000512047248 */ /* 0x000fe40007fe0100 */
[----:B------:R-:W-:-:S02]  /*3300*/  SEL R6, RZ, 0x1, P0 ;  /* 0x00000001ff067807 */ /* 0x000fc40000000000 */
[----:B------:R-:W-:Y:S02]  /*3310*/  ISETP.NE.U32.AND P2, PT, R7, RZ, PT ;  /* 0x000000ff0700720c */ /* 0x000fe40003f45070 */
[----:B------:R-:W-:Y:S01]  /*3320*/  IADD3 R4, PT, PT, R4, -R5, -R6 ;  /* 0x8000000504047210 */ /* 0x000fe20007ffe806 */
[----:B----4-:R-:W0:Y:S02]  /*3330*/  MUFU.RCP R8, R8 ;  /* 0x0000000800087308 */ /* 0x010e240000001000 */
        /* <DEDUP_REMOVED lines=9> */
[----:B------:R-:W-:Y:S01]  /*33d0*/  @P0 IMAD.IADD R4, R4, 0x1, -R7 ;  /* 0x0000000104040824 */ /* 0x000fe200078e0a07 */
[----:B------:R-:W-:-:S04]  /*33e0*/  @P0 IADD3 R3, PT, PT, R3, 0x1, RZ ;  /* 0x0000000103030810 */ /* 0x000fc80007ffe0ff */
        /* <DEDUP_REMOVED lines=21> */
[----:B------:R-:W-:Y:S01]  /*3540*/  IMAD.HI.U32 R10, R5, R9, R4 ;  /* 0x00000009050a7227 */ /* 0x000fe200078e0004 */
[----:B0-----:R-:W-:-:S07]  /*3550*/  LOP3.LUT R9, RZ, R17, RZ, 0x33, !PT ;  /* 0x00000011ff097212 */ /* 0x001fce00078e33ff */
.L_x_1085:
[----:B0-----:R-:W-:Y:S01]  /*3560*/  IABS R5, R24 ;  /* 0x0000001800057213 */ /* 0x001fe20000000000 */
[----:B---3--:R-:W-:Y:S01]  /*3570*/  IMAD.U32 R17, RZ, RZ, UR8 ;  /* 0x00000008ff117e24 */ /* 0x008fe2000f8e00ff */
[----:B------:R-:W-:-:S03]  /*3580*/  IADD3 R7, PT, PT, R7, 0x1, RZ ;  /* 0x0000000107077810 */ /* 0x000fc60007ffe0ff */
        /* <DEDUP_REMOVED lines=18> */
.L_x_1084:
[----:B--23--:R-:W-:Y:S05]  /*36b0*/  BSYNC.RECONVERGENT B1 ;  /* 0x0000000000017941 */ /* 0x00cfea0003800200 */
.L_x_1083:
[----:B------:R-:W-:Y:S05]  /*36c0*/  @!P3 BRA `(.L_x_1082) ;  /* 0x00000004006cb947 */ /* 0x000fea0003800000 */
[----:B------:R-:W-:Y:S01]  /*36d0*/  IABS R20, R17 ;  /* 0x0000001100147213 */ /* 0x000fe20000000000 */
[----:B------:R-:W1:Y:S03]  /*36e0*/  LDC.64 R2, c[0x0][0x390] ;  /* 0x0000e400ff027b82 */ /* 0x000e660000000a00 */
[----:B------:R-:W2:Y:S08]  /*36f0*/  I2F.RP R6, R20 ;  /* 0x0000001400067306 */ /* 0x000eb00000209400 */
[----:B--2---:R-:W0:Y:S02]  /*3700*/  MUFU.RCP R6, R6 ;  /* 0x0000000600067308 */ /* 0x004e240000001000 */
[----:B0-----:R-:W-:-:S06]  /*3710*/  VIADD R4, R6, 0xffffffe ;  /* 0x0ffffffe06047836 */ /* 0x001fcc0000000000 */
[----:B------:R0:W2:Y:S02]  /*3720*/  F2I.FTZ.U32.TRUNC.NTZ R5, R4 ;  /* 0x0000000400057305 */ /* 0x0000a4000021f000 */
[----:B0-----:R-:W-:Y:S02]  /*3730*/  IMAD.MOV.U32 R4, RZ, RZ, RZ ;  /* 0x000000ffff047224 */ /* 0x001fe400078e00ff */
[----:B--2---:R-:W-:-:S04]  /*3740*/  IMAD.MOV R19, RZ, RZ, -R5 ;  /* 0x000000ffff137224 */ /* 0x004fc800078e0a05 */
[----:B------:R-:W-:-:S04]  /*3750*/  IMAD R19, R19, R20, RZ ;  /* 0x0000001413137224 */ /* 0x000fc800078e02ff */
[----:B-1----:R-:W-:-:S07]  /*3760*/  IMAD.HI.U32 R19, R5, R19, R4 ;  /* 0x0000001305137227 */ /* 0x002fce00078e0004 */
.L_x_1086:
[----:B------:R-:W-:Y:S01]  /*3770*/  IMAD.U32 R17, RZ, RZ, UR9 ;  /* 0x00000009ff117e24 */ /* 0x000fe2000f8e00ff */
[----:B0-----:R-:W-:-:S03]  /*3780*/  IABS R4, R24 ;  /* 0x0000001800047213 */ /* 0x001fc60000000000 */
[C---:B------:R-:W-:Y:S01]  /*3790*/  IMAD.IADD R10, R24.reuse, 0x1, R17 ;  /* 0x00000001180a7824 */ /* 0x040fe200078e0211 */
[-C--:B------:R-:W-:Y:S01]  /*37a0*/  IABS R9, R17.reuse ;  /* 0x0000001100097213 */ /* 0x080fe20000000000 */
[----:B------:R-:W-:Y:S01]  /*37b0*/  IMAD.HI.U32 R6, R19, R4, RZ ;  /* 0x0000000413067227 */ /* 0x000fe200078e00ff */
[----:B------:R-:W-:Y:S02]  /*37c0*/  LOP3.LUT R24, R24, R17, RZ, 0x3c, !PT ;  /* 0x0000001118187212 */ /* 0x000fe400078e3cff */
[----:B------:R-:W0:Y:S01]  /*37d0*/  I2F.RP R7, R9 ;  /* 0x0000000900077306 */ /* 0x000e220000209400 */
[----:B------:R-:W-:Y:S02]  /*37e0*/  IABS R28, R10 ;  /* 0x0000000a001c7213 */ /* 0x000fe40000000000 */
[----:B------:R-:W-:Y:S02]  /*37f0*/  IADD3 R11, PT, PT, -R6, RZ, RZ ;  /* 0x000000ff060b7210 */ /* 0x000fe40007ffe1ff */
[----:B------:R-:W-:-:S03]  /*3800*/  ISETP.GE.AND P3, PT, R24, RZ, PT ;  /* 0x000000ff1800720c */ /* 0x000fc60003f66270 */
[----:B------:R-:W-:-:S05]  /*3810*/  IMAD R11, R9, R11, R4 ;  /* 0x0000000b090b7224 */ /* 0x000fca00078e0204 */
[----:B------:R-:W-:Y:S01]  /*3820*/  ISETP.GT.U32.AND P2, PT, R20, R11, PT ;  /* 0x0000000b1400720c */ /* 0x000fe20003f44070 */
[----:B0-----:R-:W0:-:S12]  /*3830*/  MUFU.RCP R7, R7 ;  /* 0x0000000700077308 */ /* 0x001e180000001000 */
[----:B------:R-:W-:Y:S02]  /*3840*/  @!P2 IADD3 R11, PT, PT, R11, -R9, RZ ;  /* 0x800000090b0ba210 */ /* 0x000fe40007ffe0ff */
[----:B------:R-:W-:Y:S02]  /*3850*/  @!P2 IADD3 R6, PT, PT, R6, 0x1, RZ ;  /* 0x000000010606a810 */ /* 0x000fe40007ffe0ff */
[----:B------:R-:W-:Y:S01]  /*3860*/  ISETP.GE.U32.AND P0, PT, R11, R20, PT ;  /* 0x000000140b00720c */ /* 0x000fe20003f06070 */
[----:B------:R-:W-:Y:S02]  /*3870*/  IMAD.MOV.U32 R20, RZ, RZ, R9 ;  /* 0x000000ffff147224 */ /* 0x000fe400078e0009 */
[----:B0-----:R-:W-:-:S06]  /*3880*/  VIADD R5, R7, 0xffffffe ;  /* 0x0ffffffe07057836 */ /* 0x001fcc0000000000 */
[----:B------:R-:W0:Y:S04]  /*3890*/  F2I.FTZ.U32.TRUNC.NTZ R5, R5 ;  /* 0x0000000500057305 */ /* 0x000e28000021f000 */
[----:B------:R-:W-:-:S04]  /*38a0*/  @P0 VIADD R6, R6, 0x1 ;  /* 0x0000000106060836 */ /* 0x000fc80000000000 */
[----:B------:R-:W-:Y:S02]  /*38b0*/  @!P3 IMAD.MOV R6, RZ, RZ, -R6 ;  /* 0x000000ffff06b224 */ /* 0x000fe400078e0a06 */
[----:B0-----:R-:W-:-:S04]  /*38c0*/  IMAD.MOV R8, RZ, RZ, -R5 ;  /* 0x000000ffff087224 */ /* 0x001fc800078e0a05 */
[----:B------:R-:W-:Y:S02]  /*38d0*/  IMAD.MOV.U32 R4, RZ, RZ, R8 ;  /* 0x000000ffff047224 */ /* 0x000fe400078e0008 */
[C-C-:B------:R-:W-:Y:S01]  /*38e0*/  IMAD.IADD R8, R10.reuse, 0x1, R17.reuse ;  /* 0x000000010a087824 */ /* 0x140fe200078e0211 */
[----:B------:R-:W-:Y:S01]  /*38f0*/  LOP3.LUT R10, R10, R17, RZ, 0x3c, !PT ;  /* 0x000000110a0a7212 */ /* 0x000fe200078e3cff */
[----:B------:R-:W-:Y:S02]  /*3900*/  IMAD R19, R4, R9, RZ ;  /* 0x0000000904137224 */ /* 0x000fe400078e02ff */
[----:B------:R-:W-:Y:S01]  /*3910*/  IMAD.MOV.U32 R4, RZ, RZ, RZ ;  /* 0x000000ffff047224 */ /* 0x000fe200078e00ff */
[----:B------:R-:W-:Y:S01]  /*3920*/  IABS R21, R8 ;  /* 0x0000000800157213 */ /* 0x000fe20000000000 */
[C---:B------:R-:W-:Y:S01]  /*3930*/  IMAD.IADD R22, R8.reuse, 0x1, R17 ;  /* 0x0000000108167824 */ /* 0x040fe200078e0211 */
[----:B------:R-:W-:Y:S01]  /*3940*/  LOP3.LUT R8, R8, R17, RZ, 0x3c, !PT ;  /* 0x0000001108087212 */ /* 0x000fe200078e3cff */
[----:B------:R-:W-:-:S03]  /*3950*/  IMAD.HI.U32 R19, R5, R19, R4 ;  /* 0x0000001305137227 */ /* 0x000fc600078e0004 */
[----:B------:R-:W-:Y:S02]  /*3960*/  IABS R26, R22 ;  /* 0x00000016001a7213 */ /* 0x000fe40000000000 */
[----:B------:R-:W-:Y:S01]  /*3970*/  IADD3 R24, PT, PT, R22, R17, RZ ;  /* 0x0000001116187210 */ /* 0x000fe20007ffe0ff */
[----:B------:R-:W-:-:S04]  /*3980*/  IMAD.HI.U32 R7, R19, R28, RZ ;  /* 0x0000001c13077227 */ /* 0x000fc800078e00ff */
[----:B------:R-:W-:-:S04]  /*3990*/  IMAD.HI.U32 R4, R19, R21, RZ ;  /* 0x0000001513047227 */ /* 0x000fc800078e00ff */
[----:B------:R-:W-:Y:S02]  /*39a0*/  IMAD.MOV R11, RZ, RZ, -R7 ;  /* 0x000000ffff0b7224 */ /* 0x000fe400078e0a07 */
[----:B------:R-:W-:Y:S02]  /*39b0*/  IMAD.MOV R23, RZ, RZ, -R4 ;  /* 0x000000ffff177224 */ /* 0x000fe400078e0a04 */
[----:B------:R-:W-:-:S04]  /*39c0*/  IMAD.HI.U32 R5, R19, R26, RZ ;  /* 0x0000001a13057227 */ /* 0x000fc800078e00ff */
[C---:B------:R-:W-:Y:S02]  /*39d0*/  IMAD R11, R9.reuse, R11, R28 ;  /* 0x0000000b090b7224 */ /* 0x040fe400078e021c */
[C---:B------:R-:W-:Y:S02]  /*39e0*/  IMAD R21, R9.reuse, R23, R21 ;  /* 0x0000001709157224 */ /* 0x040fe400078e0215 */
[----:B------:R-:W-:Y:S01]  /*39f0*/  IMAD.MOV R23, RZ, RZ, -R5 ;  /* 0x000000ffff177224 */ /* 0x000fe200078e0a05 */
[C---:B------:R-:W-:Y:S02]  /*3a00*/  ISETP.GT.U32.AND P6, PT, R20.reuse, R11, PT ;  /* 0x0000000b1400720c */ /* 0x040fe40003fc4070 */
[----:B------:R-:W-:Y:S01]  /*3a10*/  ISETP.GT.U32.AND P5, PT, R20, R21, PT ;  /* 0x000000151400720c */ /* 0x000fe20003fa4070 */
[----:B------:R-:W-:-:S05]  /*3a20*/  IMAD R23, R9, R23, R26 ;  /* 0x0000001709177224 */ /* 0x000fca00078e021a */
[----:B------:R-:W-:-:S05]  /*3a30*/  ISETP.GT.U32.AND P1, PT, R20, R23, PT ;  /* 0x000000171400720c */ /* 0x000fca0003f24070 */
[--C-:B------:R-:W-:Y:S02]  /*3a40*/  @!P6 IMAD.IADD R11, R11, 0x1, -R9.reuse ;  /* 0x000000010b0be824 */ /* 0x100fe400078e0a09 */
[--C-:B------:R-:W-:Y:S02]  /*3a50*/  @!P5 IMAD.IADD R21, R21, 0x1, -R9.reuse ;  /* 0x000000011515d824 */ /* 0x100fe400078e0a09 */
[----:B------:R-:W-:Y:S01]  /*3a60*/  @!P6 VIADD R7, R7, 0x1 ;  /* 0x000000010707e836 */ /* 0x000fe20000000000 */
[-C--:B------:R-:W-:Y:S01]  /*3a70*/  ISETP.GE.U32.AND P4, PT, R11, R20.reuse, PT ;  /* 0x000000140b00720c */ /* 0x080fe20003f86070 */
[----:B------:R-:W-:Y:S01]  /*3a80*/  @!P5 VIADD R4, R4, 0x1 ;  /* 0x000000010404d836 */ /* 0x000fe20000000000 */
[----:B------:R-:W-:Y:S01]  /*3a90*/  ISETP.GE.U32.AND P2, PT, R21, R20, PT ;  /* 0x000000141500720c */ /* 0x000fe20003f46070 */
[----:B------:R-:W-:Y:S01]  /*3aa0*/  @!P1 IMAD.IADD R23, R23, 0x1, -R9 ;  /* 0x0000000117179824 */ /* 0x000fe200078e0a09 */
[----:B------:R-:W-:Y:S01]  /*3ab0*/  LOP3.LUT R9, R22, R17, RZ, 0x3c, !PT ;  /* 0x0000001116097212 */ /* 0x000fe200078e3cff */
[----:B------:R-:W-:Y:S01]  /*3ac0*/  @!P1 VIADD R5, R5, 0x1 ;  /* 0x0000000105059836 */ /* 0x000fe20000000000 */
[----:B------:R-:W-:-:S02]  /*3ad0*/  ISETP.GE.AND P6, PT, R10, RZ, PT ;  /* 0x000000ff0a00720c */ /* 0x000fc40003fc6270 */
[----:B------:R-:W-:Y:S02]  /*3ae0*/  ISETP.GE.U32.AND P0, PT, R23, R20, PT ;  /* 0x000000141700720c */ /* 0x000fe40003f06070 */
[----:B------:R-:W-:Y:S02]  /*3af0*/  ISETP.GE.AND P5, PT, R8, RZ, PT ;  /* 0x000000ff0800720c */ /* 0x000fe40003fa6270 */
[----:B------:R-:W-:Y:S01]  /*3b00*/  ISETP.NE.AND P1, PT, R17, RZ, PT ;  /* 0x000000ff1100720c */ /* 0x000fe20003f25270 */
[----:B------:R-:W-:Y:S01]  /*3b10*/  @P4 VIADD R7, R7, 0x1 ;  /* 0x0000000107074836 */ /* 0x000fe20000000000 */
[----:B------:R-:W-:Y:S02]  /*3b20*/  ISETP.GE.AND P4, PT, R9, RZ, PT ;  /* 0x000000ff0900720c */ /* 0x000fe40003f86270 */
[----:B------:R-:W-:Y:S02]  /*3b30*/  @P2 IADD3 R4, PT, PT, R4, 0x1, RZ ;  /* 0x0000000104042810 */ /* 0x000fe40007ffe0ff */
[----:B------:R-:W-:Y:S01]  /*3b40*/  LOP3.LUT R11, RZ, R17, RZ, 0x33, !PT ;  /* 0x00000011ff0b7212 */ /* 0x000fe200078e33ff */
[----:B------:R-:W-:-:S02]  /*3b50*/  @!P6 IMAD.MOV R7, RZ, RZ, -R7 ;  /* 0x000000ffff07e224 */ /* 0x000fc400078e0a07 */
[----:B------:R-:W-:Y:S01]  /*3b60*/  @P0 VIADD R5, R5, 0x1 ;  /* 0x0000000105050836 */ /* 0x000fe20000000000 */
[----:B------:R-:W-:Y:S01]  /*3b70*/  ISETP.GE.AND P0, PT, R24, R18, PT ;  /* 0x000000121800720c */ /* 0x000fe20003f06270 */
[----:B------:R-:W-:Y:S01]  /*3b80*/  @!P5 IMAD.MOV R4, RZ, RZ, -R4 ;  /* 0x000000ffff04d224 */ /* 0x000fe200078e0a04 */
[C---:B------:R-:W-:Y:S01]  /*3b90*/  SEL R7, R11.reuse, R7, !P1 ;  /* 0x000000070b077207 */ /* 0x040fe20004800000 */
[----:B------:R-:W-:Y:S01]  /*3ba0*/  IMAD.MOV.U32 R8, RZ, RZ, R5 ;  /* 0x000000ffff087224 */ /* 0x000fe200078e0005 */
[C---:B------:R-:W-:Y:S02]  /*3bb0*/  SEL R5, R11.reuse, R6, !P1 ;  /* 0x000000060b057207 */ /* 0x040fe40004800000 */
[----:B------:R-:W-:Y:S01]  /*3bc0*/  SEL R9, R11, R4, !P1 ;  /* 0x000000040b097207 */ /* 0x000fe20004800000 */
[----:B------:R-:W-:Y:S02]  /*3bd0*/  @!P4 IMAD.MOV R8, RZ, RZ, -R8 ;  /* 0x000000ffff08c224 */ /* 0x000fe400078e0a08 */
[----:B------:R-:W-:-:S03]  /*3be0*/  IMAD.WIDE R4, R5, 0x4, R2 ;  /* 0x0000000405047825 */ /* 0x000fc600078e0202 */
[----:B------:R-:W-:Y:S01]  /*3bf0*/  SEL R11, R11, R8, !P1 ;  /* 0x000000080b0b7207 */ /* 0x000fe20004800000 */
[--C-:B------:R-:W-:Y:S01]  /*3c00*/  IMAD.WIDE R6, R7, 0x4, R2.reuse ;  /* 0x0000000407067825 */ /* 0x100fe200078e0202 */
[----:B------:R0:W-:Y:S03]  /*3c10*/  STG.E desc[UR6][R4.64], R13 ;  /* 0x0000000d04007986 */ /* 0x0001e6000c101906 */
[--C-:B------:R-:W-:Y:S01]  /*3c20*/  IMAD.WIDE R8, R9, 0x4, R2.reuse ;  /* 0x0000000409087825 */ /* 0x100fe200078e0202 */
[----:B------:R0:W-:Y:S03]  /*3c30*/  STG.E desc[UR6][R6.64], R13 ;  /* 0x0000000d06007986 */ /* 0x0001e6000c101906 */
[----:B------:R-:W-:Y:S01]  /*3c40*/  IMAD.WIDE R10, R11, 0x4, R2 ;  /* 0x000000040b0a7825 */ /* 0x000fe200078e0202 */
[----:B------:R0:W-:Y:S04]  /*3c50*/  STG.E desc[UR6][R8.64], R13 ;  /* 0x0000000d08007986 */ /* 0x0001e8000c101906 */
[----:B------:R0:W-:Y:S01]  /*3c60*/  STG.E desc[UR6][R10.64], R13 ;  /* 0x0000000d0a007986 */ /* 0x0001e2000c101906 */
[----:B------:R-:W-:Y:S05]  /*3c70*/  @!P0 BRA `(.L_x_1086) ;  /* 0xfffffff800bc8947 */ /* 0x000fea000383ffff */
.L_x_1082:
[----:B--23--:R-:W-:Y:S05]  /*3c80*/  BSYNC.RECONVERGENT B0 ;  /* 0x0000000000007941 */ /* 0x00cfea0003800200 */
.L_x_1081:
[----:B01--4-:R-:W-:Y:S01]  /*3c90*/  IABS R9, R17 ;  /* 0x0000001100097213 */ /* 0x013fe20000000000 */
[----:B------:R-:W0:Y:S01]  /*3ca0*/  LDS R4, [R12] ;  /* 0x000000000c047984 */ /* 0x000e220000000800 */
[----:B------:R-:W1:Y:S01]  /*3cb0*/  LDCU UR4, c[0x0][0x3b8] ;  /* 0x00007700ff0477ac */ /* 0x000e620008000800 */
[----:B------:R-:W-:Y:S01]  /*3cc0*/  BSSY.RECONVERGENT B0, `(.L_x_1087) ;  /* 0x000003b000007945 */ /* 0x000fe20003800200 */
[----:B------:R-:W2:Y:S01]  /*3cd0*/  I2F.RP R5, R9 ;  /* 0x0000000900057306 */ /* 0x000ea20000209400 */
[----:B------:R-:W3:Y:S07]  /*3ce0*/  LDCU.64 UR8, c[0x0][0x3b0] ;  /* 0x00007600ff0877ac */ /* 0x000eee0008000a00 */
[----:B--2---:R-:W2:Y:S01]  /*3cf0*/  MUFU.RCP R5, R5 ;  /* 0x0000000500057308 */ /* 0x004ea20000001000 */
[----:B-1----:R-:W-:-:S05]  /*3d00*/  VIADD R16, R16, UR4 ;  /* 0x0000000410107c36 */ /* 0x002fca0008000000 */
[----:B------:R-:W-:Y:S02]  /*3d10*/  IABS R10, R16 ;  /* 0x00000010000a7213 */ /* 0x000fe40000000000 */
[----:B------:R-:W-:Y:S01]  /*3d20*/  LOP3.LUT R16, R16, R17, RZ, 0x3c, !PT ;  /* 0x0000001110107212 */ /* 0x000fe200078e3cff */
[----:B--2---:R-:W-:-:S04]  /*3d30*/  VIADD R2, R5, 0xffffffe ;  /* 0x0ffffffe05027836 */ /* 0x004fc80000000000 */
[----:B------:R1:W2:Y:S01]  /*3d40*/  F2I.FTZ.U32.TRUNC.NTZ R3, R2 ;  /* 0x0000000200037305 */ /* 0x0002a2000021f000 */
[----:B0-----:R-:W-:Y:S02]  /*3d50*/  IABS R8, R4 ;  /* 0x0000000400087213 */ /* 0x001fe40000000000 */
[----:B------:R-:W-:-:S04]  /*3d60*/  LOP3.LUT R4, R4, R17, RZ, 0x3c, !PT ;  /* 0x0000001104047212 */ /* 0x000fc800078e3cff */
[----:B------:R-:W-:Y:S01]  /*3d70*/  ISETP.GE.AND P3, PT, R4, RZ, PT ;  /* 0x000000ff0400720c */ /* 0x000fe20003f66270 */
[----:B-1----:R-:W-:Y:S02]  /*3d80*/  IMAD.MOV.U32 R2, RZ, RZ, RZ ;  /* 0x000000ffff027224 */ /* 0x002fe400078e00ff */
[----:B--2---:R-:W-:-:S04]  /*3d90*/  IMAD.MOV R6, RZ, RZ, -R3 ;  /* 0x000000ffff067224 */ /* 0x004fc800078e0a03 */
[----:B------:R-:W-:-:S04]  /*3da0*/  IMAD R7, R6, R9, RZ ;  /* 0x0000000906077224 */ /* 0x000fc800078e02ff */
[----:B------:R-:W-:-:S04]  /*3db0*/  IMAD.HI.U32 R6, R3, R7, R2 ;  /* 0x0000000703067227 */ /* 0x000fc800078e0002 */
[----:B------:R-:W-:Y:S02]  /*3dc0*/  IMAD.MOV.U32 R3, RZ, RZ, R8 ;  /* 0x000000ffff037224 */ /* 0x000fe400078e0008 */
[----:B------:R-:W-:Y:S02]  /*3dd0*/  IMAD.MOV.U32 R7, RZ, RZ, R10 ;  /* 0x000000ffff077224 */ /* 0x000fe400078e000a */
[----:B------:R-:W-:-:S04]  /*3de0*/  IMAD.HI.U32 R2, R6, R3, RZ ;  /* 0x0000000306027227 */ /* 0x000fc800078e00ff */
[----:B------:R-:W-:Y:S01]  /*3df0*/  IMAD.HI.U32 R5, R6, R7, RZ ;  /* 0x0000000706057227 */ /* 0x000fe200078e00ff */
[----:B------:R-:W-:-:S03]  /*3e00*/  IADD3 R6, PT, PT, -R2, RZ, RZ ;  /* 0x000000ff02067210 */ /* 0x000fc60007ffe1ff */
[----:B------:R-:W-:Y:S02]  /*3e10*/  IMAD.MOV R8, RZ, RZ, -R5 ;  /* 0x000000ffff087224 */ /* 0x000fe400078e0a05 */
[C---:B------:R-:W-:Y:S02]  /*3e20*/  IMAD R3, R9.reuse, R6, R3 ;  /* 0x0000000609037224 */ /* 0x040fe400078e0203 */
[C---:B------:R-:W-:Y:S01]  /*3e30*/  IMAD R6, R9.reuse, R8, R7 ;  /* 0x0000000809067224 */ /* 0x040fe200078e0207 */
[----:B------:R-:W-:Y:S02]  /*3e40*/  LOP3.LUT R8, RZ, R17, RZ, 0x33, !PT ;  /* 0x00000011ff087212 */ /* 0x000fe400078e33ff */
[C---:B------:R-:W-:Y:S02]  /*3e50*/  ISETP.GT.U32.AND P2, PT, R9.reuse, R3, PT ;  /* 0x000000030900720c */ /* 0x040fe40003f44070 */
[----:B------:R-:W-:-:S11]  /*3e60*/  ISETP.GT.U32.AND P4, PT, R9, R6, PT ;  /* 0x000000060900720c */ /* 0x000fd60003f84070 */
[--C-:B------:R-:W-:Y:S02]  /*3e70*/  @!P2 IMAD.IADD R3, R3, 0x1, -R9.reuse ;  /* 0x000000010303a824 */ /* 0x100fe400078e0a09 */
[----:B------:R-:W-:Y:S02]  /*3e80*/  @!P4 IMAD.IADD R6, R6, 0x1, -R9 ;  /* 0x000000010606c824 */ /* 0x000fe400078e0a09 */
[----:B------:R-:W-:Y:S01]  /*3e90*/  @!P2 VIADD R2, R2, 0x1 ;  /* 0x000000010202a836 */ /* 0x000fe20000000000 */
[-C--:B------:R-:W-:Y:S01]  /*3ea0*/  ISETP.GE.U32.AND P0, PT, R3, R9.reuse, PT ;  /* 0x000000090300720c */ /* 0x080fe20003f06070 */
[----:B------:R-:W-:Y:S01]  /*3eb0*/  @!P4 VIADD R5, R5, 0x1 ;  /* 0x000000010505c836 */ /* 0x000fe20000000000 */
[----:B------:R-:W-:Y:S02]  /*3ec0*/  ISETP.GE.U32.AND P1, PT, R6, R9, PT ;  /* 0x000000090600720c */ /* 0x000fe40003f26070 */
[----:B------:R-:W-:-:S09]  /*3ed0*/  ISETP.GE.AND P2, PT, R16, RZ, PT ;  /* 0x000000ff1000720c */ /* 0x000fd20003f46270 */
[----:B------:R-:W-:Y:S01]  /*3ee0*/  @P0 VIADD R2, R2, 0x1 ;  /* 0x0000000102020836 */ /* 0x000fe20000000000 */
[----:B------:R-:W-:Y:S02]  /*3ef0*/  ISETP.NE.AND P0, PT, R17, RZ, PT ;  /* 0x000000ff1100720c */ /* 0x000fe40003f05270 */
[----:B------:R-:W-:Y:S01]  /*3f00*/  @P1 IADD3 R5, PT, PT, R5, 0x1, RZ ;  /* 0x0000000105051810 */ /* 0x000fe20007ffe0ff */
[----:B------:R-:W-:Y:S01]  /*3f10*/  @!P3 IMAD.MOV R2, RZ, RZ, -R2 ;  /* 0x000000ffff02b224 */ /* 0x000fe200078e0a02 */
[----:B---3--:R-:W-:-:S03]  /*3f20*/  ISETP.GE.U32.AND P1, PT, R15, UR8, PT ;  /* 0x000000080f007c0c */ /* 0x008fc6000bf26070 */
[----:B------:R-:W-:Y:S01]  /*3f30*/  @!P2 IMAD.MOV R5, RZ, RZ, -R5 ;  /* 0x000000ffff05a224 */ /* 0x000fe200078e0a05 */
[----:B------:R-:W-:Y:S02]  /*3f40*/  SEL R2, R8, R2, !P0 ;  /* 0x0000000208027207 */ /* 0x000fe40004000000 */
[----:B------:R-:W-:Y:S02]  /*3f50*/  ISETP.GE.U32.AND.EX P1, PT, R0, UR9, PT, P1 ;  /* 0x0000000900007c0c */ /* 0x000fe4000bf26110 */
[----:B------:R-:W-:Y:S02]  /*3f60*/  SEL R8, R8, R5, !P0 ;  /* 0x0000000508087207 */ /* 0x000fe40004000000 */
[C---:B------:R-:W-:Y:S02]  /*3f70*/  IADD3 R5, P0, PT, R2.reuse, R15, RZ ;  /* 0x0000000f02057210 */ /* 0x040fe40007f1e0ff */
[----:B------:R-:W-:Y:S02]  /*3f80*/  SHF.R.S32.HI R11, RZ, 0x1f, R8 ;  /* 0x0000001fff0b7819 */ /* 0x000fe40000011408 */
[----:B------:R-:W-:-:S02]  /*3f90*/  LEA.HI.X.SX32 R4, R2, R0, 0x1, P0 ;  /* 0x0000000002047211 */ /* 0x000fc400000f0eff */
[----:B------:R-:W-:-:S04]  /*3fa0*/  ISETP.GE.U32.AND P0, PT, R5, R8, PT ;  /* 0x000000080500720c */ /* 0x000fc80003f06070 */
[----:B------:R-:W-:-:S13]  /*3fb0*/  ISETP.GE.U32.AND.EX P0, PT, R4, R11, PT, P0 ;  /* 0x0000000b0400720c */ /* 0x000fda0003f06100 */
[----:B------:R-:W-:Y:S05]  /*3fc0*/  @P0 BRA `(.L_x_1088) ;  /* 0x0000000000280947 */ /* 0x000fea0003800000 */
[----:B------:R-:W0:Y:S01]  /*3fd0*/  LDC.64 R6, c[0x0][0x390] ;  /* 0x0000e400ff067b82 */ /* 0x000e220000000a00 */
[----:B------:R-:W-:-:S07]  /*3fe0*/  IMAD.MOV.U32 R9, RZ, RZ, -0x1 ;  /* 0xffffffffff097424 */ /* 0x000fce00078e00ff */
.L_x_1089:
[----:B0-----:R-:W-:-:S04]  /*3ff0*/  LEA R2, P0, R5, R6, 0x2 ;  /* 0x0000000605027211 */ /* 0x001fc800078010ff */
[----:B------:R-:W-:Y:S02]  /*4000*/  LEA.HI.X R3, R5, R7, R4, 0x2, P0 ;  /* 0x0000000705037211 */ /* 0x000fe400000f1404 */
[----:B------:R-:W-:-:S03]  /*4010*/  IADD3 R5, P0, PT, R14, R5, RZ ;  /* 0x000000050e057210 */ /* 0x000fc60007f1e0ff */
[----:B------:R1:W-:Y:S02]  /*4020*/  STG.E desc[UR6][R2.64], R9 ;  /* 0x0000000902007986 */ /* 0x0003e4000c101906 */
[----:B------:R-:W-:Y:S01]  /*4030*/  IMAD.X R4, RZ, RZ, R4, P0 ;  /* 0x000000ffff047224 */ /* 0x000fe200000e0604 */
[----:B------:R-:W-:-:S04]  /*4040*/  ISETP.GE.U32.AND P0, PT, R5, R8, PT ;  /* 0x000000080500720c */ /* 0x000fc80003f06070 */
[----:B------:R-:W-:-:S13]  /*4050*/  ISETP.GE.U32.AND.EX P0, PT, R4, R11, PT, P0 ;  /* 0x0000000b0400720c */ /* 0x000fda0003f06100 */
[----:B-1----:R-:W-:Y:S05]  /*4060*/  @!P0 BRA `(.L_x_1089) ;  /* 0xfffffffc00e08947 */ /* 0x002fea000383ffff */
.L_x_1088:
[----:B------:R-:W-:Y:S05]  /*4070*/  BSYNC.RECONVERGENT B0 ;  /* 0x0000000000007941 */ /* 0x000fea0003800200 */
.L_x_1087:
[----:B------:R-:W-:Y:S05]  /*4080*/  @P1 EXIT ;  /* 0x000000000000194d */ /* 0x000fea0003800000 */
        /* <DEDUP_REMOVED lines=9> */
.L_x_1093:
        /* <DEDUP_REMOVED lines=20> */
[----:B0-----:R-:W-:-:S04]  /*4260*/  IMAD.IADD R5, R4, 0x1, R7 ;  /* 0x0000000104057824 */ /* 0x001fc800078e0207 */
[----:B------:R-:W-:-:S05]  /*4270*/  IMAD.WIDE R4, R5, 0x4, R2 ;  /* 0x0000000405047825 */ /* 0x000fca00078e0202 */
[----:B------:R1:W-:Y:S02]  /*4280*/  STG.E desc[UR6][R4.64], R15 ;  /* 0x0000000f04007986 */ /* 0x0003e4000c101906 */
.L_x_1092:
[----:B------:R-:W-:Y:S05]  /*4290*/  BSYNC.RECONVERGENT B0 ;  /* 0x0000000000007941 */ /* 0x000fea0003800200 */
.L_x_1091:
[----:B-1----:R-:W-:-:S05]  /*42a0*/  IADD3 R15, P0, PT, R14, R15, RZ ;  /* 0x0000000f0e0f7210 */ /* 0x002fca0007f1e0ff */
[----:B------:R-:W-:Y:S01]  /*42b0*/  IMAD.X R0, RZ, RZ, R0, P0 ;  /* 0x000000ffff007224 */ /* 0x000fe200000e0600 */
[----:B------:R-:W-:-:S04]  /*42c0*/  ISETP.GE.U32.AND P0, PT, R15, UR16, PT ;  /* 0x000000100f007c0c */ /* 0x000fc8000bf06070 */
[----:B------:R-:W-:-:S13]  /*42d0*/  ISETP.GE.U32.AND.EX P0, PT, R0, UR17, PT, P0 ;  /* 0x0000001100007c0c */ /* 0x000fda000bf06100 */
[----:B------:R-:W-:Y:S05]  /*42e0*/  @!P0 BRA `(.L_x_1093) ;  /* 0xfffffffc008c8947 */ /* 0x000fea000383ffff */
[----:B------:R-:W-:Y:S05]  /*42f0*/  EXIT ;  /* 0x000000000000794d */ /* 0x000fea0003800000 */
.L_x_1090:
[----:B------:R-:W0:Y:S01]  /*4300*/  S2UR UR5, SR_CgaCtaId ;  /* 0x00000000000579c3 */ /* 0x000e220000008800 */
[----:B------:R-:W-:Y:S01]  /*4310*/  UMOV UR4, 0x400 ;  /* 0x0000040000047882 */ /* 0x000fe20000000000 */
[----:B-1----:R-:W1:Y:S01]  /*4320*/  LDCU UR12, c[0x0][0x3a8] ;  /* 0x00007500ff0c77ac */ /* 0x002e620008000800 */
[----:B------:R-:W2:Y:S05]  /*4330*/  LDCU.64 UR10, c[0x0][0x380] ;  /* 0x00007000ff0a77ac */ /* 0x000eaa0008000a00 */
[----:B------:R-:W3:Y:S01]  /*4340*/  LDC.64 R2, c[0x0][0x388] ;  /* 0x0000e200ff027b82 */ /* 0x000ee20000000a00 */
[----:B012---:R-:W-:-:S12]  /*4350*/  ULEA UR4, UR5, UR4, 0x18 ;  /* 0x0000000405047291 */ /* 0x007fd8000f8ec0ff */
.L_x_1094:
        /* <DEDUP_REMOVED lines=8> */
[C---:B0-----:R-:W-:Y:S02]  /*43e0*/  IMAD.IADD R5, R4.reuse, 0x1, R9 ;  /* 0x0000000104057824 */ /* 0x041fe400078e0209 */
[----:B------:R-:W-:Y:S02]  /*43f0*/  VIADD R11, R4, 0x1 ;  /* 0x00000001040b7836 */ /* 0x000fe40000000000 */
[----:B---3--:R-:W-:-:S03]  /*4400*/  IMAD.WIDE R4, R5, 0x4, R2 ;  /* 0x0000000405047825 */ /* 0x008fc600078e0202 */
        /* <DEDUP_REMOVED lines=8> */
.L_x_1095:
        /* <DEDUP_REMOVED lines=15> */
.L_x_1834:


//--------------------- .text._ZN4vllm3moe35count_and_sort_expert_tokens_kernelIjEEvPKT_PiS5_S5_miiib --------------------------
	.section	.text._ZN4vllm3moe35count_and_sort_expert_tokens_kernelIjEEvPKT_PiS5_S5_miiib,"ax",@progbits
	.align	128
        .global         _ZN4vllm3moe35count_and_sort_expert_tokens_kernelIjEEvPKT_PiS5_S5_miiib
        .type           _ZN4vllm3moe35count_and_sort_expert_tokens_kernelIjEEvPKT_PiS5_S5_miiib,@function
        .size           _ZN4vllm3moe35count_and_sort_expert_tokens_kernelIjEEvPKT_PiS5_S5_miiib,(.L_x_1835 - _ZN4vllm3moe35count_and_sort_expert_tokens_kernelIjEEvPKT_PiS5_S5_miiib)
        .other          _ZN4vllm3moe35count_and_sort_expert_tokens_kernelIjEEvPKT_PiS5_S5_miiib,@"STO_CUDA_ENTRY STV_DEFAULT"
_ZN4vllm3moe35count_and_sort_expert_tokens_kernelIjEEvPKT_PiS5_S5_miiib:
.text._ZN4vllm3moe35count_and_sort_expert_tokens_kernelIjEEvPKT_PiS5_S5_miiib:
        /* <DEDUP_REMOVED lines=21> */
[----:B------:R-:W0:Y:S06]  /*0150*/  LDCU.64 UR10, c[0x0][0x3a0] ;  /* 0x00007400ff0a77ac */ /* 0x000e2c0008000a00 */
[----:B------:R-:W0:Y:S01]  /*0160*/  LDC.64 R12, c[0x0][0x388] ;  /* 0x0000e200ff0c7b82 */ /* 0x000e220000000a00 */
[----:B------:R-:W-:Y:S01]  /*0170*/  UISETP.NE.AND UP0, UPT, UR4, URZ, UPT ;  /* 0x000000ff0400728c */ /* 0x000fe2000bf05270 */
[----:B------:R-:W0:Y:S01]  /*0180*/  LDCU.64 UR8, c[0x0][0x380] ;  /* 0x00007000ff0877ac */ /* 0x000e220008000a00 */
[----:B------:R-:W0:Y:S05]  /*0190*/  LDCU.64 UR12, c[0x0][0x380] ;  /* 0x00007000ff0c77ac */ /* 0x000e2a0008000a00 */
[----:B------:R-:W0:Y:S02]  /*01a0*/  LDC.64 R6, c[0x0][0x398] ;  /* 0x0000e600ff067b82 */ /* 0x000e240000000a00 */
[----:B--23--:R-:W-:Y:S05]  /*01b0*/  BRA.U !UP0, `(.L_x_1096) ;  /* 0x0000000108607547 */ /* 0x00cfea000b800000 */
[----:B------:R-:W-:Y:S01]  /*01c0*/  BSSY.RECONVERGENT B0, `(.L_x_1097) ;  /* 0x0000016000007945 */ /* 0x000fe20003800200 */
.L_x_1100:
[----:B0---4-:R-:W-:-:S04]  /*01d0*/  LEA R10, P0, R9, UR8, 0x2 ;  /* 0x00000008090a7c11 */ /* 0x011fc8000f8010ff */
[----:B------:R-:W-:-:S06]  /*01e0*/  LEA.HI.X R11, R9, UR9, R8, 0x2, P0 ;  /* 0x00000009090b7c11 */ /* 0x000fcc00080f1408 */
[----:B------:R-:W2:Y:S01]  /*01f0*/  LDG.E.CONSTANT R11, desc[UR6][R10.64] ;  /* 0x000000060a0b7981 */ /* 0x000ea2000c1e9900 */
[----:B------:R-:W-:Y:S01]  /*0200*/  BSSY.RECONVERGENT B1, `(.L_x_1098) ;  /* 0x000000c000017945 */ /* 0x000fe20003800200 */
[----:B--2---:R-:W-:-:S13]  /*0210*/  ISETP.GE.AND P0, PT, R11, UR5, PT ;  /* 0x000000050b007c0c */ /* 0x004fda000bf06270 */
[----:B------:R-:W-:Y:S05]  /*0220*/  @P0 BRA `(.L_x_1099) ;  /* 0x0000000000240947 */ /* 0x000fea0003800000 */
[----:B------:R-:W-:-:S06]  /*0230*/  IMAD.WIDE R10, R11, 0x4, R6 ;  /* 0x000000040b0a7825 */ /* 0x000fcc00078e0206 */
        /* <DEDUP_REMOVED lines=8> */
.L_x_1099:
[----:B-1----:R-:W-:Y:S05]  /*02c0*/  BSYNC.RECONVERGENT B1 ;  /* 0x0000000000017941 */ /* 0x002fea0003800200 */
.L_x_1098:
[----:B0-----:R-:W-:-:S05]  /*02d0*/  IADD3 R9, P0, PT, R0, R9, RZ ;  /* 0x0000000900097210 */ /* 0x001fca0007f1e0ff */
[----:B------:R-:W-:Y:S01]  /*02e0*/  IMAD.X R8, RZ, RZ, R8, P0 ;  /* 0x000000ffff087224 */ /* 0x000fe200000e0608 */
[----:B------:R-:W-:-:S04]  /*02f0*/  ISETP.GE.U32.AND P0, PT, R9, UR10, PT ;  /* 0x0000000a09007c0c */ /* 0x000fc8000bf06070 */
[----:B------:R-:W-:-:S13]  /*0300*/  ISETP.GE.U32.AND.EX P0, PT, R8, UR11, PT, P0 ;  /* 0x0000000b08007c0c */ /* 0x000fda000bf06100 */
[----:B------:R-:W-:Y:S05]  /*0310*/  @!P0 BRA `(.L_x_1100) ;  /* 0xfffffffc00ac8947 */ /* 0x000fea000383ffff */
[----:B------:R-:W-:Y:S05]  /*0320*/  BSYNC.RECONVERGENT B0 ;  /* 0x0000000000007941 */ /* 0x000fea0003800200 */
.L_x_1097:
[----:B------:R-:W-:Y:S05]  /*0330*/  EXIT ;  /* 0x000000000000794d */ /* 0x000fea0003800000 */
.L_x_1096:
[----:B------:R-:W-:Y:S01]  /*0340*/  BSSY.RECONVERGENT B0, `(.L_x_1101) ;  /* 0x0000012000007945 */ /* 0x000fe20003800200 */
.L_x_1104:
[----:B01----:R-:W-:-:S04]  /*0350*/  LEA R2, P0, R9, UR12, 0x2 ;  /* 0x0000000c09027c11 */ /* 0x003fc8000f8010ff */
[----:B------:R-:W-:-:S06]  /*0360*/  LEA.HI.X R3, R9, UR13, R8, 0x2, P0 ;  /* 0x0000000d09037c11 */ /* 0x000fcc00080f1408 */
[----:B------:R-:W2:Y:S01]  /*0370*/  LDG.E.CONSTANT R3, desc[UR6][R2.64] ;  /* 0x0000000602037981 */ /* 0x000ea2000c1e9900 */
[----:B------:R-:W-:Y:S01]  /*0380*/  BSSY.RECONVERGENT B1, `(.L_x_1102) ;  /* 0x0000008000017945 */ /* 0x000fe20003800200 */
[----:B--2---:R-:W-:-:S13]  /*0390*/  ISETP.GE.AND P0, PT, R3, UR14, PT ;  /* 0x0000000e03007c0c */ /* 0x004fda000bf06270 */
[----:B------:R-:W-:Y:S05]  /*03a0*/  @P0 BRA `(.L_x_1103) ;  /* 0x0000000000140947 */ /* 0x000fea0003800000 */
[----:B----4-:R-:W-:-:S04]  /*03b0*/  IMAD.WIDE R2, R3, 0x4, R10 ;  /* 0x0000000403027825 */ /* 0x010fc800078e020a */
[----:B------:R-:W-:-:S05]  /*03c0*/  IMAD.MOV.U32 R7, RZ, RZ, 0x1 ;  /* 0x00000001ff077424 */ /* 0x000fca00078e00ff */
[----:B------:R-:W2:Y:S02]  /*03d0*/  ATOMG.E.ADD.STRONG.GPU PT, R3, desc[UR6][R2.64], R7 ;  /* 0x80000007020379a8 */ /* 0x000ea400081ef106 */
[----:B--2---:R-:W-:-:S05]  /*03e0*/  IMAD.WIDE R4, R3, 0x4, R12 ;  /* 0x0000000403047825 */ /* 0x004fca00078e020c */
[----:B------:R0:W-:Y:S02]  /*03f0*/  STG.E desc[UR6][R4.64], R9 ;  /* 0x0000000904007986 */ /* 0x0001e4000c101906 */
.L_x_1103:
[----:B------:R-:W-:Y:S05]  /*0400*/  BSYNC.RECONVERGENT B1 ;  /* 0x0000000000017941 */ /* 0x000fea0003800200 */
.L_x_1102:
[----:B0-----:R-:W-:-:S05]  /*0410*/  IADD3 R9, P0, PT, R0, R9, RZ ;  /* 0x0000000900097210 */ /* 0x001fca0007f1e0ff */
[----:B------:R-:W-:Y:S01]  /*0420*/  IMAD.X R8, RZ, RZ, R8, P0 ;  /* 0x000000ffff087224 */ /* 0x000fe200000e0608 */
[----:B------:R-:W-:-:S04]  /*0430*/  ISETP.GE.U32.AND P0, PT, R9, UR16, PT ;  /* 0x0000001009007c0c */ /* 0x000fc8000bf06070 */
[----:B------:R-:W-:-:S13]  /*0440*/  ISETP.GE.U32.AND.EX P0, PT, R8, UR17, PT, P0 ;  /* 0x0000001108007c0c */ /* 0x000fda000bf06100 */
[----:B------:R-:W-:Y:S05]  /*0450*/  @!P0 BRA `(.L_x_1104) ;  /* 0xfffffffc00bc8947 */ /* 0x000fea000383ffff */
[----:B------:R-:W-:Y:S05]  /*0460*/  BSYNC.RECONVERGENT B0 ;  /* 0x0000000000007941 */ /* 0x000fea0003800200 */
.L_x_1101:
[----:B------:R-:W-:Y:S05]  /*0470*/  EXIT ;  /* 0x000000000000794d */ /* 0x000fea0003800000 */
.L_x_1105:
        /* <DEDUP_REMOVED lines=16> */
.L_x_1835:


//--------------------- .text._ZN4vllm3moe27moe_align_block_size_kernelIjEEvPKT_PiS5_S5_S5_iiiimS5_iib --------------------------
	.section	.text._ZN4vllm3moe27moe_align_block_size_kernelIjEEvPKT_PiS5_S5_S5_iiiimS5_iib,"ax",@progbits
	.align	128
        .global         _ZN4vllm3moe27moe_align_block_size_kernelIjEEvPKT_PiS5_S5_S5_iiiimS5_iib
        .type           _ZN4vllm3moe27moe_align_block_size_kernelIjEEvPKT_PiS5_S5_S5_iiiimS5_iib,@function
        .size           _ZN4vllm3moe27moe_align_block_size_kernelIjEEvPKT_PiS5_S5_S5_iiiimS5_iib,(.L_x_1836 - _ZN4vllm3moe27moe_align_block_size_kernelIjEEvPKT_PiS5_S5_S5_iiiimS5_iib)
        .other          _ZN4vllm3moe27moe_align_block_size_kernelIjEEvPKT_PiS5_S5_S5_iiiimS5_iib,@"STO_CUDA_ENTRY STV_DEFAULT"
_ZN4vllm3moe27moe_align_block_size_kernelIjEEvPKT_PiS5_S5_S5_iiiimS5_iib:
.text._ZN4vllm3moe27moe_align_block_size_kernelIjEEvPKT_PiS5_S5_S5_iiiimS5_iib:
        /* <DEDUP_REMOVED lines=15> */
.L_x_1107:
        /* <DEDUP_REMOVED lines=9> */
.L_x_1106:
        /* <DEDUP_REMOVED lines=19> */
.L_x_1110:
[----:B------:R-:W-:Y:S02]  /*02b0*/  UMOV UR6, UR7 ;  /* 0x0000000700067c82 */ /* 0x000fe40008000000 */
[----:B------:R-:W-:Y:S02]  /*02c0*/  IMAD R5, R3, UR6, R4 ;  /* 0x0000000603057c24 */ /* 0x000fe4000f8e0204 */
[----:B------:R-:W-:Y:S02]  /*02d0*/  VIADD R4, R4, 0x8 ;  /* 0x0000000804047836 */ /* 0x000fe40000000000 */
[C---:B------:R-:W-:Y:S01]  /*02e0*/  VIADD R7, R5.reuse, 0x2 ;  /* 0x0000000205077836 */ /* 0x040fe20000000000 */
[C---:B--2---:R-:W-:Y:S01]  /*02f0*/  ISETP.GE.AND P6, PT, R5.reuse, UR11, PT ;  /* 0x0000000b05007c0c */ /* 0x044fe2000bfc6270 */
[C---:B------:R-:W-:Y:S01]  /*0300*/  VIADD R8, R5.reuse, 0x3 ;  /* 0x0000000305087836 */ /* 0x040fe20000000000 */
[C---:B------:R-:W-:Y:S01]  /*0310*/  IADD3 R6, PT, PT, R5.reuse, 0x1, RZ ;  /* 0x0000000105067810 */ /* 0x040fe20007ffe0ff */
[----:B------:R-:W-:Y:S01]  /*0320*/  VIADD R9, R5, 0x6 ;  /* 0x0000000605097836 */ /* 0x000fe20000000000 */
[----:B------:R-:W-:Y:S01]  /*0330*/  ISETP.GE.AND P4, PT, R7, UR11, PT ;  /* 0x0000000b07007c0c */ /* 0x000fe2000bf86270 */
[----:B------:R-:W-:Y:S01]  /*0340*/  VIADD R7, R5, 0x4 ;  /* 0x0000000405077836 */ /* 0x000fe20000000000 */
[----:B------:R-:W-:-:S02]  /*0350*/  ISETP.GE.AND P5, PT, R6, UR11, PT ;  /* 0x0000000b06007c0c */ /* 0x000fc4000bfa6270 */
[----:B------:R-:W-:Y:S01]  /*0360*/  ISETP.GE.AND P3, PT, R8, UR11, PT ;  /* 0x0000000b08007c0c */ /* 0x000fe2000bf66270 */
[C---:B------:R-:W-:Y:S01]  /*0370*/  VIADD R8, R5.reuse, 0x5 ;  /* 0x0000000505087836 */ /* 0x040fe20000000000 */
[C---:B------:R-:W-:Y:S02]  /*0380*/  LEA R6, R5.reuse, UR4, 0x2 ;  /* 0x0000000405067c11 */ /* 0x040fe4000f8e10ff */
[----:B------:R-:W-:Y:S02]  /*0390*/  IADD3 R5, PT, PT, R5, 0x7, RZ ;  /* 0x0000000705057810 */ /* 0x000fe40007ffe0ff */
[----:B------:R-:W-:Y:S01]  /*03a0*/  ISETP.GE.AND P2, PT, R7, UR11, PT ;  /* 0x0000000b07007c0c */ /* 0x000fe2000bf46270 */
[----:B------:R0:W-:Y:S01]  /*03b0*/  @!P6 STS [R6], RZ ;  /* 0x000000ff0600e388 */ /* 0x0001e20000000800 */
[----:B------:R-:W-:Y:S02]  /*03c0*/  ISETP.GE.AND P1, PT, R8, UR11, PT ;  /* 0x0000000b08007c0c */ /* 0x000fe4000bf26270 */
[----:B------:R-:W-:Y:S01]  /*03d0*/  ISETP.GE.AND P6, PT, R5, UR11, PT ;  /* 0x0000000b05007c0c */ /* 0x000fe2000bfc6270 */
[----:B------:R0:W-:Y:S01]  /*03e0*/  @!P5 STS [R6+0x4], RZ ;  /* 0x000004ff0600d388 */ /* 0x0001e20000000800 */
[----:B------:R-:W-:-:S03]  /*03f0*/  ISETP.GE.AND P0, PT, R9, UR11, PT ;  /* 0x0000000b09007c0c */ /* 0x000fc6000bf06270 */
        /* <DEDUP_REMOVED lines=8> */
.L_x_1109:
        /* <DEDUP_REMOVED lines=24> */
.L_x_1111:
[----:B------:R-:W-:Y:S05]  /*0600*/  BRA.U !UP1, `(.L_x_1108) ;  /* 0x00000001096c7547 */ /* 0x000fea000b800000 */
[----:B------:R-:W-:Y:S02]  /*0610*/  UISETP.NE.AND UP0, UPT, UR7, 0x1, UPT ;  /* 0x000000010700788c */ /* 0x000fe4000bf05270 */
[----:B------:R-:W-:-:S04]  /*0620*/  ULOP3.LUT UR4, UR6, 0x1, URZ, 0xc0, !UPT ;  /* 0x0000000106047892 */ /* 0x000fc8000f8ec0ff */
[----:B------:R-:W-:-:S03]  /*0630*/  UISETP.NE.U32.AND UP1, UPT, UR4, 0x1, UPT ;  /* 0x000000010400788c */ /* 0x000fc6000bf25070 */
[----:B------:R-:W-:Y:S08]  /*0640*/  BRA.U !UP0, `(.L_x_1112) ;  /* 0x0000000108347547 */ /* 0x000ff0000b800000 */
[----:B------:R-:W1:Y:S01]  /*0650*/  S2UR UR5, SR_CgaCtaId ;  /* 0x00000000000579c3 */ /* 0x000e620000008800 */
[----:B------:R-:W2:Y:S01]  /*0660*/  LDCU UR7, c[0x0][0x3ac] ;  /* 0x00007580ff0777ac */ /* 0x000ea20008000800 */
[----:B0-----:R-:W-:Y:S02]  /*0670*/  IMAD R4, R3, UR6, R2 ;  /* 0x0000000603047c24 */ /* 0x001fe4000f8e0202 */
[----:B------:R-:W-:Y:S01]  /*0680*/  VIADD R2, R2, 0x2 ;  /* 0x0000000202027836 */ /* 0x000fe20000000000 */
[----:B------:R-:W-:Y:S02]  /*0690*/  UMOV UR4, 0x400 ;  /* 0x0000040000047882 */ /* 0x000fe40000000000 */
[C---:B------:R-:W-:Y:S01]  /*06a0*/  IADD3 R5, PT, PT, R4.reuse, 0x1, RZ ;  /* 0x0000000104057810 */ /* 0x040fe20007ffe0ff */
[----:B------:R-:W-:Y:S01]  /*06b0*/  UIADD3 UR4, UPT, UPT, UR4, 0x10a0, URZ ;  /* 0x000010a004047890 */ /* 0x000fe2000fffe0ff */
[----:B--2---:R-:W-:Y:S02]  /*06c0*/  ISETP.GE.AND P0, PT, R4, UR7, PT ;  /* 0x0000000704007c0c */ /* 0x004fe4000bf06270 */
[----:B------:R-:W-:Y:S01]  /*06d0*/  ISETP.GE.AND P1, PT, R5, UR7, PT ;  /* 0x0000000705007c0c */ /* 0x000fe2000bf26270 */
[----:B-1----:R-:W-:-:S06]  /*06e0*/  ULEA UR4, UR5, UR4, 0x18 ;  /* 0x0000000405047291 */ /* 0x002fcc000f8ec0ff */
[----:B------:R-:W-:-:S05]  /*06f0*/  LEA R4, R4, UR4, 0x2 ;  /* 0x0000000404047c11 */ /* 0x000fca000f8e10ff */
[----:B------:R1:W-:Y:S04]  /*0700*/  @!P0 STS [R4], RZ ;  /* 0x000000ff04008388 */ /* 0x0003e80000000800 */
[----:B------:R1:W-:Y:S02]  /*0710*/  @!P1 STS [R4+0x4], RZ ;  /* 0x000004ff04009388 */ /* 0x0003e40000000800 */
.L_x_1112:
        /* <DEDUP_REMOVED lines=10> */
.L_x_1108:
        /* <DEDUP_REMOVED lines=11> */
[----:B------:R-:W0:Y:S10]  /*0870*/  LDCU.64 UR16, c[0x0][0x380] ;  /* 0x00007000ff1077ac */ /* 0x000e340008000a00 */
        /* <DEDUP_REMOVED lines=8> */
[----:B------:R-:W0:Y:S01]  /*0900*/  LDC.64 R6, c[0x0][0x3a0] ;  /* 0x0000e800ff067b82 */ /* 0x000e220000000a00 */
[----:B--2---:R-:W-:Y:S01]  /*0910*/  MOV R2, 0x400 ;  /* 0x0000040000027802 */ /* 0x004fe20000000f00 */
[----:B------:R-:W-:Y:S03]  /*0920*/  BSSY.RECONVERGENT B1, `(.L_x_1116) ;  /* 0x0000015000017945 */ /* 0x000fe60003800200 */
[----:B------:R-:W-:-:S04]  /*0930*/  IADD3 R2, PT, PT, R2, 0x10a0, RZ ;  /* 0x000010a002027810 */ /* 0x000fc80007ffe0ff */
[----:B----4-:R-:W-:-:S07]  /*0940*/  LEA R11, R5, R2, 0x18 ;  /* 0x00000002050b7211 */ /* 0x010fce00078ec0ff */
.L_x_1119:
[----:B01----:R-:W-:-:S04]  /*0950*/  LEA R4, P0, R8, UR6, 0x2 ;  /* 0x0000000608047c11 */ /* 0x003fc8000f8010ff */
[----:B------:R-:W-:-:S06]  /*0960*/  LEA.HI.X R5, R8, UR7, R9, 0x2, P0 ;  /* 0x0000000708057c11 */ /* 0x000fcc00080f1409 */
[----:B------:R-:W2:Y:S01]  /*0970*/  LDG.E.CONSTANT R5, desc[UR8][R4.64] ;  /* 0x0000000804057981 */ /* 0x000ea2000c1e9900 */
[----:B------:R-:W-:Y:S01]  /*0980*/  IADD3 R8, P0, PT, R8, UR5, RZ ;  /* 0x0000000508087c10 */ /* 0x000fe2000ff1e0ff */
[----:B------:R-:W-:Y:S04]  /*0990*/  BSSY.RECONVERGENT B2, `(.L_x_1117) ;  /* 0x000000c000027945 */ /* 0x000fe80003800200 */
[----:B------:R-:W-:Y:S01]  /*09a0*/  IMAD.X R9, RZ, RZ, R9, P0 ;  /* 0x000000ffff097224 */ /* 0x000fe200000e0609 */
[----:B---3--:R-:W-:-:S04]  /*09b0*/  ISETP.GE.U32.AND P0, PT, R8, UR14, PT ;  /* 0x0000000e08007c0c */ /* 0x008fc8000bf06070 */
[----:B------:R-:W-:Y:S02]  /*09c0*/  ISETP.GE.U32.AND.EX P0, PT, R9, UR15, PT, P0 ;  /* 0x0000000f09007c0c */ /* 0x000fe4000bf06100 */
[----:B--2---:R-:W-:-:S13]  /*09d0*/  ISETP.GE.AND P1, PT, R5, UR10, PT ;  /* 0x0000000a05007c0c */ /* 0x004fda000bf26270 */
[----:B------:R-:W-:Y:S05]  /*09e0*/  @P1 BRA `(.L_x_1118) ;  /* 0x0000000000181947 */ /* 0x000fea0003800000 */
[----:B------:R-:W-:-:S06]  /*09f0*/  IMAD.WIDE R4, R5, 0x4, R6 ;  /* 0x0000000405047825 */ /* 0x000fcc00078e0206 */
[----:B------:R-:W2:Y:S02]  /*0a00*/  LDG.E.CONSTANT R4, desc[UR8][R4.64] ;  /* 0x0000000804047981 */ /* 0x000ea4000c1e9900 */
[----:B--2---:R-:W-:-:S13]  /*0a10*/  ISETP.NE.AND P1, PT, R4, -0x1, PT ;  /* 0xffffffff0400780c */ /* 0x004fda0003f25270 */
[----:B------:R-:W-:Y:S05]  /*0a20*/  @!P1 BRA `(.L_x_1118) ;  /* 0x0000000000089947 */ /* 0x000fea0003800000 */
[----:B------:R-:W-:-:S05]  /*0a30*/  IMAD R2, R4, 0x4, R11 ;  /* 0x0000000404027824 */ /* 0x000fca00078e020b */
[----:B------:R0:W-:Y:S02]  /*0a40*/  ATOMS.POPC.INC.32 RZ, [R2+URZ] ;  /* 0x0000000002ff7f8c */ /* 0x0001e4000d8000ff */
.L_x_1118:
[----:B------:R-:W-:Y:S05]  /*0a50*/  BSYNC.RECONVERGENT B2 ;  /* 0x0000000000027941 */ /* 0x000fea0003800200 */
.L_x_1117:
[----:B------:R-:W-:Y:S05]  /*0a60*/  @!P0 BRA `(.L_x_1119) ;  /* 0xfffffffc00b88947 */ /* 0x000fea000383ffff */
[----:B------:R-:W-:Y:S05]  /*0a70*/  BSYNC.RECONVERGENT B1 ;  /* 0x0000000000017941 */ /* 0x000fea0003800200 */
.L_x_1116:
[----:B------:R-:W-:Y:S05]  /*0a80*/  BRA `(.L_x_1114) ;  /* 0x0000000000487947 */ /* 0x000fea0003800000 */
.L_x_1115:
[----:B------:R-:W4:Y:S01]  /*0a90*/  S2R R5, SR_CgaCtaId ;  /* 0x0000000000057919 */ /* 0x000f220000008800 */
[----:B--2---:R-:W-:-:S05]  /*0aa0*/  MOV R2, 0x400 ;  /* 0x0000040000027802 */ /* 0x004fca0000000f00 */
[----:B------:R-:W-:-:S05]  /*0ab0*/  VIADD R2, R2, 0x10a0 ;  /* 0x000010a002027836 */ /* 0x000fca0000000000 */
[----:B----4-:R-:W-:-:S07]  /*0ac0*/  LEA R6, R5, R2, 0x18 ;  /* 0x0000000205067211 */ /* 0x010fce00078ec0ff */
.L_x_1122:
        /* <DEDUP_REMOVED lines=12> */
.L_x_1121:
[----:B---3--:R-:W-:Y:S05]  /*0b90*/  BSYNC.RECONVERGENT B1 ;  /* 0x0000000000017941 */ /* 0x008fea0003800200 */
.L_x_1120:
[----:B------:R-:W-:Y:S05]  /*0ba0*/  @!P0 BRA `(.L_x_1122) ;  /* 0xfffffffc00c88947 */ /* 0x000fea000383ffff */
.L_x_1114:
[----:B0--3--:R-:W-:Y:S05]  /*0bb0*/  BSYNC.RECONVERGENT B0 ;  /* 0x0000000000007941 */ /* 0x009fea0003800200 */
.L_x_1113:
[----:B------:R-:W0:Y:S01]  /*0bc0*/  S2R R5, SR_CgaCtaId ;  /* 0x0000000000057919 */ /* 0x000e220000008800 */
[----:B------:R-:W3:Y:S01]  /*0bd0*/  LDCU UR4, c[0x0][0x3a8] ;  /* 0x00007500ff0477ac */ /* 0x000ee20008000800 */
[----:B------:R-:W-:Y:S01]  /*0be0*/  MOV R8, 0x400 ;  /* 0x0000040000087802 */ /* 0x000fe20000000f00 */
[----:B------:R-:W-:Y:S01]  /*0bf0*/  BSSY.RECONVERGENT B0, `(.L_x_1123) ;  /* 0x0000026000007945 */ /* 0x000fe20003800200 */
[----:B------:R-:W-:Y:S01]  /*0c00*/  IADD3 R3, PT, PT, R3, R0, RZ ;  /* 0x0000000003037210 */ /* 0x000fe20007ffe0ff */
[----:B--2---:R-:W-:Y:S01]  /*0c10*/  IMAD.MOV.U32 R2, RZ, RZ, RZ ;  /* 0x000000ffff027224 */ /* 0x004fe200078e00ff */
[----:B------:R-:W-:Y:S01]  /*0c20*/  BAR.SYNC.DEFER_BLOCKING 0x0 ;  /* 0x0000000000007b1d */ /* 0x000fe20000010000 */
[----:B---3--:R-:W-:Y:S02]  /*0c30*/  ISETP.GE.AND P0, PT, R0, UR4, PT ;  /* 0x0000000400007c0c */ /* 0x008fe4000bf06270 */
[----:B0-----:R-:W-:-:S05]  /*0c40*/  LEA R8, R5, R8, 0x18 ;  /* 0x0000000805087211 */ /* 0x001fca00078ec0ff */
[----:B------:R-:W-:-:S06]  /*0c50*/  IMAD R7, R3, 0x4, R8 ;  /* 0x0000000403077824 */ /* 0x000fcc00078e0208 */
        /* <DEDUP_REMOVED lines=20> */
[----:B------:R-:W-:-:S05]  /*0da0*/  IMAD.HI.U32 R3, R3, R6, RZ ;  /* 0x0000000603037227 */ /* 0x000fca00078e00ff */
[----:B------:R-:W-:-:S05]  /*0db0*/  IADD3 R3, PT, PT, -R3, RZ, RZ ;  /* 0x000000ff03037210 */ /* 0x000fca0007ffe1ff */
        /* <DEDUP_REMOVED lines=9> */
.L_x_1124:
[----:B------:R-:W-:Y:S05]  /*0e50*/  BSYNC.RECONVERGENT B0 ;  /* 0x0000000000007941 */ /* 0x000fea0003800200 */
.L_x_1123:
        /* <DEDUP_REMOVED lines=58> */
[----:B0-----:R-:W-:-:S05]  /*1200*/  @P0 IADD3 R34, PT, PT, R3, R34, RZ ;  /* 0x0000002203220210 */ /* 0x001fca0007ffe0ff */
[----:B------:R-:W0:Y:S02]  /*1210*/  SHFL.UP P0, R35, R34, 0x2, RZ ;  /* 0x0440000022237989 */ /* 0x000e2400000000ff */
[----:B0-----:R-:W-:-:S05]  /*1220*/  @P0 IMAD.IADD R35, R34, 0x1, R35 ;  /* 0x0000000122230824 */ /* 0x001fca00078e0223 */
[----:B------:R-:W0:Y:S02]  /*1230*/  SHFL.UP P0, R36, R35, 0x4, RZ ;  /* 0x0480000023247989 */ /* 0x000e2400000000ff */
[----:B0-----:R-:W-:-:S05]  /*1240*/  @P0 IMAD.IADD R36, R35, 0x1, R36 ;  /* 0x0000000123240824 */ /* 0x001fca00078e0224 */
[----:B------:R-:W0:Y:S02]  /*1250*/  SHFL.UP P0, R37, R36, 0x8, RZ ;  /* 0x0500000024257989 */ /* 0x000e2400000000ff */
[----:B0-----:R-:W-:-:S05]  /*1260*/  @P0 IMAD.IADD R37, R36, 0x1, R37 ;  /* 0x0000000124250824 */ /* 0x001fca00078e0225 */
[----:B------:R0:W1:Y:S02]  /*1270*/  SHFL.UP P0, R38, R37, 0x10, RZ ;  /* 0x0600000025267989 */ /* 0x00006400000000ff */
.L_x_1139:
[----:B-1----:R-:W-:-:S04]  /*1280*/  @P0 IMAD.IADD R38, R37, 0x1, R38 ;  /* 0x0000000125260824 */ /* 0x002fc800078e0226 */
[----:B------:R-:W-:-:S05]  /*1290*/  IMAD.IADD R3, R38, 0x1, -R3 ;  /* 0x0000000126037824 */ /* 0x000fca00078e0a03 */
        /* <DEDUP_REMOVED lines=52> */
[----:B-1----:R-:W-:Y:S01]  /*15e0*/  IMAD.IADD R3, R12, 0x1, R15 ;  /* 0x000000010c037824 */ /* 0x002fe200078e020f */
        /* <DEDUP_REMOVED lines=9> */
[----:B------:R3:W-:Y:S02]  /*1680*/  STS [R2+0x8c], R5 ;  /* 0x00008c0502007388 */ /* 0x0007e40000000800 */
.L_x_1125:
        /* <DEDUP_REMOVED lines=10> */
[CC--:B-----5:R-:W-:Y:S01]  /*1730*/  ISETP.NE.AND P1, PT, R0.reuse, R9.reuse, PT ;  /* 0x000000090000720c */ /* 0x0e0fe20003f25270 */
[C---:B-1----:R-:W-:Y:S01]  /*1740*/  IMAD.WIDE.U32 R4, R0.reuse, 0x4, R4 ;  /* 0x0000000400047825 */ /* 0x042fe200078e0004 */
[----:B------:R-:W-:-:S03]  /*1750*/  ISETP.GT.AND P0, PT, R0, R9, PT ;  /* 0x000000090000720c */ /* 0x000fc60003f04270 */
[----:B------:R-:W-:-:S08]  /*1760*/  IMAD R6, R2, 0x4, R3 ;  /* 0x0000000402067824 */ /* 0x000fd000078e0203 */
        /* <DEDUP_REMOVED lines=26> */
[----:B-1----:R-:W-:Y:S02]  /*1910*/  HFMA2 R6, -RZ, RZ, 0, 0 ;  /* 0x00000000ff067431 */ /* 0x002fe400000001ff */
[----:B---3--:R-:W-:-:S04]  /*1920*/  IMAD R13, R13, R7, RZ ;  /* 0x000000070d0d7224 */ /* 0x008fc800078e02ff */
        /* <DEDUP_REMOVED lines=23> */
[----:B---3--:R-:W-:-:S06]  /*1aa0*/  IADD3 R8, PT, PT, R10, 0xffffffe, RZ ;  /* 0x0ffffffe0a087810 */ /* 0x008fcc0007ffe0ff */
[----:B------:R3:W4:Y:S02]  /*1ab0*/  F2I.FTZ.U32.TRUNC.NTZ R9, R8 ;  /* 0x0000000800097305 */ /* 0x000724000021f000 */
[----:B---3--:R-:W-:Y:S02]  /*1ac0*/  IMAD.MOV.U32 R8, RZ, RZ, RZ ;  /* 0x000000ffff087224 */ /* 0x008fe400078e00ff */
[----:B----4-:R-:W-:-:S04]  /*1ad0*/  IMAD.MOV R11, RZ, RZ, -R9 ;  /* 0x000000ffff0b7224 */ /* 0x010fc800078e0a09 */
[----:B------:R-:W-:-:S04]  /*1ae0*/  IMAD R11, R11, R12, RZ ;  /* 0x0000000c0b0b7224 */ /* 0x000fc800078e02ff */
[----:B------:R-:W-:Y:S01]  /*1af0*/  IMAD.HI.U32 R14, R9, R11, R8 ;  /* 0x0000000b090e7227 */ /* 0x000fe200078e0008 */
[----:B-1----:R-:W-:-:S07]  /*1b00*/  LOP3.LUT R11, RZ, R4, RZ, 0x33, !PT ;  /* 0x00000004ff0b7212 */ /* 0x002fce00078e33ff */
.L_x_1131:
[----:B-1----:R-:W-:Y:S01]  /*1b10*/  IABS R9, R3 ;  /* 0x0000000300097213 */ /* 0x002fe20000000000 */
[----:B--2---:R-:W-:Y:S02]  /*1b20*/  IMAD.U32 R4, RZ, RZ, UR5 ;  /* 0x00000005ff047e24 */ /* 0x004fe4000f8e00ff */
[----:B------:R-:W-:Y:S02]  /*1b30*/  VIADD R5, R5, 0x1 ;  /* 0x0000000105057836 */ /* 0x000fe40000000000 */
[----:B------:R-:W-:Y:S01]  /*1b40*/  IMAD.HI.U32 R8, R14, R9, RZ ;  /* 0x000000090e087227 */ /* 0x000fe200078e00ff */
[----:B------:R-:W-:-:S04]  /*1b50*/  IABS R16, R4 ;  /* 0x0000000400107213 */ /* 0x000fc80000000000 */
[----:B------:R-:W-:-:S05]  /*1b60*/  IADD3 R10, PT, PT, -R8, RZ, RZ ;  /* 0x000000ff080a7210 */ /* 0x000fca0007ffe1ff */
        /* <DEDUP_REMOVED lines=15> */
.L_x_1130:
[----:B--2---:R-:W-:Y:S05]  /*1c60*/  BSYNC.RECONVERGENT B1 ;  /* 0x0000000000017941 */ /* 0x004fea0003800200 */
.L_x_1129:
[----:B------:R-:W-:Y:S05]  /*1c70*/  @!P3 BRA `(.L_x_1128) ;  /* 0x000000040068b947 */ /* 0x000fea0003800000 */
[----:B------:R-:W-:Y:S01]  /*1c80*/  IABS R6, R4 ;  /* 0x0000000400067213 */ /* 0x000fe20000000000 */
[----:B-1----:R-:W1:Y:S03]  /*1c90*/  LDC R8, c[0x0][0x3b4] ;  /* 0x0000ed00ff087b82 */ /* 0x002e660000000800 */
[----:B------:R-:W2:Y:S05]  /*1ca0*/  I2F.RP R9, R6 ;  /* 0x0000000600097306 */ /* 0x000eaa0000209400 */
[----:B------:R-:W3:Y:S03]  /*1cb0*/  LDC.64 R4, c[0x0][0x390] ;  /* 0x0000e400ff047b82 */ /* 0x000ee60000000a00 */
[----:B--2---:R-:W2:Y:S02]  /*1cc0*/  MUFU.RCP R9, R9 ;  /* 0x0000000900097308 */ /* 0x004ea40000001000 */
[----:B--2---:R-:W-:-:S06]  /*1cd0*/  VIADD R10, R9, 0xffffffe ;  /* 0x0ffffffe090a7836 */ /* 0x004fcc0000000000 */
[----:B------:R2:W4:Y:S02]  /*1ce0*/  F2I.FTZ.U32.TRUNC.NTZ R11, R10 ;  /* 0x0000000a000b7305 */ /* 0x000524000021f000 */
[----:B--2---:R-:W-:Y:S02]  /*1cf0*/  IMAD.MOV.U32 R10, RZ, RZ, RZ ;  /* 0x000000ffff0a7224 */ /* 0x004fe400078e00ff */
[----:B----4-:R-:W-:-:S04]  /*1d00*/  IMAD.MOV R7, RZ, RZ, -R11 ;  /* 0x000000ffff077224 */ /* 0x010fc800078e0a0b */
[----:B------:R-:W-:-:S04]  /*1d10*/  IMAD R7, R7, R6, RZ ;  /* 0x0000000607077224 */ /* 0x000fc800078e02ff */
[----:B-1-3--:R-:W-:-:S07]  /*1d20*/  IMAD.HI.U32 R7, R11, R7, R10 ;  /* 0x000000070b077227 */ /* 0x00afce00078e000a */
.L_x_1132:
[----:B------:R-:W-:Y:S01]  /*1d30*/  IABS R22, R8 ;  /* 0x0000000800167213 */ /* 0x000fe20000000000 */
[--C-:B------:R-:W-:Y:S01]  /*1d40*/  IMAD.IADD R19, R3, 0x1, R8.reuse ;  /* 0x0000000103137824 */ /* 0x100fe200078e0208 */
[----:B------:R-:W-:Y:S02]  /*1d50*/  IABS R10, R3 ;  /* 0x00000003000a7213 */ /* 0x000fe40000000000 */
[----:B------:R-:W1:Y:S01]  /*1d60*/  I2F.RP R9, R22 ;  /* 0x0000001600097306 */ /* 0x000e620000209400 */
[----:B------:R-:W-:Y:S01]  /*1d70*/  IMAD.IADD R21, R19, 0x1, R8 ;  /* 0x0000000113157824 */ /* 0x000fe200078e0208 */
[----:B------:R-:W-:Y:S01]  /*1d80*/  IABS R16, R19 ;  /* 0x0000001300107213 */ /* 0x000fe20000000000 */
[----:B------:R-:W-:Y:S01]  /*1d90*/  IMAD.HI.U32 R12, R7, R10, RZ ;  /* 0x0000000a070c7227 */ /* 0x000fe200078e00ff */
[----:B------:R-:W-:Y:S02]  /*1da0*/  LOP3.LUT R3, R3, R8, RZ, 0x3c, !PT ;  /* 0x0000000803037212 */ /* 0x000fe400078e3cff */
[----:B------:R-:W-:-:S02]  /*1db0*/  IABS R18, R21 ;  /* 0x0000001500127213 */ /* 0x000fc40000000000 */
[----:B------:R-:W-:Y:S02]  /*1dc0*/  IADD3 R13, PT, PT, -R12, RZ, RZ ;  /* 0x000000ff0c0d7210 */ /* 0x000fe40007ffe1ff */
[----:B------:R-:W-:Y:S02]  /*1dd0*/  ISETP.GE.AND P3, PT, R3, RZ, PT ;  /* 0x000000ff0300720c */ /* 0x000fe40003f66270 */
[----:B------:R-:W-:Y:S01]  /*1de0*/  LOP3.LUT R3, R19, R8, RZ, 0x3c, !PT ;  /* 0x0000000813037212 */ /* 0x000fe200078e3cff */
[----:B------:R-:W-:Y:S01]  /*1df0*/  IMAD R13, R22, R13, R10 ;  /* 0x0000000d160d7224 */ /* 0x000fe200078e020a */
[----:B-1----:R-:W1:Y:S01]  /*1e00*/  MUFU.RCP R9, R9 ;  /* 0x0000000900097308 */ /* 0x002e620000001000 */
[----:B------:R-:W-:-:S03]  /*1e10*/  IMAD.MOV.U32 R10, RZ, RZ, RZ ;  /* 0x000000ffff0a7224 */ /* 0x000fc600078e00ff */
[----:B------:R-:W-:-:S13]  /*1e20*/  ISETP.GT.U32.AND P2, PT, R6, R13, PT ;  /* 0x0000000d0600720c */ /* 0x000fda0003f44070 */
[----:B------:R-:W-:Y:S01]  /*1e30*/  @!P2 IMAD.IADD R13, R13, 0x1, -R22 ;  /* 0x000000010d0da824 */ /* 0x000fe200078e0a16 */
[----:B------:R-:W-:Y:S01]  /*1e40*/  @!P2 IADD3 R12, PT, PT, R12, 0x1, RZ ;  /* 0x000000010c0ca810 */ /* 0x000fe20007ffe0ff */
[----:B-1----:R-:W-:Y:S02]  /*1e50*/  VIADD R11, R9, 0xffffffe ;  /* 0x0ffffffe090b7836 */ /* 0x002fe40000000000 */
[----:B------:R-:W-:Y:S01]  /*1e60*/  IMAD.IADD R9, R21, 0x1, R8 ;  /* 0x0000000115097824 */ /* 0x000fe200078e0208 */
[----:B------:R-:W-:Y:S01]  /*1e70*/  ISETP.GE.U32.AND P0, PT, R13, R6, PT ;  /* 0x000000060d00720c */ /* 0x000fe20003f06070 */
[----:B------:R-:W-:Y:S02]  /*1e80*/  IMAD.MOV.U32 R6, RZ, RZ, R22 ;  /* 0x000000ffff067224 */ /* 0x000fe400078e0016 */
[----:B------:R-:W1:Y:S01]  /*1e90*/  F2I.FTZ.U32.TRUNC.NTZ R11, R11 ;  /* 0x0000000b000b7305 */ /* 0x000e62000021f000 */
[----:B------:R-:W-:-:S09]  /*1ea0*/  IABS R20, R9 ;  /* 0x0000000900147213 */ /* 0x000fd20000000000 */
[----:B------:R-:W-:Y:S02]  /*1eb0*/  @P0 VIADD R12, R12, 0x1 ;  /* 0x000000010c0c0836 */ /* 0x000fe40000000000 */
[----:B-1----:R-:W-:-:S03]  /*1ec0*/  IMAD.MOV R7, RZ, RZ, -R11 ;  /* 0x000000ffff077224 */ /* 0x002fc600078e0a0b */
[----:B------:R-:W-:Y:S01]  /*1ed0*/  @!P3 IADD3 R12, PT, PT, -R12, RZ, RZ ;  /* 0x000000ff0c0cb210 */ /* 0x000fe20007ffe1ff */
[----:B------:R-:W-:-:S04]  /*1ee0*/  IMAD R7, R7, R22, RZ ;  /* 0x0000001607077224 */ /* 0x000fc800078e02ff */
[----:B------:R-:W-:-:S06]  /*1ef0*/  IMAD.HI.U32 R7, R11, R7, R10 ;  /* 0x000000070b077227 */ /* 0x000fcc00078e000a */
[----:B------:R-:W-:-:S04]  /*1f00*/  IMAD.HI.U32 R10, R7, R16, RZ ;  /* 0x00000010070a7227 */ /* 0x000fc800078e00ff */
[----:B------:R-:W-:Y:S01]  /*1f10*/  IMAD.HI.U32 R15, R7, R20, RZ ;  /* 0x00000014070f7227 */ /* 0x000fe200078e00ff */
[----:B------:R-:W-:-:S03]  /*1f20*/  IADD3 R11, PT, PT, -R10, RZ, RZ ;  /* 0x000000ff0a0b7210 */ /* 0x000fc60007ffe1ff */
        /* <DEDUP_REMOVED lines=22> */
[----:B------:R-:W-:Y:S02]  /*2090*/  ISETP.NE.AND P1, PT, R8, RZ, PT ;  /* 0x000000ff0800720c */ /* 0x000fe40003f25270 */
[----:B------:R-:W-:Y:S02]  /*20a0*/  @P4 IADD3 R10, PT, PT, R10, 0x1, RZ ;  /* 0x000000010a0a4810 */ /* 0x000fe40007ffe0ff */
[----:B------:R-:W-:Y:S02]  /*20b0*/  ISETP.GE.AND P4, PT, R11, RZ, PT ;  /* 0x000000ff0b00720c */ /* 0x000fe40003f86270 */
[----:B------:R-:W-:Y:S01]  /*20c0*/  LOP3.LUT R17, RZ, R8, RZ, 0x33, !PT ;  /* 0x00000008ff117212 */ /* 0x000fe200078e33ff */
[----:B------:R-:W-:Y:S02]  /*20d0*/  @P0 VIADD R15, R15, 0x1 ;  /* 0x000000010f0f0836 */ /* 0x000fe40000000000 */
[----:B------:R-:W-:Y:S01]  /*20e0*/  @P2 VIADD R14, R14, 0x1 ;  /* 0x000000010e0e2836 */ /* 0x000fe20000000000 */
[----:B------:R-:W-:Y:S01]  /*20f0*/  SEL R11, R17, R12, !P1 ;  /* 0x0000000c110b7207 */ /* 0x000fe20004800000 */
[----:B------:R-:W-:-:S02]  /*2100*/  IMAD.MOV.U32 R3, RZ, RZ, R15 ;  /* 0x000000ffff037224 */ /* 0x000fc400078e000f */
[----:B------:R-:W-:Y:S02]  /*2110*/  @!P6 IMAD.MOV R10, RZ, RZ, -R10 ;  /* 0x000000ffff0ae224 */ /* 0x000fe400078e0a0a */
[----:B------:R-:W-:Y:S02]  /*2120*/  @!P5 IMAD.MOV R14, RZ, RZ, -R14 ;  /* 0x000000ffff0ed224 */ /* 0x000fe400078e0a0e */
[----:B------:R-:W-:Y:S01]  /*2130*/  @!P4 IMAD.MOV R3, RZ, RZ, -R3 ;  /* 0x000000ffff03c224 */ /* 0x000fe200078e0a03 */
[----:B------:R-:W-:Y:S01]  /*2140*/  SEL R13, R17, R10, !P1 ;  /* 0x0000000a110d7207 */ /* 0x000fe20004800000 */
        /* <DEDUP_REMOVED lines=13> */
.L_x_1128:
[----:B--2---:R-:W-:Y:S05]  /*2220*/  BSYNC.RECONVERGENT B0 ;  /* 0x0000000000007941 */ /* 0x004fea0003800200 */
.L_x_1127:
        /* <DEDUP_REMOVED lines=11> */
[----:B---3--:R-:W-:-:S06]  /*22e0*/  IADD3 R5, PT, PT, R7, 0xffffffe, RZ ;  /* 0x0ffffffe07057810 */ /* 0x008fcc0007ffe0ff */
        /* <DEDUP_REMOVED lines=9> */
[----:B------:R-:W-:Y:S01]  /*2380*/  ISETP.GE.AND P3, PT, R2, RZ, PT ;  /* 0x000000ff0200720c */ /* 0x000fe20003f66270 */
[----:B------:R-:W-:Y:S01]  /*2390*/  IMAD.MOV.U32 R8, RZ, RZ, R9 ;  /* 0x000000ffff087224 */ /* 0x000fe200078e0009 */
[----:B------:R-:W-:Y:S01]  /*23a0*/  LOP3.LUT R2, RZ, R11, RZ, 0x33, !PT ;  /* 0x0000000bff027212 */ /* 0x000fe200078e33ff */
[----:B------:R-:W-:-:S04]  /*23b0*/  IMAD.HI.U32 R3, R7, R4, RZ ;  /* 0x0000000407037227 */ /* 0x000fc800078e00ff */
[----:B------:R-:W-:Y:S01]  /*23c0*/  IMAD.HI.U32 R5, R7, R8, RZ ;  /* 0x0000000807057227 */ /* 0x000fe200078e00ff */
[----:B------:R-:W-:-:S03]  /*23d0*/  IADD3 R7, PT, PT, -R3, RZ, RZ ;  /* 0x000000ff03077210 */ /* 0x000fc60007ffe1ff */
        /* <DEDUP_REMOVED lines=19> */
[----:B------:R-:W-:Y:S01]  /*2510*/  IMAD.MOV.U32 R5, RZ, RZ, RZ ;  /* 0x000000ffff057224 */ /* 0x000fe200078e00ff */
[----:B------:R-:W-:Y:S02]  /*2520*/  IADD3 R0, PT, PT, R3, R0, RZ ;  /* 0x0000000003007210 */ /* 0x000fe40007ffe0ff */
[----:B------:R-:W-:Y:S02]  /*2530*/  SHF.R.S32.HI R4, RZ, 0x1f, R9 ;  /* 0x0000001fff047819 */ /* 0x000fe40000011409 */
[----:B------:R-:W-:-:S04]  /*2540*/  ISETP.GE.U32.AND P0, PT, R0, R9, PT ;  /* 0x000000090000720c */ /* 0x000fc80003f06070 */
[----:B------:R-:W-:-:S13]  /*2550*/  ISETP.GE.U32.AND.EX P0, PT, R5, R4, PT, P0 ;  /* 0x000000040500720c */ /* 0x000fda0003f06100 */
[----:B------:R-:W-:Y:S05]  /*2560*/  @P0 EXIT ;  /* 0x000000000000094d */ /* 0x000fea0003800000 */
[----:B------:R-:W-:Y:S01]  /*2570*/  IMAD.MOV.U32 R7, RZ, RZ, -0x1 ;  /* 0xffffffffff077424 */ /* 0x000fe200078e00ff */
[----:B------:R-:W1:Y:S01]  /*2580*/  LDCU UR4, c[0x0][0x360] ;  /* 0x00006c00ff0477ac */ /* 0x000e620008000800 */
[----:B------:R-:W2:Y:S05]  /*2590*/  LDCU.64 UR6, c[0x0][0x390] ;  /* 0x00007200ff0677ac */ /* 0x000eaa0008000a00 */
.L_x_1133:
        /* <DEDUP_REMOVED lines=9> */
.L_x_1126:
[----:B------:R-:W-:Y:S01]  /*2630*/  IMAD.MOV.U32 R40, RZ, RZ, R3 ;  /* 0x000000ffff287224 */ /* 0x000fe200078e0003 */
[----:B------:R-:W-:Y:S01]  /*2640*/  MOV R41, 0x1 ;  /* 0x0000000100297802 */ /* 0x000fe20000000f00 */
[----:B------:R-:W-:Y:S02]  /*2650*/  IMAD.MOV.U32 R42, RZ, RZ, RZ ;  /* 0x000000ffff2a7224 */ /* 0x000fe400078e00ff */
[----:B------:R-:W-:-:S07]  /*2660*/  IMAD.MOV.U32 R39, RZ, RZ, -0x1 ;  /* 0xffffffffff277424 */ /* 0x000fce00078e00ff */
[----:B------:R-:W-:Y:S05]  /*2670*/  WARPSYNC.COLLECTIVE R39, `(.L_x_1134) ;  /* 0x0000000027087348 */ /* 0x000fea0003c00000 */
[----:B------:R0:W1:Y:S02]  /*2680*/  SHFL.UP P0, R38, R40, R41, R42 ;  /* 0x0400002928267389 */ /* 0x000064000000002a */
[----:B01----:R-:W-:Y:S05]  /*2690*/  ENDCOLLECTIVE ;  /* 0x000000000000791b */ /* 0x003fea0003800000 */
.L_x_1134:
[----:B------:R-:W-:Y:S02]  /*26a0*/  IMAD.MOV.U32 R41, RZ, RZ, 0x2 ;  /* 0x00000002ff297424 */ /* 0x000fe400078e00ff */
[----:B------:R-:W-:-:S04]  /*26b0*/  IMAD.MOV.U32 R34, RZ, RZ, R38 ;  /* 0x000000ffff227224 */ /* 0x000fc800078e0026 */
[----:B------:R-:W-:-:S05]  /*26c0*/  @P0 IMAD.IADD R34, R3, 0x1, R34 ;  /* 0x0000000103220824 */ /* 0x000fca00078e0222 */
[----:B------:R-:W-:-:S07]  /*26d0*/  MOV R40, R34 ;  /* 0x0000002200287202 */ /* 0x000fce0000000f00 */
[----:B------:R-:W-:Y:S05]  /*26e0*/  WARPSYNC.COLLECTIVE R39, `(.L_x_1135) ;  /* 0x0000000027087348 */ /* 0x000fea0003c00000 */
[----:B------:R0:W1:Y:S02]  /*26f0*/  SHFL.UP P0, R38, R40, R41, R42 ;  /* 0x0400002928267389 */ /* 0x000064000000002a */
[----:B01----:R-:W-:Y:S05]  /*2700*/  ENDCOLLECTIVE ;  /* 0x000000000000791b */ /* 0x003fea0003800000 */
.L_x_1135:
[----:B------:R-:W-:Y:S02]  /*2710*/  HFMA2 R41, -RZ, RZ, 0, 2.384185791015625e-07 ;  /* 0x00000004ff297431 */ /* 0x000fe400000001ff */
[----:B------:R-:W-:-:S04]  /*2720*/  IMAD.MOV.U32 R35, RZ, RZ, R38 ;  /* 0x000000ffff237224 */ /* 0x000fc800078e0026 */
[----:B------:R-:W-:-:S04]  /*2730*/  @P0 IMAD.IADD R35, R34, 0x1, R35 ;  /* 0x0000000122230824 */ /* 0x000fc800078e0223 */
[----:B------:R-:W-:-:S07]  /*2740*/  IMAD.MOV.U32 R40, RZ, RZ, R35 ;  /* 0x000000ffff287224 */ /* 0x000fce00078e0023 */
[----:B------:R-:W-:Y:S05]  /*2750*/  WARPSYNC.COLLECTIVE R39, `(.L_x_1136) ;  /* 0x0000000027087348 */ /* 0x000fea0003c00000 */
[----:B------:R0:W1:Y:S02]  /*2760*/  SHFL.UP P0, R38, R40, R41, R42 ;  /* 0x0400002928267389 */ /* 0x000064000000002a */
[----:B01----:R-:W-:Y:S05]  /*2770*/  ENDCOLLECTIVE ;  /* 0x000000000000791b */ /* 0x003fea0003800000 */
.L_x_1136:
[----:B------:R-:W-:Y:S02]  /*2780*/  IMAD.MOV.U32 R41, RZ, RZ, 0x8 ;  /* 0x00000008ff297424 */ /* 0x000fe400078e00ff */
[----:B------:R-:W-:-:S04]  /*2790*/  IMAD.MOV.U32 R36, RZ, RZ, R38 ;  /* 0x000000ffff247224 */ /* 0x000fc800078e0026 */
[----:B------:R-:W-:-:S04]  /*27a0*/  @P0 IMAD.IADD R36, R35, 0x1, R36 ;  /* 0x0000000123240824 */ /* 0x000fc800078e0224 */
[----:B------:R-:W-:-:S07]  /*27b0*/  IMAD.MOV.U32 R40, RZ, RZ, R36 ;  /* 0x000000ffff287224 */ /* 0x000fce00078e0024 */
[----:B------:R-:W-:Y:S05]  /*27c0*/  WARPSYNC.COLLECTIVE R39, `(.L_x_1137) ;  /* 0x0000000027087348 */ /* 0x000fea0003c00000 */
[----:B------:R0:W1:Y:S02]  /*27d0*/  SHFL.UP P0, R38, R40, R41, R42 ;  /* 0x0400002928267389 */ /* 0x000064000000002a */
[----:B01----:R-:W-:Y:S05]  /*27e0*/  ENDCOLLECTIVE ;  /* 0x000000000000791b */ /* 0x003fea0003800000 */
.L_x_1137:
[----:B------:R-:W-:Y:S01]  /*27f0*/  IMAD.MOV.U32 R41, RZ, RZ, 0x10 ;  /* 0x00000010ff297424 */ /* 0x000fe200078e00ff */
[----:B------:R-:W-:-:S05]  /*2800*/  MOV R37, R38 ;  /* 0x0000002600257202 */ /* 0x000fca0000000f00 */
[----:B------:R-:W-:-:S04]  /*2810*/  @P0 IMAD.IADD R37, R36, 0x1, R37 ;  /* 0x0000000124250824 */ /* 0x000fc800078e0225 */
[----:B------:R-:W-:-:S07]  /*2820*/  IMAD.MOV.U32 R40, RZ, RZ, R37 ;  /* 0x000000ffff287224 */ /* 0x000fce00078e0025 */
[----:B------:R-:W-:Y:S05]  /*2830*/  WARPSYNC.COLLECTIVE R39, `(.L_x_1138) ;  /* 0x0000000027087348 */ /* 0x000fea0003c00000 */
[----:B------:R0:W1:Y:S02]  /*2840*/  SHFL.UP P0, R38, R40, R41, R42 ;  /* 0x0400002928267389 */ /* 0x000064000000002a */
[----:B01----:R-:W-:Y:S05]  /*2850*/  ENDCOLLECTIVE ;  /* 0x000000000000791b */ /* 0x003fea0003800000 */
.L_x_1138:
[----:B------:R-:W-:Y:S05]  /*2860*/  BRA `(.L_x_1139) ;  /* 0xffffffe800847947 */ /* 0x000fea000383ffff */
.L_x_1140:
        /* <DEDUP_REMOVED lines=9> */
.L_x_1836:


//--------------------- .text._ZN4vllm3moe46moe_align_block_size_small_batch_expert_kernelIjLi256EEEvPKT_PiS5_S5_S5_iimiib --------------------------
	.section	.text._ZN4vllm3moe46moe_align_block_size_small_batch_expert_kernelIjLi256EEEvPKT_PiS5_S5_S5_iimiib,"ax",@progbits
	.align	128
        .global         _ZN4vllm3moe46moe_align_block_size_small_batch_expert_kernelIjLi256EEEvPKT_PiS5_S5_S5_iimiib
        .type           _ZN4vllm3moe46moe_align_block_size_small_batch_expert_kernelIjLi256EEEvPKT_PiS5_S5_S5_iimiib,@function
        .size           _ZN4vllm3moe46moe_align_block_size_small_batch_expert_kernelIjLi256EEEvPKT_PiS5_S5_S5_iimiib,(.L_x_1837 - _ZN4vllm3moe46moe_align_block_size_small_batch_expert_kernelIjLi256EEEvPKT_PiS5_S5_S5_iimiib)
        .other          _ZN4vllm3moe46moe_align_block_size_small_batch_expert_kernelIjLi256EEEvPKT_PiS5_S5_S5_iimiib,@"STO_CUDA_ENTRY STV_DEFAULT"
_ZN4vllm3moe46moe_align_block_size_small_batch_expert_kernelIjLi256EEEvPKT_PiS5_S5_S5_iimiib:
.text._ZN4vllm3moe46moe_align_block_size_small_batch_expert_kernelIjLi256EEEvPKT_PiS5_S5_S5_iimiib:
[----:B------:R-:W-:Y:S01]  /*0000*/  LDC R1, c[0x0][0x37c] ;  /* 0x0000df00ff017b82 */ /* 0x000fe20000000800 */
[----:B------:R-:W0:Y:S01]  /*0010*/  S2R R5, SR_TID.X ;  /* 0x0000000000057919 */ /* 0x000e220000002100 */
[----:B------:R-:W1:Y:S01]  /*0020*/  LDCU.64 UR6, c[0x0][0x358] ;  /* 0x00006b00ff0677ac */ /* 0x000e620008000a00 */
[----:B------:R-:W2:Y:S01]  /*0030*/  LDCU.64 UR8, c[0x0][0x380] ;  /* 0x00007000ff0877ac */ /* 0x000ea20008000a00 */
[----:B------:R-:W3:Y:S01]  /*0040*/  LDCU.64 UR12, c[0x0][0x380] ;  /* 0x00007000ff0c77ac */ /* 0x000ee20008000a00 */
[----:B------:R-:W4:Y:S01]  /*0050*/  LDCU.64 UR10, c[0x0][0x3b0] ;  /* 0x00007600ff0a77ac */ /* 0x000f220008000a00 */
        /* <DEDUP_REMOVED lines=28> */
.L_x_1145:
[----:B0-----:R-:W-:Y:S01]  /*0220*/  IMAD.MOV.U32 R2, RZ, RZ, R0 ;  /* 0x000000ffff027224 */ /* 0x001fe200078e0000 */
[----:B------:R-:W-:Y:S01]  /*0230*/  IADD3 R4, P1, PT, R4, -0x10, RZ ;  /* 0xfffffff004047810 */ /* 0x000fe20007f3e0ff */
[----:B------:R-:W-:Y:S01]  /*0240*/  IMAD.MOV.U32 R3, RZ, RZ, R5 ;  /* 0x000000ffff037224 */ /* 0x000fe200078e0005 */
[----:B------:R-:W-:Y:S02]  /*0250*/  IADD3 R7, P2, PT, R7, 0x1000, RZ ;  /* 0x0000100007077810 */ /* 0x000fe40007f5e0ff */
[----:B------:R-:W-:Y:S02]  /*0260*/  IADD3.X R6, PT, PT, R6, -0x1, RZ, P1, !PT ;  /* 0xffffffff06067810 */ /* 0x000fe40000ffe4ff */
[----:B-1----:R0:W-:Y:S01]  /*0270*/  STG.E desc[UR6][R2.64+-0x2000], R11 ;  /* 0xffe0000b02007986 */ /* 0x0021e2000c101906 */
[----:B------:R-:W-:Y:S02]  /*0280*/  ISETP.NE.U32.AND P1, PT, R4, RZ, PT ;  /* 0x000000ff0400720c */ /* 0x000fe40003f25070 */
[----:B------:R-:W-:Y:S01]  /*0290*/  IADD3 R0, P3, PT, R2, 0x4000, RZ ;  /* 0x0000400002007810 */ /* 0x000fe20007f7e0ff */
[----:B------:R0:W-:Y:S01]  /*02a0*/  STG.E desc[UR6][R2.64+-0x1c00], R11 ;  /* 0xffe4000b02007986 */ /* 0x0001e2000c101906 */
[----:B------:R-:W-:-:S02]  /*02b0*/  ISETP.NE.AND.EX P1, PT, R6, RZ, PT, P1 ;  /* 0x000000ff0600720c */ /* 0x000fc40003f25310 */
[----:B------:R-:W-:Y:S01]  /*02c0*/  IADD3.X R8, PT, PT, RZ, R8, RZ, P2, !PT ;  /* 0x00000008ff087210 */ /* 0x000fe200017fe4ff */
        /* <DEDUP_REMOVED lines=16> */
.L_x_1144:
[----:B------:R-:W-:Y:S05]  /*03d0*/  BSYNC.RECONVERGENT B0 ;  /* 0x0000000000007941 */ /* 0x000fea0003800200 */
.L_x_1143:
        /* <DEDUP_REMOVED lines=13> */
[----:B-1----:R1:W-:Y:S02]  /*04b0*/  STG.E desc[UR6][R2.64], R5 ;  /* 0x0000000502007986 */ /* 0x0023e4000c101906 */
[----:B------:R-:W-:Y:S02]  /*04c0*/  IMAD.X R8, RZ, RZ, R8, P0 ;  /* 0x000000ffff087224 */ /* 0x000fe400000e0608 */
[----:B------:R1:W-:Y:S04]  /*04d0*/  STG.E desc[UR6][R2.64+0x400], R5 ;  /* 0x0004000502007986 */ /* 0x0003e8000c101906 */
[----:B------:R1:W-:Y:S04]  /*04e0*/  STG.E desc[UR6][R2.64+0x800], R5 ;  /* 0x0008000502007986 */ /* 0x0003e8000c101906 */
[----:B------:R1:W-:Y:S04]  /*04f0*/  STG.E desc[UR6][R2.64+0xc00], R5 ;  /* 0x000c000502007986 */ /* 0x0003e8000c101906 */
[----:B------:R1:W-:Y:S04]  /*0500*/  STG.E desc[UR6][R2.64+0x1000], R5 ;  /* 0x0010000502007986 */ /* 0x0003e8000c101906 */
[----:B------:R1:W-:Y:S04]  /*0510*/  STG.E desc[UR6][R2.64+0x1400], R5 ;  /* 0x0014000502007986 */ /* 0x0003e8000c101906 */
[----:B------:R1:W-:Y:S04]  /*0520*/  STG.E desc[UR6][R2.64+0x1800], R5 ;  /* 0x0018000502007986 */ /* 0x0003e8000c101906 */
[----:B------:R1:W-:Y:S02]  /*0530*/  STG.E desc[UR6][R2.64+0x1c00], R5 ;  /* 0x001c000502007986 */ /* 0x0003e4000c101906 */
.L_x_1147:
[----:B------:R-:W-:Y:S05]  /*0540*/  BSYNC.RECONVERGENT B0 ;  /* 0x0000000000007941 */ /* 0x000fea0003800200 */
.L_x_1146:
        /* <DEDUP_REMOVED lines=18> */
.L_x_1149:
[----:B------:R-:W-:Y:S05]  /*0670*/  BSYNC.RECONVERGENT B0 ;  /* 0x0000000000007941 */ /* 0x000fea0003800200 */
.L_x_1148:
[----:B------:R-:W-:Y:S05]  /*0680*/  @!P1 BRA `(.L_x_1142) ;  /* 0x0000000000409947 */ /* 0x000fea0003800000 */
[----:B------:R-:W1:Y:S01]  /*0690*/  LDCU.64 UR4, c[0x0][0x388] ;  /* 0x00007100ff0477ac */ /* 0x000e620008000a00 */
[----:B------:R-:W3:Y:S01]  /*06a0*/  LDC R9, c[0x0][0x3b0] ;  /* 0x0000ec00ff097b82 */ /* 0x000ee20000000800 */
[----:B------:R-:W-:-:S05]  /*06b0*/  IADD3 R0, P1, PT, RZ, -R0, RZ ;  /* 0x80000000ff007210 */ /* 0x000fca0007f3e0ff */
[----:B------:R-:W-:Y:S01]  /*06c0*/  IMAD.X R4, RZ, RZ, -0x1, P1 ;  /* 0xffffffffff047424 */ /* 0x000fe200008e06ff */
[----:B-12---:R-:W-:-:S04]  /*06d0*/  LEA R5, P0, R7, UR4, 0x2 ;  /* 0x0000000407057c11 */ /* 0x006fc8000f8010ff */
[----:B------:R-:W-:-:S09]  /*06e0*/  LEA.HI.X R6, R7, UR5, R8, 0x2, P0 ;  /* 0x0000000507067c11 */ /* 0x000fd200080f1408 */
.L_x_1150:
[----:B0-----:R-:W-:Y:S01]  /*06f0*/  IMAD.MOV.U32 R2, RZ, RZ, R5 ;  /* 0x000000ffff027224 */ /* 0x001fe200078e0005 */
[----:B------:R-:W-:Y:S01]  /*0700*/  IADD3 R0, P0, PT, R0, 0x1, RZ ;  /* 0x0000000100007810 */ /* 0x000fe20007f1e0ff */
[----:B------:R-:W-:Y:S01]  /*0710*/  IMAD.MOV.U32 R3, RZ, RZ, R6 ;  /* 0x000000ffff037224 */ /* 0x000fe200078e0006 */
[----:B------:R-:W-:-:S03]  /*0720*/  IADD3 R5, P1, PT, R5, 0x400, RZ ;  /* 0x0000040005057810 */ /* 0x000fc60007f3e0ff */
[----:B------:R-:W-:Y:S01]  /*0730*/  IMAD.X R4, RZ, RZ, R4, P0 ;  /* 0x000000ffff047224 */ /* 0x000fe200000e0604 */
[----:B---3--:R4:W-:Y:S01]  /*0740*/  STG.E desc[UR6][R2.64], R9 ;  /* 0x0000000902007986 */ /* 0x0089e2000c101906 */
[----:B------:R-:W-:Y:S02]  /*0750*/  ISETP.NE.U32.AND P0, PT, R0, RZ, PT ;  /* 0x000000ff0000720c */ /* 0x000fe40003f05070 */
[----:B------:R-:W-:Y:S02]  /*0760*/  IADD3.X R6, PT, PT, RZ, R6, RZ, P1, !PT ;  /* 0x00000006ff067210 */ /* 0x000fe40000ffe4ff */
[----:B------:R-:W-:-:S13]  /*0770*/  ISETP.NE.AND.EX P0, PT, R4, RZ, PT, P0 ;  /* 0x000000ff0400720c */ /* 0x000fda0003f05300 */
[----:B----4-:R-:W-:Y:S05]  /*0780*/  @P0 BRA `(.L_x_1150) ;  /* 0xfffffffc00d80947 */ /* 0x010fea000383ffff */
.L_x_1142:
[----:B------:R-:W-:Y:S05]  /*0790*/  WARPSYNC.ALL ;  /* 0x0000000000007948 */ /* 0x000fea0003800000 */
[----:B------:R-:W-:Y:S08]  /*07a0*/  BAR.SYNC.DEFER_BLOCKING 0x0 ;  /* 0x0000000000007b1d */ /* 0x000ff00000010000 */
[----:B------:R-:W-:Y:S08]  /*07b0*/  BAR.SYNC.DEFER_BLOCKING 0x0 ;  /* 0x0000000000007b1d */ /* 0x000ff00000010000 */
[----:B------:R-:W-:Y:S06]  /*07c0*/  BAR.SYNC.DEFER_BLOCKING 0x0 ;  /* 0x0000000000007b1d */ /* 0x000fec0000010000 */
[----:B------:R-:W-:Y:S05]  /*07d0*/  EXIT ;  /* 0x000000000000794d */ /* 0x000fea0003800000 */
.L_x_1141:
[----:B------:R-:W0:Y:S01]  /*07e0*/  LDC R3, c[0x0][0x3a8] ;  /* 0x0000ea00ff037b82 */ /* 0x000e220000000800 */
[----:B------:R-:W1:Y:S01]  /*07f0*/  S2R R7, SR_CgaCtaId ;  /* 0x0000000000077919 */ /* 0x000e620000008800 */
[----:B------:R-:W-:Y:S01]  /*0800*/  MOV R2, 0x400 ;  /* 0x0000040000027802 */ /* 0x000fe20000000f00 */
[----:B------:R-:W-:Y:S02]  /*0810*/  VIADD R13, R5, 0xffffff00 ;  /* 0xffffff00050d7836 */ /* 0x000fe40000000000 */
[----:B------:R-:W-:Y:S02]  /*0820*/  IMAD.MOV.U32 R0, RZ, RZ, RZ ;  /* 0x000000ffff007224 */ /* 0x000fe400078e00ff */
        /* <DEDUP_REMOVED lines=14> */
[----:B------:R-:W-:-:S03]  /*0910*/  IMAD.MOV R8, RZ, RZ, -R7 ;  /* 0x000000ffff087224 */ /* 0x000fc600078e0a07 */
[----:B------:R-:W-:-:S07]  /*0920*/  IADD3 R6, PT, PT, R6, 0x20, RZ ;  /* 0x0000002006067810 */ /* 0x000fce0007ffe0ff */
.L_x_1153:
        /* <DEDUP_REMOVED lines=20> */
.L_x_1152:
        /* <DEDUP_REMOVED lines=17> */
.L_x_1154:
[----:B------:R-:W-:Y:S05]  /*0b80*/  @!P1 BRA `(.L_x_1151) ;  /* 0x0000000000589947 */ /* 0x000fea0003800000 */
[----:B------:R-:W-:Y:S02]  /*0b90*/  ISETP.GE.U32.AND P0, PT, R10, 0x4, PT ;  /* 0x000000040a00780c */ /* 0x000fe40003f06070 */
[----:B------:R-:W-:-:S04]  /*0ba0*/  LOP3.LUT R8, R3, 0x3, RZ, 0xc0, !PT ;  /* 0x0000000303087812 */ /* 0x000fc800078ec0ff */
[----:B------:R-:W-:-:S07]  /*0bb0*/  ISETP.NE.AND P1, PT, R8, RZ, PT ;  /* 0x000000ff0800720c */ /* 0x000fce0003f25270 */
[----:B------:R-:W-:Y:S06]  /*0bc0*/  @!P0 BRA `(.L_x_1155) ;  /* 0x00000000001c8947 */ /* 0x000fec0003800000 */
[----:B0-----:R-:W-:Y:S01]  /*0bd0*/  IMAD R9, R6, R3, R7 ;  /* 0x0000000306097224 */ /* 0x001fe200078e0207 */
[----:B------:R-:W-:-:S03]  /*0be0*/  IADD3 R7, PT, PT, R7, 0x4, RZ ;  /* 0x0000000407077810 */ /* 0x000fc60007ffe0ff */
[----:B------:R-:W-:-:S05]  /*0bf0*/  IMAD R9, R9, 0x4, R12 ;  /* 0x0000000409097824 */ /* 0x000fca00078e020c */
[----:B------:R1:W-:Y:S04]  /*0c00*/  STS [R9+0x4], RZ ;  /* 0x000004ff09007388 */ /* 0x0003e80000000800 */
[----:B------:R1:W-:Y:S04]  /*0c10*/  STS [R9+0x8], RZ ;  /* 0x000008ff09007388 */ /* 0x0003e80000000800 */
[----:B------:R1:W-:Y:S04]  /*0c20*/  STS [R9+0xc], RZ ;  /* 0x00000cff09007388 */ /* 0x0003e80000000800 */
[----:B------:R1:W-:Y:S02]  /*0c30*/  STS [R9+0x10], RZ ;  /* 0x000010ff09007388 */ /* 0x0003e40000000800 */
.L_x_1155:
[----:B------:R-:W-:Y:S05]  /*0c40*/  @!P1 BRA `(.L_x_1151) ;  /* 0x0000000000289947 */ /* 0x000fea0003800000 */
[----:B------:R-:W-:Y:S01]  /*0c50*/  IMAD.SHL.U32 R6, R7, 0x4, RZ ;  /* 0x0000000407067824 */ /* 0x000fe200078e00ff */
[----:B------:R-:W-:Y:S01]  /*0c60*/  LEA R7, R5, 0xfffffc08, 0x2 ;  /* 0xfffffc0805077811 */ /* 0x000fe200078e10ff */
[----:B------:R-:W-:-:S04]  /*0c70*/  IMAD.MOV R8, RZ, RZ, -R8 ;  /* 0x000000ffff087224 */ /* 0x000fc800078e0a08 */
[----:B------:R-:W-:-:S05]  /*0c80*/  IMAD R7, R7, R3, R6 ;  /* 0x0000000307077224 */ /* 0x000fca00078e0206 */
[----:B------:R-:W-:-:S07]  /*0c90*/  IADD3 R7, PT, PT, R7, 0x4, R2 ;  /* 0x0000000407077810 */ /* 0x000fce0007ffe002 */
.L_x_1156:
[----:B------:R-:W-:Y:S01]  /*0ca0*/  VIADD R8, R8, 0x1 ;  /* 0x0000000108087836 */ /* 0x000fe20000000000 */
[----:B------:R2:W-:Y:S04]  /*0cb0*/  STS [R7], RZ ;  /* 0x000000ff07007388 */ /* 0x0005e80000000800 */
[----:B------:R-:W-:Y:S01]  /*0cc0*/  ISETP.NE.AND P0, PT, R8, RZ, PT ;  /* 0x000000ff0800720c */ /* 0x000fe20003f05270 */
[----:B--2---:R-:W-:-:S12]  /*0cd0*/  VIADD R7, R7, 0x4 ;  /* 0x0000000407077836 */ /* 0x004fd80000000000 */
[----:B------:R-:W-:Y:S05]  /*0ce0*/  @P0 BRA `(.L_x_1156) ;  /* 0xfffffffc00ec0947 */ /* 0x000fea000383ffff */
.L_x_1151:
        /* <DEDUP_REMOVED lines=10> */
[----:B------:R-:W2:Y:S01]  /*0d90*/  LDC.64 R6, c[0x0][0x3a0] ;  /* 0x0000e800ff067b82 */ /* 0x000ea20000000a00 */
[----:B------:R-:W-:Y:S01]  /*0da0*/  MOV R19, R15 ;  /* 0x0000000f00137202 */ /* 0x000fe20000000f00 */
[----:B------:R-:W-:-:S07]  /*0db0*/  IMAD.MOV.U32 R20, RZ, RZ, R0 ;  /* 0x000000ffff147224 */ /* 0x000fce00078e0000 */
.L_x_1159:
[----:B------:R-:W-:-:S04]  /*0dc0*/  LEA R16, P0, R19, UR8, 0x2 ;  /* 0x0000000813107c11 */ /* 0x000fc8000f8010ff */
[----:B------:R-:W-:-:S05]  /*0dd0*/  LEA.HI.X R17, R19, UR9, R20, 0x2, P0 ;  /* 0x0000000913117c11 */ /* 0x000fca00080f1414 */
[----:B------:R-:W2:Y:S02]  /*0de0*/  LDG.E.CONSTANT R11, desc[UR6][R16.64] ;  /* 0x00000006100b7981 */ /* 0x000ea4000c1e9900 */
[----:B--2---:R-:W-:-:S06]  /*0df0*/  IMAD.WIDE R10, R11, 0x4, R6 ;  /* 0x000000040b0a7825 */ /* 0x004fcc00078e0206 */
        /* <DEDUP_REMOVED lines=12> */
[----:B---3--:R-:W-:Y:S05]  /*0ec0*/  @!P0 BRA `(.L_x_1159) ;  /* 0xfffffffc00bc8947 */ /* 0x008fea000383ffff */
[----:B------:R-:W-:Y:S05]  /*0ed0*/  BRA `(.L_x_1157) ;  /* 0x00000000003c7947 */ /* 0x000fea0003800000 */
.L_x_1158:
[----:B------:R-:W-:Y:S02]  /*0ee0*/  IMAD.MOV.U32 R17, RZ, RZ, R15 ;  /* 0x000000ffff117224 */ /* 0x000fe400078e000f */
[----:B------:R-:W-:-:S07]  /*0ef0*/  IMAD.MOV.U32 R18, RZ, RZ, R0 ;  /* 0x000000ffff127224 */ /* 0x000fce00078e0000 */
.L_x_1160:
[----:B------:R-:W-:-:S04]  /*0f00*/  LEA R10, P0, R17, UR12, 0x2 ;  /* 0x0000000c110a7c11 */ /* 0x000fc8000f8010ff */
[----:B------:R-:W-:-:S05]  /*0f10*/  LEA.HI.X R11, R17, UR13, R18, 0x2, P0 ;  /* 0x0000000d110b7c11 */ /* 0x000fca00080f1412 */
[----:B------:R-:W0:Y:S01]  /*0f20*/  LDG.E.CONSTANT R10, desc[UR6][R10.64] ;  /* 0x000000060a0a7981 */ /* 0x000e22000c1e9900 */
[----:B------:R-:W-:-:S05]  /*0f30*/  IADD3 R17, P0, PT, R14, R17, RZ ;  /* 0x000000110e117210 */ /* 0x000fca0007f1e0ff */
[----:B------:R-:W-:Y:S01]  /*0f40*/  IMAD.X R18, RZ, RZ, R18, P0 ;  /* 0x000000ffff127224 */ /* 0x000fe200000e0612 */
[----:B------:R-:W-:-:S04]  /*0f50*/  ISETP.GE.U32.AND P0, PT, R17, R6, PT ;  /* 0x000000061100720c */ /* 0x000fc80003f06070 */
[----:B------:R-:W-:Y:S01]  /*0f60*/  ISETP.GE.U32.AND.EX P0, PT, R18, R7, PT, P0 ;  /* 0x000000071200720c */ /* 0x000fe20003f06100 */
[----:B012---:R-:W-:-:S05]  /*0f70*/  IMAD R9, R8, R3, R10 ;  /* 0x0000000308097224 */ /* 0x007fca00078e020a */
[----:B------:R-:W-:-:S05]  /*0f80*/  LEA R9, R9, R12, 0x2 ;  /* 0x0000000c09097211 */ /* 0x000fca00078e10ff */
[----:B------:R-:W0:Y:S02]  /*0f90*/  LDS R16, [R9+0x4] ;  /* 0x0000040009107984 */ /* 0x000e240000000800 */
[----:B0-----:R-:W-:-:S05]  /*0fa0*/  VIADD R16, R16, 0x1 ;  /* 0x0000000110107836 */ /* 0x001fca0000000000 */
[----:B------:R2:W-:Y:S01]  /*0fb0*/  STS [R9+0x4], R16 ;  /* 0x0000041009007388 */ /* 0x0005e20000000800 */
[----:B------:R-:W-:Y:S05]  /*0fc0*/  @!P0 BRA `(.L_x_1160) ;  /* 0xfffffffc00cc8947 */ /* 0x000fea000383ffff */
.L_x_1157:
        /* <DEDUP_REMOVED lines=18> */
[----:B------:R-:W-:-:S05]  /*10f0*/  LEA R3, R5, UR5, 0x2 ;  /* 0x0000000505037c11 */ /* 0x000fca000f8e10ff */
[----:B------:R-:W-:Y:S01]  /*1100*/  IMAD.IADD R8, R2, 0x1, R3 ;  /* 0x0000000102087824 */ /* 0x000fe200078e0203 */
[----:B------:R-:W-:-:S03]  /*1110*/  LOP3.LUT R3, R14, 0xfffffffc, RZ, 0xc0, !PT ;  /* 0xfffffffc0e037812 */ /* 0x000fc600078ec0ff */
[----:B------:R-:W-:Y:S01]  /*1120*/  VIADD R6, R8, 0xfffffc04 ;  /* 0xfffffc0408067836 */ /* 0x000fe20000000000 */
[----:B012---:R0:W1:Y:S01]  /*1130*/  LDS R9, [R8+-0x3fc] ;  /* 0xfffc040008097984 */ /* 0x0070620000000800 */
[----:B------:R-:W-:-:S04]  /*1140*/  IADD3 R3, PT, PT, -R3, RZ, RZ ;  /* 0x000000ff03037210 */ /* 0x000fc80007ffe1ff */
[----:B------:R-:W-:-:S13]  /*1150*/  ISETP.GE.AND P0, PT, R3, RZ, PT ;  /* 0x000000ff0300720c */ /* 0x000fda0003f06270 */
[----:B0-----:R-:W-:Y:S05]  /*1160*/  @P0 BRA `(.L_x_1164) ;  /* 0x0000000400c40947 */ /* 0x001fea0003800000 */
[----:B------:R-:W-:Y:S01]  /*1170*/  IMAD.MOV R8, RZ, RZ, -R3 ;  /* 0x000000ffff087224 */ /* 0x000fe200078e0a03 */
[----:B------:R-:W-:-:S04]  /*1180*/  PLOP3.LUT P0, PT, PT, PT, PT, 0x80, 0x8 ;  /* 0x000000000008781c */ /* 0x000fc80003f0f070 */
[----:B------:R-:W-:-:S13]  /*1190*/  ISETP.GT.AND P1, PT, R8, 0xc, PT ;  /* 0x0000000c0800780c */ /* 0x000fda0003f24270 */
[----:B------:R-:W-:Y:S05]  /*11a0*/  @!P1 BRA `(.L_x_1165) ;  /* 0x0000000400149947 */ /* 0x000fea0003800000 */
[----:B------:R-:W-:-:S13]  /*11b0*/  PLOP3.LUT P0, PT, PT, PT, PT, 0x8, 0x80 ;  /* 0x000000000080781c */ /* 0x000fda0003f0e170 */
.L_x_1166:
        /* <DEDUP_REMOVED lines=68> */
.L_x_1165:
        /* <DEDUP_REMOVED lines=38> */
.L_x_1167:
[----:B------:R-:W-:-:S13]  /*1860*/  ISETP.NE.OR P0, PT, R3, RZ, P0 ;  /* 0x000000ff0300720c */ /* 0x000fda0000705670 */
[----:B------:R-:W-:Y:S05]  /*1870*/  @!P0 BRA `(.L_x_1168) ;  /* 0x0000000000508947 */ /* 0x000fea0003800000 */
.L_x_1164:
        /* <DEDUP_REMOVED lines=20> */
.L_x_1168:
[----:B------:R-:W-:-:S12]  /*19c0*/  UIADD3 UR4, UPT, UPT, UR4, 0x1, URZ ;  /* 0x0000000104047890 */ /* 0x000fd8000fffe0ff */
.L_x_1163:
[----:B------:R-:W-:-:S13]  /*19d0*/  LOP3.LUT P0, R3, R4, 0x3, RZ, 0xc0, !PT ;  /* 0x0000000304037812 */ /* 0x000fda000780c0ff */
[----:B------:R-:W-:Y:S05]  /*19e0*/  @!P0 BRA `(.L_x_1162) ;  /* 0x00000000003c8947 */ /* 0x000fea0003800000 */
[----:B------:R-:W-:Y:S01]  /*19f0*/  LEA R2, R5, R2, 0x2 ;  /* 0x0000000205027211 */ /* 0x000fe200078e10ff */
[----:B------:R-:W-:Y:S01]  /*1a00*/  IMAD.MOV R3, RZ, RZ, -R3 ;  /* 0x000000ffff037224 */ /* 0x000fe200078e0a03 */
[----:B------:R-:W-:Y:S02]  /*1a10*/  ULEA UR5, UR4, 0x4, 0x2 ;  /* 0x0000000404057891 */ /* 0x000fe4000f8e10ff */
[----:B------:R-:W-:Y:S02]  /*1a20*/  IMAD R11, R7, UR4, RZ ;  /* 0x00000004070b7c24 */ /* 0x000fe4000f8e02ff */
[----:B------:R-:W-:-:S08]  /*1a30*/  VIADD R2, R2, 0xfffffc04 ;  /* 0xfffffc0402027836 */ /* 0x000fd00000000000 */
.L_x_1169:
        /* <DEDUP_REMOVED lines=10> */
.L_x_1162:
[----:B------:R-:W-:Y:S05]  /*1ae0*/  BSYNC.RECONVERGENT B0 ;  /* 0x0000000000007941 */ /* 0x000fea0003800200 */
.L_x_1161:
        /* <DEDUP_REMOVED lines=34> */
.L_x_1174:
        /* <DEDUP_REMOVED lines=144> */
.L_x_1173:
        /* <DEDUP_REMOVED lines=88> */
.L_x_1176:
        /* <DEDUP_REMOVED lines=17> */
[----:B-1----:R-:W-:-:S06]  /*2ca0*/  IADD3 R8, PT, PT, R6, 0xffffffe, RZ ;  /* 0x0ffffffe06087810 */ /* 0x002fcc0007ffe0ff */
[----:B------:R0:W1:Y:S02]  /*2cb0*/  F2I.FTZ.U32.TRUNC.NTZ R9, R8 ;  /* 0x0000000800097305 */ /* 0x000064000021f000 */
[----:B0-----:R-:W-:Y:S02]  /*2cc0*/  IMAD.MOV.U32 R8, RZ, RZ, RZ ;  /* 0x000000ffff087224 */ /* 0x001fe400078e00ff */
        /* <DEDUP_REMOVED lines=36> */
.L_x_1178:
[----:B------:R-:W-:Y:S05]  /*2f10*/  BSYNC.RECONVERGENT B2 ;  /* 0x0000000000027941 */ /* 0x000fea0003800200 */
.L_x_1177:
        /* <DEDUP_REMOVED lines=13> */
[----:B0-----:R-:W-:Y:S01]  /*2ff0*/  IMAD.MOV.U32 R8, RZ, RZ, RZ ;  /* 0x000000ffff087224 */ /* 0x001fe200078e00ff */
[----:B--2---:R-:W-:-:S04]  /*3000*/  IADD3 R11, PT, PT, R11, R16, RZ ;  /* 0x000000100b0b7210 */ /* 0x004fc80007ffe0ff */
[----:B------:R-:W-:Y:S01]  /*3010*/  IABS R10, R11 ;  /* 0x0000000b000a7213 */ /* 0x000fe20000000000 */
[----:B-1----:R-:W-:Y:S01]  /*3020*/  IMAD.MOV R19, RZ, RZ, -R9 ;  /* 0x000000ffff137224 */ /* 0x002fe200078e0a09 */
[----:B------:R-:W-:-:S03]  /*3030*/  ISETP.GE.AND P1, PT, R11, RZ, PT ;  /* 0x000000ff0b00720c */ /* 0x000fc60003f26270 */
        /* <DEDUP_REMOVED lines=16> */
.L_x_1175:
[----:B------:R-:W-:Y:S05]  /*3140*/  BSYNC.RECONVERGENT B1 ;  /* 0x0000000000017941 */ /* 0x000fea0003800200 */
.L_x_1172:
[----:B01234-:R-:W0:Y:S01]  /*3150*/  LDS R9, [R12] ;  /* 0x000000000c097984 */ /* 0x01fe220000000800 */
[----:B------:R-:W0:Y:S03]  /*3160*/  LDC.64 R2, c[0x0][0x398] ;  /* 0x0000e600ff027b82 */ /* 0x000e260000000a00 */
[----:B0-----:R0:W-:Y:S02]  /*3170*/  STG.E desc[UR6][R2.64], R9 ;  /* 0x0000000902007986 */ /* 0x0011e4000c101906 */
.L_x_1171:
[----:B------:R-:W-:Y:S05]  /*3180*/  BSYNC.RECONVERGENT B0 ;  /* 0x0000000000007941 */ /* 0x000fea0003800200 */
.L_x_1170:
        /* <DEDUP_REMOVED lines=34> */
[----:B------:R-:W-:Y:S01]  /*33b0*/  @P0 IADD3 R4, PT, PT, -R7, R4, RZ ;  /* 0x0000000407040210 */ /* 0x000fe20007ffe1ff */
        /* <DEDUP_REMOVED lines=22> */
[----:B------:R-:W-:Y:S01]  /*3520*/  IMAD.HI.U32 R10, R5, R9, R4 ;  /* 0x00000009050a7227 */ /* 0x000fe200078e0004 */
[----:B0-----:R-:W-:-:S07]  /*3530*/  LOP3.LUT R9, RZ, R17, RZ, 0x33, !PT ;  /* 0x00000011ff097212 */ /* 0x001fce00078e33ff */
.L_x_1183:
[----:B0-----:R-:W-:Y:S01]  /*3540*/  IABS R5, R24 ;  /* 0x0000001800057213 */ /* 0x001fe20000000000 */
[----:B---3--:R-:W-:Y:S02]  /*3550*/  IMAD.U32 R17, RZ, RZ, UR8 ;  /* 0x00000008ff117e24 */ /* 0x008fe4000f8e00ff */
[----:B------:R-:W-:Y:S02]  /*3560*/  VIADD R7, R7, 0x1 ;  /* 0x0000000107077836 */ /* 0x000fe40000000000 */
[----:B------:R-:W-:Y:S01]  /*3570*/  IMAD.HI.U32 R4, R10, R5, RZ ;  /* 0x000000050a047227 */ /* 0x000fe200078e00ff */
[----:B------:R-:W-:-:S03]  /*3580*/  IABS R20, R17 ;  /* 0x0000001100147213 */ /* 0x000fc60000000000 */
[----:B------:R-:W-:-:S04]  /*3590*/  IMAD.MOV R8, RZ, RZ, -R4 ;  /* 0x000000ffff087224 */ /* 0x000fc800078e0a04 */
[----:B------:R-:W-:-:S05]  /*35a0*/  IMAD R5, R20, R8, R5 ;  /* 0x0000000814057224 */ /* 0x000fca00078e0205 */
[----:B------:R-:W-:-:S13]  /*35b0*/  ISETP.GT.U32.AND P1, PT, R6, R5, PT ;  /* 0x000000050600720c */ /* 0x000fda0003f24070 */
[----:B------:R-:W-:Y:S01]  /*35c0*/  @!P1 IMAD.IADD R5, R5, 0x1, -R20 ;  /* 0x0000000105059824 */ /* 0x000fe200078e0a14 */
[----:B------:R-:W-:-:S04]  /*35d0*/  @!P1 IADD3 R4, PT, PT, R4, 0x1, RZ ;  /* 0x0000000104049810 */ /* 0x000fc80007ffe0ff */
        /* <DEDUP_REMOVED lines=11> */
.L_x_1182:
[----:B--23--:R-:W-:Y:S05]  /*3690*/  BSYNC.RECONVERGENT B1 ;  /* 0x0000000000017941 */ /* 0x00cfea0003800200 */
.L_x_1181:
[----:B------:R-:W-:Y:S05]  /*36a0*/  @!P3 BRA `(.L_x_1180) ;  /* 0x00000004006cb947 */ /* 0x000fea0003800000 */
[----:B------:R-:W-:Y:S01]  /*36b0*/  IABS R20, R17 ;  /* 0x0000001100147213 */ /* 0x000fe20000000000 */
[----:B------:R-:W1:Y:S03]  /*36c0*/  LDC.64 R2, c[0x0][0x390] ;  /* 0x0000e400ff027b82 */ /* 0x000e660000000a00 */
[----:B------:R-:W2:Y:S08]  /*36d0*/  I2F.RP R6, R20 ;  /* 0x0000001400067306 */ /* 0x000eb00000209400 */
[----:B--2---:R-:W0:Y:S02]  /*36e0*/  MUFU.RCP R6, R6 ;  /* 0x0000000600067308 */ /* 0x004e240000001000 */
[----:B0-----:R-:W-:-:S06]  /*36f0*/  VIADD R4, R6, 0xffffffe ;  /* 0x0ffffffe06047836 */ /* 0x001fcc0000000000 */
[----:B------:R0:W2:Y:S02]  /*3700*/  F2I.FTZ.U32.TRUNC.NTZ R5, R4 ;  /* 0x0000000400057305 */ /* 0x0000a4000021f000 */
[----:B0-----:R-:W-:Y:S01]  /*3710*/  IMAD.MOV.U32 R4, RZ, RZ, RZ ;  /* 0x000000ffff047224 */ /* 0x001fe200078e00ff */
[----:B--2---:R-:W-:-:S05]  /*3720*/  IADD3 R19, PT, PT, RZ, -R5, RZ ;  /* 0x80000005ff137210 */ /* 0x004fca0007ffe0ff */
[----:B------:R-:W-:-:S04]  /*3730*/  IMAD R19, R19, R20, RZ ;  /* 0x0000001413137224 */ /* 0x000fc800078e02ff */
[----:B-1----:R-:W-:-:S07]  /*3740*/  IMAD.HI.U32 R19, R5, R19, R4 ;  /* 0x0000001305137227 */ /* 0x002fce00078e0004 */
.L_x_1184:
[----:B------:R-:W-:Y:S01]  /*3750*/  IMAD.U32 R17, RZ, RZ, UR9 ;  /* 0x00000009ff117e24 */ /* 0x000fe2000f8e00ff */
[----:B0-----:R-:W-:-:S03]  /*3760*/  IABS R4, R24 ;  /* 0x0000001800047213 */ /* 0x001fc60000000000 */
[C---:B------:R-:W-:Y:S01]  /*3770*/  IMAD.IADD R10, R24.reuse, 0x1, R17 ;  /* 0x00000001180a7824 */ /* 0x040fe200078e0211 */
[-C--:B------:R-:W-:Y:S01]  /*3780*/  IABS R9, R17.reuse ;  /* 0x0000001100097213 */ /* 0x080fe20000000000 */
[----:B------:R-:W-:Y:S01]  /*3790*/  IMAD.HI.U32 R6, R19, R4, RZ ;  /* 0x0000000413067227 */ /* 0x000fe200078e00ff */
[----:B------:R-:W-:Y:S02]  /*37a0*/  LOP3.LUT R24, R24, R17, RZ, 0x3c, !PT ;  /* 0x0000001118187212 */ /* 0x000fe400078e3cff */
[----:B------:R-:W0:Y:S01]  /*37b0*/  I2F.RP R7, R9 ;  /* 0x0000000900077306 */ /* 0x000e220000209400 */
[----:B------:R-:W-:Y:S01]  /*37c0*/  IMAD.MOV R11, RZ, RZ, -R6 ;  /* 0x000000ffff0b7224 */ /* 0x000fe200078e0a06 */
[----:B------:R-:W-:Y:S02]  /*37d0*/  IABS R28, R10 ;  /* 0x0000000a001c7213 */ /* 0x000fe40000000000 */
[----:B------:R-:W-:Y:S01]  /*37e0*/  ISETP.GE.AND P3, PT, R24, RZ, PT ;  /* 0x000000ff1800720c */ /* 0x000fe20003f66270 */
[----:B------:R-:W-:-:S05]  /*37f0*/  IMAD R11, R9, R11, R4 ;  /* 0x0000000b090b7224 */ /* 0x000fca00078e0204 */
[----:B------:R-:W-:Y:S01]  /*3800*/  ISETP.GT.U32.AND P2, PT, R20, R11, PT ;  /* 0x0000000b1400720c */ /* 0x000fe20003f44070 */
[----:B0-----:R-:W0:-:S12]  /*3810*/  MUFU.RCP R7, R7 ;  /* 0x0000000700077308 */ /* 0x001e180000001000 */
[----:B------:R-:W-:Y:S01]  /*3820*/  @!P2 IMAD.IADD R11, R11, 0x1, -R9 ;  /* 0x000000010b0ba824 */ /* 0x000fe200078e0a09 */
[----:B------:R-:W-:-:S04]  /*3830*/  @!P2 IADD3 R6, PT, PT, R6, 0x1, RZ ;  /* 0x000000010606a810 */ /* 0x000fc80007ffe0ff */
[----:B------:R-:W-:Y:S01]  /*3840*/  ISETP.GE.U32.AND P0, PT, R11, R20, PT ;  /* 0x000000140b00720c */ /* 0x000fe20003f06070 */
[----:B------:R-:W-:Y:S02]  /*3850*/  IMAD.MOV.U32 R20, RZ, RZ, R9 ;  /* 0x000000ffff147224 */ /* 0x000fe400078e0009 */
[----:B0-----:R-:W-:-:S06]  /*3860*/  VIADD R5, R7, 0xffffffe ;  /* 0x0ffffffe07057836 */ /* 0x001fcc0000000000 */
[----:B------:R-:W0:Y:S04]  /*3870*/  F2I.FTZ.U32.TRUNC.NTZ R5, R5 ;  /* 0x0000000500057305 */ /* 0x000e28000021f000 */
[----:B------:R-:W-:-:S04]  /*3880*/  @P0 VIADD R6, R6, 0x1 ;  /* 0x0000000106060836 */ /* 0x000fc80000000000 */
[----:B------:R-:W-:Y:S02]  /*3890*/  @!P3 IMAD.MOV R6, RZ, RZ, -R6 ;  /* 0x000000ffff06b224 */ /* 0x000fe400078e0a06 */
[----:B0-----:R-:W-:-:S05]  /*38a0*/  IMAD.MOV R8, RZ, RZ, -R5 ;  /* 0x000000ffff087224 */ /* 0x001fca00078e0a05 */
[----:B------:R-:W-:Y:S01]  /*38b0*/  MOV R4, R8 ;  /* 0x0000000800047202 */ /* 0x000fe20000000f00 */
[C---:B------:R-:W-:Y:S01]  /*38c0*/  IMAD.IADD R8, R10.reuse, 0x1, R17 ;  /* 0x000000010a087824 */ /* 0x040fe200078e0211 */
[----:B------:R-:W-:-:S03]  /*38d0*/  LOP3.LUT R10, R10, R17, RZ, 0x3c, !PT ;  /* 0x000000110a0a7212 */ /* 0x000fc600078e3cff */
[----:B------:R-:W-:Y:S01]  /*38e0*/  IMAD R19, R4, R9, RZ ;  /* 0x0000000904137224 */ /* 0x000fe200078e02ff */
[----:B------:R-:W-:Y:S01]  /*38f0*/  IABS R21, R8 ;  /* 0x0000000800157213 */ /* 0x000fe20000000000 */
[----:B------:R-:W-:Y:S02]  /*3900*/  IMAD.MOV.U32 R4, RZ, RZ, RZ ;  /* 0x000000ffff047224 */ /* 0x000fe400078e00ff */
[C---:B------:R-:W-:Y:S01]  /*3910*/  IMAD.IADD R22, R8.reuse, 0x1, R17 ;  /* 0x0000000108167824 */ /* 0x040fe200078e0211 */
[----:B------:R-:W-:Y:S01]  /*3920*/  LOP3.LUT R8, R8, R17, RZ, 0x3c, !PT ;  /* 0x0000001108087212 */ /* 0x000fe200078e3cff */
[----:B------:R-:W-:-:S03]  /*3930*/  IMAD.HI.U32 R19, R5, R19, R4 ;  /* 0x0000001305137227 */ /* 0x000fc600078e0004 */
[----:B------:R-:W-:Y:S01]  /*3940*/  IABS R26, R22 ;  /* 0x00000016001a7213 */ /* 0x000fe20000000000 */
[----:B------:R-:W-:Y:S02]  /*3950*/  IMAD.IADD R24, R22, 0x1, R17 ;  /* 0x0000000116187824 */ /* 0x000fe400078e0211 */
[----:B------:R-:W-:-:S04]  /*3960*/  IMAD.HI.U32 R7, R19, R28, RZ ;  /* 0x0000001c13077227 */ /* 0x000fc800078e00ff */
[----:B------:R-:W-:Y:S01]  /*3970*/  IMAD.HI.U32 R4, R19, R21, RZ ;  /* 0x0000001513047227 */ /* 0x000fe200078e00ff */
[----:B------:R-:W-:-:S03]  /*3980*/  IADD3 R11, PT, PT, -R7, RZ, RZ ;  /* 0x000000ff070b7210 */ /* 0x000fc60007ffe1ff */
        /* <DEDUP_REMOVED lines=16> */
[----:B------:R-:W-:Y:S02]  /*3a90*/  LOP3.LUT R9, R22, R17, RZ, 0x3c, !PT ;  /* 0x0000001116097212 */ /* 0x000fe400078e3cff */
[----:B------:R-:W-:-:S02]  /*3aa0*/  ISETP.GE.AND P6, PT, R10, RZ, PT ;  /* 0x000000ff0a00720c */ /* 0x000fc40003fc6270 */
[----:B------:R-:W-:Y:S02]  /*3ab0*/  ISETP.GE.U32.AND P0, PT, R23, R20, PT ;  /* 0x000000141700720c */ /* 0x000fe40003f06070 */
[----:B------:R-:W-:Y:S02]  /*3ac0*/  ISETP.GE.AND P5, PT, R8, RZ, PT ;  /* 0x000000ff0800720c */ /* 0x000fe40003fa6270 */
[----:B------:R-:W-:Y:S01]  /*3ad0*/  @!P1 IADD3 R5, PT, PT, R5, 0x1, RZ ;  /* 0x0000000105059810 */ /* 0x000fe20007ffe0ff */
[----:B------:R-:W-:Y:S01]  /*3ae0*/  @P4 VIADD R7, R7, 0x1 ;  /* 0x0000000107074836 */ /* 0x000fe20000000000 */
[----:B------:R-:W-:Y:S01]  /*3af0*/  ISETP.GE.AND P4, PT, R9, RZ, PT ;  /* 0x000000ff0900720c */ /* 0x000fe20003f86270 */
[----:B------:R-:W-:Y:S01]  /*3b00*/  @P2 VIADD R4, R4, 0x1 ;  /* 0x0000000104042836 */ /* 0x000fe20000000000 */
[----:B------:R-:W-:Y:S02]  /*3b10*/  ISETP.NE.AND P1, PT, R17, RZ, PT ;  /* 0x000000ff1100720c */ /* 0x000fe40003f25270 */
[----:B------:R-:W-:Y:S01]  /*3b20*/  LOP3.LUT R11, RZ, R17, RZ, 0x33, !PT ;  /* 0x00000011ff0b7212 */ /* 0x000fe200078e33ff */
[----:B------:R-:W-:-:S02]  /*3b30*/  @!P6 IMAD.MOV R7, RZ, RZ, -R7 ;  /* 0x000000ffff07e224 */ /* 0x000fc400078e0a07 */
[----:B------:R-:W-:Y:S01]  /*3b40*/  @P0 VIADD R5, R5, 0x1 ;  /* 0x0000000105050836 */ /* 0x000fe20000000000 */
[----:B------:R-:W-:Y:S02]  /*3b50*/  ISETP.GE.AND P0, PT, R24, R18, PT ;  /* 0x000000121800720c */ /* 0x000fe40003f06270 */
[----:B------:R-:W-:Y:S01]  /*3b60*/  @!P5 IADD3 R4, PT, PT, -R4, RZ, RZ ;  /* 0x000000ff0404d210 */ /* 0x000fe20007ffe1ff */
[----:B------:R-:W-:Y:S01]  /*3b70*/  IMAD.MOV.U32 R8, RZ, RZ, R5 ;  /* 0x000000ffff087224 */ /* 0x000fe200078e0005 */
[C---:B------:R-:W-:Y:S02]  /*3b80*/  SEL R5, R11.reuse, R6, !P1 ;  /* 0x000000060b057207 */ /* 0x040fe40004800000 */
[C---:B------:R-:W-:Y:S01]  /*3b90*/  SEL R7, R11.reuse, R7, !P1 ;  /* 0x000000070b077207 */ /* 0x040fe20004800000 */
[----:B------:R-:W-:Y:S01]  /*3ba0*/  @!P4 IMAD.MOV R8, RZ, RZ, -R8 ;  /* 0x000000ffff08c224 */ /* 0x000fe200078e0a08 */
[----:B------:R-:W-:Y:S01]  /*3bb0*/  SEL R9, R11, R4, !P1 ;  /* 0x000000040b097207 */ /* 0x000fe20004800000 */
        /* <DEDUP_REMOVED lines=10> */
.L_x_1180:
[----:B--23--:R-:W-:Y:S05]  /*3c60*/  BSYNC.RECONVERGENT B0 ;  /* 0x0000000000007941 */ /* 0x00cfea0003800200 */
.L_x_1179:
        /* <DEDUP_REMOVED lines=15> */
[----:B-1----:R-:W-:Y:S02]  /*3d60*/  HFMA2 R2, -RZ, RZ, 0, 0 ;  /* 0x00000000ff027431 */ /* 0x002fe400000001ff */
[----:B--2---:R-:W-:-:S04]  /*3d70*/  IMAD.MOV R6, RZ, RZ, -R3 ;  /* 0x000000ffff067224 */ /* 0x004fc800078e0a03 */
[----:B------:R-:W-:-:S04]  /*3d80*/  IMAD R7, R6, R9, RZ ;  /* 0x0000000906077224 */ /* 0x000fc800078e02ff */
[----:B------:R-:W-:-:S04]  /*3d90*/  IMAD.HI.U32 R6, R3, R7, R2 ;  /* 0x0000000703067227 */ /* 0x000fc800078e0002 */
[----:B------:R-:W-:Y:S02]  /*3da0*/  IMAD.MOV.U32 R3, RZ, RZ, R8 ;  /* 0x000000ffff037224 */ /* 0x000fe400078e0008 */
[----:B------:R-:W-:Y:S02]  /*3db0*/  IMAD.MOV.U32 R7, RZ, RZ, R10 ;  /* 0x000000ffff077224 */ /* 0x000fe400078e000a */
[----:B------:R-:W-:-:S04]  /*3dc0*/  IMAD.HI.U32 R2, R6, R3, RZ ;  /* 0x0000000306027227 */ /* 0x000fc800078e00ff */
[----:B------:R-:W-:-:S04]  /*3dd0*/  IMAD.HI.U32 R5, R6, R7, RZ ;  /* 0x0000000706057227 */ /* 0x000fc800078e00ff */
[----:B------:R-:W-:Y:S02]  /*3de0*/  IMAD.MOV R6, RZ, RZ, -R2 ;  /* 0x000000ffff067224 */ /* 0x000fe400078e0a02 */
[----:B------:R-:W-:Y:S02]  /*3df0*/  IMAD.MOV R8, RZ, RZ, -R5 ;  /* 0x000000ffff087224 */ /* 0x000fe400078e0a05 */
[C---:B------:R-:W-:Y:S02]  /*3e00*/  IMAD R3, R9.reuse, R6, R3 ;  /* 0x0000000609037224 */ /* 0x040fe400078e0203 */
[C---:B------:R-:W-:Y:S01]  /*3e10*/  IMAD R6, R9.reuse, R8, R7 ;  /* 0x0000000809067224 */ /* 0x040fe200078e0207 */
[----:B------:R-:W-:Y:S02]  /*3e20*/  LOP3.LUT R8, RZ, R17, RZ, 0x33, !PT ;  /* 0x00000011ff087212 */ /* 0x000fe400078e33ff */
[C---:B------:R-:W-:Y:S02]  /*3e30*/  ISETP.GT.U32.AND P2, PT, R9.reuse, R3, PT ;  /* 0x000000030900720c */ /* 0x040fe40003f44070 */
[----:B------:R-:W-:-:S11]  /*3e40*/  ISETP.GT.U32.AND P4, PT, R9, R6, PT ;  /* 0x000000060900720c */ /* 0x000fd60003f84070 */
[----:B------:R-:W-:Y:S02]  /*3e50*/  @!P2 IMAD.IADD R3, R3, 0x1, -R9 ;  /* 0x000000010303a824 */ /* 0x000fe400078e0a09 */
[-C--:B------:R-:W-:Y:S01]  /*3e60*/  @!P4 IADD3 R6, PT, PT, R6, -R9.reuse, RZ ;  /* 0x800000090606c210 */ /* 0x080fe20007ffe0ff */
[----:B------:R-:W-:Y:S01]  /*3e70*/  @!P2 VIADD R2, R2, 0x1 ;  /* 0x000000010202a836 */ /* 0x000fe20000000000 */
[----:B------:R-:W-:Y:S01]  /*3e80*/  ISETP.GE.AND P2, PT, R16, RZ, PT ;  /* 0x000000ff1000720c */ /* 0x000fe20003f46270 */
[----:B------:R-:W-:Y:S01]  /*3e90*/  @!P4 VIADD R5, R5, 0x1 ;  /* 0x000000010505c836 */ /* 0x000fe20000000000 */
[-C--:B------:R-:W-:Y:S02]  /*3ea0*/  ISETP.GE.U32.AND P0, PT, R3, R9.reuse, PT ;  /* 0x000000090300720c */ /* 0x080fe40003f06070 */
[----:B------:R-:W-:-:S11]  /*3eb0*/  ISETP.GE.U32.AND P1, PT, R6, R9, PT ;  /* 0x000000090600720c */ /* 0x000fd60003f26070 */
[----:B------:R-:W-:Y:S01]  /*3ec0*/  @P0 VIADD R2, R2, 0x1 ;  /* 0x0000000102020836 */ /* 0x000fe20000000000 */
[----:B------:R-:W-:Y:S01]  /*3ed0*/  ISETP.NE.AND P0, PT, R17, RZ, PT ;  /* 0x000000ff1100720c */ /* 0x000fe20003f05270 */
[----:B------:R-:W-:Y:S01]  /*3ee0*/  @P1 VIADD R5, R5, 0x1 ;  /* 0x0000000105051836 */ /* 0x000fe20000000000 */
[----:B---3--:R-:W-:Y:S01]  /*3ef0*/  ISETP.GE.U32.AND P1, PT, R15, UR8, PT ;  /* 0x000000080f007c0c */ /* 0x008fe2000bf26070 */
[----:B------:R-:W-:-:S03]  /*3f00*/  @!P3 IMAD.MOV R2, RZ, RZ, -R2 ;  /* 0x000000ffff02b224 */ /* 0x000fc600078e0a02 */
[----:B------:R-:W-:Y:S02]  /*3f10*/  @!P2 IADD3 R5, PT, PT, -R5, RZ, RZ ;  /* 0x000000ff0505a210 */ /* 0x000fe40007ffe1ff */
[C---:B------:R-:W-:Y:S02]  /*3f20*/  SEL R2, R8.reuse, R2, !P0 ;  /* 0x0000000208027207 */ /* 0x040fe40004000000 */
[----:B------:R-:W-:Y:S02]  /*3f30*/  SEL R8, R8, R5, !P0 ;  /* 0x0000000508087207 */ /* 0x000fe40004000000 */
[C---:B------:R-:W-:Y:S02]  /*3f40*/  IADD3 R5, P0, PT, R2.reuse, R15, RZ ;  /* 0x0000000f02057210 */ /* 0x040fe40007f1e0ff */
[----:B------:R-:W-:Y:S02]  /*3f50*/  SHF.R.S32.HI R11, RZ, 0x1f, R8 ;  /* 0x0000001fff0b7819 */ /* 0x000fe40000011408 */
[----:B------:R-:W-:-:S02]  /*3f60*/  LEA.HI.X.SX32 R4, R2, R0, 0x1, P0 ;  /* 0x0000000002047211 */ /* 0x000fc400000f0eff */
[----:B------:R-:W-:Y:S02]  /*3f70*/  ISETP.GE.U32.AND P0, PT, R5, R8, PT ;  /* 0x000000080500720c */ /* 0x000fe40003f06070 */
[----:B------:R-:W-:Y:S02]  /*3f80*/  ISETP.GE.U32.AND.EX P1, PT, R0, UR9, PT, P1 ;  /* 0x0000000900007c0c */ /* 0x000fe4000bf26110 */
[----:B------:R-:W-:-:S13]  /*3f90*/  ISETP.GE.U32.AND.EX P0, PT, R4, R11, PT, P0 ;  /* 0x0000000b0400720c */ /* 0x000fda0003f06100 */
[----:B------:R-:W-:Y:S05]  /*3fa0*/  @P0 BRA `(.L_x_1186) ;  /* 0x0000000000280947 */ /* 0x000fea0003800000 */
[----:B------:R-:W0:Y:S01]  /*3fb0*/  LDC.64 R6, c[0x0][0x390] ;  /* 0x0000e400ff067b82 */ /* 0x000e220000000a00 */
[----:B------:R-:W-:-:S07]  /*3fc0*/  IMAD.MOV.U32 R9, RZ, RZ, -0x1 ;  /* 0xffffffffff097424 */ /* 0x000fce00078e00ff */
.L_x_1187:
        /* <DEDUP_REMOVED lines=8> */
.L_x_1186:
[----:B------:R-:W-:Y:S05]  /*4050*/  BSYNC.RECONVERGENT B0 ;  /* 0x0000000000007941 */ /* 0x000fea0003800200 */
.L_x_1185:
[----:B------:R-:W-:Y:S05]  /*4060*/  @P1 EXIT ;  /* 0x000000000000194d */ /* 0x000fea0003800000 */
        /* <DEDUP_REMOVED lines=9> */
.L_x_1191:
        /* <DEDUP_REMOVED lines=11> */
[----:B------:R-:W-:Y:S01]  /*41b0*/  IMAD R8, R7, 0x4, R12 ;  /* 0x0000000407087824 */ /* 0x000fe200078e020c */
[----:B0-----:R-:W-:-:S06]  /*41c0*/  ULEA UR4, UR5, UR4, 0x18 ;  /* 0x0000000405047291 */ /* 0x001fcc000f8ec0ff */
[----:B------:R-:W-:Y:S02]  /*41d0*/  LEA R9, R6, UR4, 0x2 ;  /* 0x0000000406097c11 */ /* 0x000fe4000f8e10ff */
[----:B------:R-:W0:Y:S04]  /*41e0*/  LDS R6, [R8+0x4] ;  /* 0x0000040008067984 */ /* 0x000e280000000800 */
[----:B------:R-:W1:Y:S01]  /*41f0*/  LDS R9, [R9] ;  /* 0x0000000009097984 */ /* 0x000e620000000800 */
[C---:B0-----:R-:W-:Y:S02]  /*4200*/  VIADD R11, R6.reuse, 0x1 ;  /* 0x00000001060b7836 */ /* 0x041fe40000000000 */
[----:B-1----:R-:W-:-:S03]  /*4210*/  IMAD.IADD R7, R6, 0x1, R9 ;  /* 0x0000000106077824 */ /* 0x002fc600078e0209 */
[----:B------:R0:W-:Y:S01]  /*4220*/  STS [R8+0x4], R11 ;  /* 0x0000040b08007388 */ /* 0x0001e20000000800 */
[----:B----4-:R-:W-:-:S05]  /*4230*/  IMAD.WIDE R6, R7, 0x4, R4 ;  /* 0x0000000407067825 */ /* 0x010fca00078e0204 */
[----:B------:R0:W-:Y:S02]  /*4240*/  STG.E desc[UR6][R6.64], R15 ;  /* 0x0000000f06007986 */ /* 0x0001e4000c101906 */
.L_x_1190:
[----:B------:R-:W-:Y:S05]  /*4250*/  BSYNC.RECONVERGENT B0 ;  /* 0x0000000000007941 */ /* 0x000fea0003800200 */
.L_x_1189:
[----:B0-----:R-:W-:-:S04]  /*4260*/  IADD3 R15, P0, PT, R14, R15, RZ ;  /* 0x0000000f0e0f7210 */ /* 0x001fc80007f1e0ff */
[----:B------:R-:W-:Y:S02]  /*4270*/  IADD3.X R0, PT, PT, RZ, R0, RZ, P0, !PT ;  /* 0x00000000ff007210 */ /* 0x000fe400007fe4ff */
[----:B------:R-:W-:-:S04]  /*4280*/  ISETP.GE.U32.AND P0, PT, R15, UR14, PT ;  /* 0x0000000e0f007c0c */ /* 0x000fc8000bf06070 */
[----:B------:R-:W-:-:S13]  /*4290*/  ISETP.GE.U32.AND.EX P0, PT, R0, UR15, PT, P0 ;  /* 0x0000000f00007c0c */ /* 0x000fda000bf06100 */
[----:B------:R-:W-:Y:S05]  /*42a0*/  @!P0 BRA `(.L_x_1191) ;  /* 0xfffffffc00948947 */ /* 0x000fea000383ffff */
[----:B------:R-:W-:Y:S05]  /*42b0*/  EXIT ;  /* 0x000000000000794d */ /* 0x000fea0003800000 */
.L_x_1188:
[----:B------:R-:W0:Y:S01]  /*42c0*/  S2UR UR5, SR_CgaCtaId ;  /* 0x00000000000579c3 */ /* 0x000e220000008800 */
[----:B------:R-:W-:Y:S01]  /*42d0*/  UMOV UR4, 0x400 ;  /* 0x0000040000047882 */ /* 0x000fe20000000000 */
[----:B------:R-:W2:Y:S01]  /*42e0*/  LDCU UR12, c[0x0][0x3a8] ;  /* 0x00007500ff0c77ac */ /* 0x000ea20008000800 */
[----:B------:R-:W3:Y:S05]  /*42f0*/  LDCU.64 UR10, c[0x0][0x380] ;  /* 0x00007000ff0a77ac */ /* 0x000eea0008000a00 */
[----:B-1----:R-:W1:Y:S01]  /*4300*/  LDC.64 R2, c[0x0][0x388] ;  /* 0x0000e200ff027b82 */ /* 0x002e620000000a00 */
[----:B0-23--:R-:W-:-:S12]  /*4310*/  ULEA UR4, UR5, UR4, 0x18 ;  /* 0x0000000405047291 */ /* 0x00dfd8000f8ec0ff */
.L_x_1192:
[----:B------:R-:W-:-:S04]  /*4320*/  LEA R6, P0, R15, UR10, 0x2 ;  /* 0x0000000a0f067c11 */ /* 0x000fc8000f8010ff */
[----:B------:R-:W-:-:S05]  /*4330*/  LEA.HI.X R7, R15, UR11, R0, 0x2, P0 ;  /* 0x0000000b0f077c11 */ /* 0x000fca00080f1400 */
[----:B------:R-:W4:Y:S02]  /*4340*/  LDG.E.CONSTANT R6, desc[UR6][R6.64] ;  /* 0x0000000606067981 */ /* 0x000f24000c1e9900 */
[----:B----4-:R-:W-:Y:S01]  /*4350*/  IMAD R5, R13, UR12, R6 ;  /* 0x0000000c0d057c24 */ /* 0x010fe2000f8e0206 */
[----:B------:R-:W-:-:S03]  /*4360*/  LEA R9, R6, UR4, 0x2 ;  /* 0x0000000406097c11 */ /* 0x000fc6000f8e10ff */
[----:B------:R-:W-:-:S03]  /*4370*/  IMAD R8, R5, 0x4, R12 ;  /* 0x0000000405087824 */ /* 0x000fc600078e020c */
[----:B------:R-:W-:Y:S04]  /*4380*/  LDS R9, [R9] ;  /* 0x0000000009097984 */ /* 0x000fe80000000800 */
[----:B------:R-:W0:Y:S02]  /*4390*/  LDS R4, [R8+0x4] ;  /* 0x0000040008047984 */ /* 0x000e240000000800 */
[C---:B0-----:R-:W-:Y:S02]  /*43a0*/  IMAD.IADD R5, R4.reuse, 0x1, R9 ;  /* 0x0000000104057824 */ /* 0x041fe400078e0209 */
[----:B------:R-:W-:Y:S02]  /*43b0*/  VIADD R11, R4, 0x1 ;  /* 0x00000001040b7836 */ /* 0x000fe40000000000 */
[----:B-1----:R-:W-:-:S03]  /*43c0*/  IMAD.WIDE R4, R5, 0x4, R2 ;  /* 0x0000000405047825 */ /* 0x002fc600078e0202 */
        /* <DEDUP_REMOVED lines=8> */
.L_x_1193:
        /* <DEDUP_REMOVED lines=11> */
.L_x_1837:


//--------------------- .text._ZN4vllm3moe35count_and_sort_expert_tokens_kernelItEEvPKT_PiS5_S5_miiib --------------------------
	.section	.text._ZN4vllm3moe35count_and_sort_expert_tokens_kernelItEEvPKT_PiS5_S5_miiib,"ax",@progbits
	.align	128
        .global         _ZN4vllm3moe35count_and_sort_expert_tokens_kernelItEEvPKT_PiS5_S5_miiib
        .type           _ZN4vllm3moe35count_and_sort_expert_tokens_kernelItEEvPKT_PiS5_S5_miiib,@function
        .size           _ZN4vllm3moe35count_and_sort_expert_tokens_kernelItEEvPKT_PiS5_S5_miiib,(.L_x_1838 - _ZN4vllm3moe35count_and_sort_expert_tokens_kernelItEEvPKT_PiS5_S5_miiib)
        .other          _ZN4vllm3moe35count_and_sort_expert_tokens_kernelItEEvPKT_PiS5_S5_miiib,@"STO_CUDA_ENTRY STV_DEFAULT"
_ZN4vllm3moe35count_and_sort_expert_tokens_kernelItEEvPKT_PiS5_S5_miiib:
.text._ZN4vllm3moe35count_and_sort_expert_tokens_kernelItEEvPKT_PiS5_S5_miiib:
        /* <DEDUP_REMOVED lines=29> */
.L_x_1198:
[----:B0---4-:R-:W-:-:S04]  /*01d0*/  LEA R10, P0, R9, UR8, 0x1 ;  /* 0x00000008090a7c11 */ /* 0x011fc8000f8008ff */
[----:B------:R-:W-:-:S06]  /*01e0*/  LEA.HI.X R11, R9, UR9, R8, 0x1, P0 ;  /* 0x00000009090b7c11 */ /* 0x000fcc00080f0c08 */
[----:B------:R-:W2:Y:S01]  /*01f0*/  LDG.E.U16.CONSTANT R11, desc[UR6][R10.64] ;  /* 0x000000060a0b7981 */ /* 0x000ea2000c1e9500 */
[----:B------:R-:W-:Y:S01]  /*0200*/  BSSY.RECONVERGENT B1, `(.L_x_1196) ;  /* 0x000000c000017945 */ /* 0x000fe20003800200 */
[----:B--2---:R-:W-:-:S13]  /*0210*/  ISETP.GE.AND P0, PT, R11, UR5, PT ;  /* 0x000000050b007c0c */ /* 0x004fda000bf06270 */
[----:B------:R-:W-:Y:S05]  /*0220*/  @P0 BRA `(.L_x_1197) ;  /* 0x0000000000240947 */ /* 0x000fea0003800000 */
[----:B------:R-:W-:-:S06]  /*0230*/  IMAD.WIDE.U32 R10, R11, 0x4, R6 ;  /* 0x000000040b0a7825 */ /* 0x000fcc00078e0006 */
        /* <DEDUP_REMOVED lines=8> */
.L_x_1197:
[----:B-1----:R-:W-:Y:S05]  /*02c0*/  BSYNC.RECONVERGENT B1 ;  /* 0x0000000000017941 */ /* 0x002fea0003800200 */
.L_x_1196:
[----:B0-----:R-:W-:-:S05]  /*02d0*/  IADD3 R9, P0, PT, R0, R9, RZ ;  /* 0x0000000900097210 */ /* 0x001fca0007f1e0ff */
[----:B------:R-:W-:Y:S01]  /*02e0*/  IMAD.X R8, RZ, RZ, R8, P0 ;  /* 0x000000ffff087224 */ /* 0x000fe200000e0608 */
[----:B------:R-:W-:-:S04]  /*02f0*/  ISETP.GE.U32.AND P0, PT, R9, UR10, PT ;  /* 0x0000000a09007c0c */ /* 0x000fc8000bf06070 */
[----:B------:R-:W-:-:S13]  /*0300*/  ISETP.GE.U32.AND.EX P0, PT, R8, UR11, PT, P0 ;  /* 0x0000000b08007c0c */ /* 0x000fda000bf06100 */
[----:B------:R-:W-:Y:S05]  /*0310*/  @!P0 BRA `(.L_x_1198) ;  /* 0xfffffffc00ac8947 */ /* 0x000fea000383ffff */
[----:B------:R-:W-:Y:S05]  /*0320*/  BSYNC.RECONVERGENT B0 ;  /* 0x0000000000007941 */ /* 0x000fea0003800200 */
.L_x_1195:
[----:B------:R-:W-:Y:S05]  /*0330*/  EXIT ;  /* 0x000000000000794d */ /* 0x000fea0003800000 */
.L_x_1194:
[----:B------:R-:W-:Y:S01]  /*0340*/  BSSY.RECONVERGENT B0, `(.L_x_1199) ;  /* 0x0000012000007945 */ /* 0x000fe20003800200 */
.L_x_1202:
[----:B01----:R-:W-:-:S04]  /*0350*/  LEA R2, P0, R9, UR12, 0x1 ;  /* 0x0000000c09027c11 */ /* 0x003fc8000f8008ff */
[----:B------:R-:W-:-:S06]  /*0360*/  LEA.HI.X R3, R9, UR13, R8, 0x1, P0 ;  /* 0x0000000d09037c11 */ /* 0x000fcc00080f0c08 */
[----:B------:R-:W2:Y:S01]  /*0370*/  LDG.E.U16.CONSTANT R3, desc[UR6][R2.64] ;  /* 0x0000000602037981 */ /* 0x000ea2000c1e9500 */
[----:B------:R-:W-:Y:S01]  /*0380*/  BSSY.RECONVERGENT B1, `(.L_x_1200) ;  /* 0x0000008000017945 */ /* 0x000fe20003800200 */
[----:B--2---:R-:W-:-:S13]  /*0390*/  ISETP.GE.AND P0, PT, R3, UR14, PT ;  /* 0x0000000e03007c0c */ /* 0x004fda000bf06270 */
[----:B------:R-:W-:Y:S05]  /*03a0*/  @P0 BRA `(.L_x_1201) ;  /* 0x0000000000140947 */ /* 0x000fea0003800000 */
[----:B----4-:R-:W-:-:S04]  /*03b0*/  IMAD.WIDE.U32 R2, R3, 0x4, R10 ;  /* 0x0000000403027825 */ /* 0x010fc800078e000a */
[----:B------:R-:W-:-:S05]  /*03c0*/  IMAD.MOV.U32 R7, RZ, RZ, 0x1 ;  /* 0x00000001ff077424 */ /* 0x000fca00078e00ff */
[----:B------:R-:W2:Y:S02]  /*03d0*/  ATOMG.E.ADD.STRONG.GPU PT, R3, desc[UR6][R2.64], R7 ;  /* 0x80000007020379a8 */ /* 0x000ea400081ef106 */
[----:B--2---:R-:W-:-:S05]  /*03e0*/  IMAD.WIDE R4, R3, 0x4, R12 ;  /* 0x0000000403047825 */ /* 0x004fca00078e020c */
[----:B------:R0:W-:Y:S02]  /*03f0*/  STG.E desc[UR6][R4.64], R9 ;  /* 0x0000000904007986 */ /* 0x0001e4000c101906 */
.L_x_1201:
[----:B------:R-:W-:Y:S05]  /*0400*/  BSYNC.RECONVERGENT B1 ;  /* 0x0000000000017941 */ /* 0x000fea0003800200 */
.L_x_1200:
[----:B0-----:R-:W-:-:S05]  /*0410*/  IADD3 R9, P0, PT, R0, R9, RZ ;  /* 0x0000000900097210 */ /* 0x001fca0007f1e0ff */
[----:B------:R-:W-:Y:S01]  /*0420*/  IMAD.X R8, RZ, RZ, R8, P0 ;  /* 0x000000ffff087224 */ /* 0x000fe200000e0608 */
[----:B------:R-:W-:-:S04]  /*0430*/  ISETP.GE.U32.AND P0, PT, R9, UR16, PT ;  /* 0x0000001009007c0c */ /* 0x000fc8000bf06070 */
[----:B------:R-:W-:-:S13]  /*0440*/  ISETP.GE.U32.AND.EX P0, PT, R8, UR17, PT, P0 ;  /* 0x0000001108007c0c */ /* 0x000fda000bf06100 */
[----:B------:R-:W-:Y:S05]  /*0450*/  @!P0 BRA `(.L_x_1202) ;  /* 0xfffffffc00bc8947 */ /* 0x000fea000383ffff */
[----:B------:R-:W-:Y:S05]  /*0460*/  BSYNC.RECONVERGENT B0 ;  /* 0x0000000000007941 */ /* 0x000fea0003800200 */
.L_x_1199:
[----:B------:R-:W-:Y:S05]  /*0470*/  EXIT ;  /* 0x000000000000794d */ /* 0x000fea0003800000 */
.L_x_1203:
        /* <DEDUP_REMOVED lines=16> */
.L_x_1838:


//--------------------- .text._ZN4vllm3moe27moe_align_block_size_kernelItEEvPKT_PiS5_S5_S5_iiiimS5_iib --------------------------
	.section	.text._ZN4vllm3moe27moe_align_block_size_kernelItEEvPKT_PiS5_S5_S5_iiiimS5_iib,"ax",@progbits
	.align	128
        .global         _ZN4vllm3moe27moe_align_block_size_kernelItEEvPKT_PiS5_S5_S5_iiiimS5_iib
        .type           _ZN4vllm3moe27moe_align_block_size_kernelItEEvPKT_PiS5_S5_S5_iiiimS5_iib,@function
        .size           _ZN4vllm3moe27moe_align_block_size_kernelItEEvPKT_PiS5_S5_S5_iiiimS5_iib,(.L_x_1839 - _ZN4vllm3moe27moe_align_block_size_kernelItEEvPKT_PiS5_S5_S5_iiiimS5_iib)
        .other          _ZN4vllm3moe27moe_align_block_size_kernelItEEvPKT_PiS5_S5_S5_iiiimS5_iib,@"STO_CUDA_ENTRY STV_DEFAULT"
_ZN4vllm3moe27moe_align_block_size_kernelItEEvPKT_PiS5_S5_S5_iiiimS5_iib:
.text._ZN4vllm3moe27moe_align_block_size_kernelItEEvPKT_PiS5_S5_S5_iiiimS5_iib:
        /* <DEDUP_REMOVED lines=15> */
.L_x_1205:
        /* <DEDUP_REMOVED lines=9> */
.L_x_1204:
        /* <DEDUP_REMOVED lines=19> */
.L_x_1208:
        /* <DEDUP_REMOVED lines=29> */
.L_x_1207:
        /* <DEDUP_REMOVED lines=24> */
.L_x_1209:
        /* <DEDUP_REMOVED lines=18> */
.L_x_1210:
        /* <DEDUP_REMOVED lines=10> */
.L_x_1206:
        /* <DEDUP_REMOVED lines=25> */
.L_x_1217:
[----:B01----:R-:W-:-:S04]  /*0950*/  LEA R4, P0, R8, UR6, 0x1 ;  /* 0x0000000608047c11 */ /* 0x003fc8000f8008ff */
[----:B------:R-:W-:-:S06]  /*0960*/  LEA.HI.X R5, R8, UR7, R9, 0x1, P0 ;  /* 0x0000000708057c11 */ /* 0x000fcc00080f0c09 */
[----:B------:R-:W2:Y:S01]  /*0970*/  LDG.E.U16.CONSTANT R5, desc[UR8][R4.64] ;  /* 0x0000000804057981 */ /* 0x000ea2000c1e9500 */
[----:B------:R-:W-:Y:S01]  /*0980*/  IADD3 R8, P0, PT, R8, UR5, RZ ;  /* 0x0000000508087c10 */ /* 0x000fe2000ff1e0ff */
[----:B------:R-:W-:Y:S04]  /*0990*/  BSSY.RECONVERGENT B2, `(.L_x_1215) ;  /* 0x000000c000027945 */ /* 0x000fe80003800200 */
[----:B------:R-:W-:Y:S01]  /*09a0*/  IMAD.X R9, RZ, RZ, R9, P0 ;  /* 0x000000ffff097224 */ /* 0x000fe200000e0609 */
[----:B---3--:R-:W-:-:S04]  /*09b0*/  ISETP.GE.U32.AND P0, PT, R8, UR14, PT ;  /* 0x0000000e08007c0c */ /* 0x008fc8000bf06070 */
[----:B------:R-:W-:Y:S02]  /*09c0*/  ISETP.GE.U32.AND.EX P0, PT, R9, UR15, PT, P0 ;  /* 0x0000000f09007c0c */ /* 0x000fe4000bf06100 */
[----:B--2---:R-:W-:-:S13]  /*09d0*/  ISETP.GE.AND P1, PT, R5, UR10, PT ;  /* 0x0000000a05007c0c */ /* 0x004fda000bf26270 */
[----:B------:R-:W-:Y:S05]  /*09e0*/  @P1 BRA `(.L_x_1216) ;  /* 0x0000000000181947 */ /* 0x000fea0003800000 */
[----:B------:R-:W-:-:S06]  /*09f0*/  IMAD.WIDE.U32 R4, R5, 0x4, R6 ;  /* 0x0000000405047825 */ /* 0x000fcc00078e0006 */
[----:B------:R-:W2:Y:S02]  /*0a00*/  LDG.E.CONSTANT R4, desc[UR8][R4.64] ;  /* 0x0000000804047981 */ /* 0x000ea4000c1e9900 */
[----:B--2---:R-:W-:-:S13]  /*0a10*/  ISETP.NE.AND P1, PT, R4, -0x1, PT ;  /* 0xffffffff0400780c */ /* 0x004fda0003f25270 */
[----:B------:R-:W-:Y:S05]  /*0a20*/  @!P1 BRA `(.L_x_1216) ;  /* 0x0000000000089947 */ /* 0x000fea0003800000 */
[----:B------:R-:W-:-:S05]  /*0a30*/  IMAD R2, R4, 0x4, R11 ;  /* 0x0000000404027824 */ /* 0x000fca00078e020b */
[----:B------:R0:W-:Y:S02]  /*0a40*/  ATOMS.POPC.INC.32 RZ, [R2+URZ] ;  /* 0x0000000002ff7f8c */ /* 0x0001e4000d8000ff */
.L_x_1216:
[----:B------:R-:W-:Y:S05]  /*0a50*/  BSYNC.RECONVERGENT B2 ;  /* 0x0000000000027941 */ /* 0x000fea0003800200 */
.L_x_1215:
[----:B------:R-:W-:Y:S05]  /*0a60*/  @!P0 BRA `(.L_x_1217) ;  /* 0xfffffffc00b88947 */ /* 0x000fea000383ffff */
[----:B------:R-:W-:Y:S05]  /*0a70*/  BSYNC.RECONVERGENT B1 ;  /* 0x0000000000017941 */ /* 0x000fea0003800200 */
.L_x_1214:
[----:B------:R-:W-:Y:S05]  /*0a80*/  BRA `(.L_x_1212) ;  /* 0x0000000000487947 */ /* 0x000fea0003800000 */
.L_x_1213:
[----:B------:R-:W4:Y:S01]  /*0a90*/  S2R R5, SR_CgaCtaId ;  /* 0x0000000000057919 */ /* 0x000f220000008800 */
[----:B--2---:R-:W-:-:S05]  /*0aa0*/  MOV R2, 0x400 ;  /* 0x0000040000027802 */ /* 0x004fca0000000f00 */
[----:B------:R-:W-:-:S05]  /*0ab0*/  VIADD R2, R2, 0x10a0 ;  /* 0x000010a002027836 */ /* 0x000fca0000000000 */
[----:B----4-:R-:W-:-:S07]  /*0ac0*/  LEA R6, R5, R2, 0x18 ;  /* 0x0000000205067211 */ /* 0x010fce00078ec0ff */
.L_x_1220:
[----:B01----:R-:W-:-:S04]  /*0ad0*/  LEA R4, P0, R8, UR16, 0x1 ;  /* 0x0000001008047c11 */ /* 0x003fc8000f8008ff */
[----:B------:R-:W-:-:S06]  /*0ae0*/  LEA.HI.X R5, R8, UR17, R9, 0x1, P0 ;  /* 0x0000001108057c11 */ /* 0x000fcc00080f0c09 */
[----:B------:R-:W2:Y:S01]  /*0af0*/  LDG.E.U16.CONSTANT R5, desc[UR8][R4.64] ;  /* 0x0000000804057981 */ /* 0x000ea2000c1e9500 */
        /* <DEDUP_REMOVED lines=9> */
.L_x_1219:
[----:B---3--:R-:W-:Y:S05]  /*0b90*/  BSYNC.RECONVERGENT B1 ;  /* 0x0000000000017941 */ /* 0x008fea0003800200 */
.L_x_1218:
[----:B------:R-:W-:Y:S05]  /*0ba0*/  @!P0 BRA `(.L_x_1220) ;  /* 0xfffffffc00c88947 */ /* 0x000fea000383ffff */
.L_x_1212:
[----:B0--3--:R-:W-:Y:S05]  /*0bb0*/  BSYNC.RECONVERGENT B0 ;  /* 0x0000000000007941 */ /* 0x009fea0003800200 */
.L_x_1211:
        /* <DEDUP_REMOVED lines=41> */
.L_x_1222:
[----:B------:R-:W-:Y:S05]  /*0e50*/  BSYNC.RECONVERGENT B0 ;  /* 0x0000000000007941 */ /* 0x000fea0003800200 */
.L_x_1221:
        /* <DEDUP_REMOVED lines=66> */
.L_x_1237:
        /* <DEDUP_REMOVED lines=65> */
.L_x_1223:
        /* <DEDUP_REMOVED lines=72> */
.L_x_1229:
        /* <DEDUP_REMOVED lines=21> */
.L_x_1228:
[----:B--2---:R-:W-:Y:S05]  /*1c60*/  BSYNC.RECONVERGENT B1 ;  /* 0x0000000000017941 */ /* 0x004fea0003800200 */
.L_x_1227:
        /* <DEDUP_REMOVED lines=12> */
.L_x_1230:
        /* <DEDUP_REMOVED lines=79> */
.L_x_1226:
[----:B--2---:R-:W-:Y:S05]  /*2220*/  BSYNC.RECONVERGENT B0 ;  /* 0x0000000000007941 */ /* 0x004fea0003800200 */
.L_x_1225:
        /* <DEDUP_REMOVED lines=55> */
.L_x_1231:
        /* <DEDUP_REMOVED lines=9> */
.L_x_1224:
[----:B------:R-:W-:Y:S01]  /*2630*/  IMAD.MOV.U32 R40, RZ, RZ, R3 ;  /* 0x000000ffff287224 */ /* 0x000fe200078e0003 */
[----:B------:R-:W-:Y:S01]  /*2640*/  MOV R41, 0x1 ;  /* 0x0000000100297802 */ /* 0x000fe20000000f00 */
[----:B------:R-:W-:Y:S02]  /*2650*/  IMAD.MOV.U32 R42, RZ, RZ, RZ ;  /* 0x000000ffff2a7224 */ /* 0x000fe400078e00ff */
[----:B------:R-:W-:-:S07]  /*2660*/  IMAD.MOV.U32 R39, RZ, RZ, -0x1 ;  /* 0xffffffffff277424 */ /* 0x000fce00078e00ff */
[----:B------:R-:W-:Y:S05]  /*2670*/  WARPSYNC.COLLECTIVE R39, `(.L_x_1232) ;  /* 0x0000000027087348 */ /* 0x000fea0003c00000 */
[----:B------:R0:W1:Y:S02]  /*2680*/  SHFL.UP P0, R38, R40, R41, R42 ;  /* 0x0400002928267389 */ /* 0x000064000000002a */
[----:B01----:R-:W-:Y:S05]  /*2690*/  ENDCOLLECTIVE ;  /* 0x000000000000791b */ /* 0x003fea0003800000 */
.L_x_1232:
[----:B------:R-:W-:Y:S02]  /*26a0*/  IMAD.MOV.U32 R41, RZ, RZ, 0x2 ;  /* 0x00000002ff297424 */ /* 0x000fe400078e00ff */
[----:B------:R-:W-:-:S04]  /*26b0*/  IMAD.MOV.U32 R34, RZ, RZ, R38 ;  /* 0x000000ffff227224 */ /* 0x000fc800078e0026 */
[----:B------:R-:W-:-:S05]  /*26c0*/  @P0 IMAD.IADD R34, R3, 0x1, R34 ;  /* 0x0000000103220824 */ /* 0x000fca00078e0222 */
[----:B------:R-:W-:-:S07]  /*26d0*/  MOV R40, R34 ;  /* 0x0000002200287202 */ /* 0x000fce0000000f00 */
[----:B------:R-:W-:Y:S05]  /*26e0*/  WARPSYNC.COLLECTIVE R39, `(.L_x_1233) ;  /* 0x0000000027087348 */ /* 0x000fea0003c00000 */
[----:B------:R0:W1:Y:S02]  /*26f0*/  SHFL.UP P0, R38, R40, R41, R42 ;  /* 0x0400002928267389 */ /* 0x000064000000002a */
[----:B01----:R-:W-:Y:S05]  /*2700*/  ENDCOLLECTIVE ;  /* 0x000000000000791b */ /* 0x003fea0003800000 */
.L_x_1233:
[----:B------:R-:W-:Y:S02]  /*2710*/  HFMA2 R41, -RZ, RZ, 0, 2.384185791015625e-07 ;  /* 0x00000004ff297431 */ /* 0x000fe400000001ff */
[----:B------:R-:W-:-:S04]  /*2720*/  IMAD.MOV.U32 R35, RZ, RZ, R38 ;  /* 0x000000ffff237224 */ /* 0x000fc800078e0026 */
[----:B------:R-:W-:-:S04]  /*2730*/  @P0 IMAD.IADD R35, R34, 0x1, R35 ;  /* 0x0000000122230824 */ /* 0x000fc800078e0223 */
[----:B------:R-:W-:-:S07]  /*2740*/  IMAD.MOV.U32 R40, RZ, RZ, R35 ;  /* 0x000000ffff287224 */ /* 0x000fce00078e0023 */
[----:B------:R-:W-:Y:S05]  /*2750*/  WARPSYNC.COLLECTIVE R39, `(.L_x_1234) ;  /* 0x0000000027087348 */ /* 0x000fea0003c00000 */
[----:B------:R0:W1:Y:S02]  /*2760*/  SHFL.UP P0, R38, R40, R41, R42 ;  /* 0x0400002928267389 */ /* 0x000064000000002a */
[----:B01----:R-:W-:Y:S05]  /*2770*/  ENDCOLLECTIVE ;  /* 0x000000000000791b */ /* 0x003fea0003800000 */
.L_x_1234:
[----:B------:R-:W-:Y:S02]  /*2780*/  IMAD.MOV.U32 R41, RZ, RZ, 0x8 ;  /* 0x00000008ff297424 */ /* 0x000fe400078e00ff */
[----:B------:R-:W-:-:S04]  /*2790*/  IMAD.MOV.U32 R36, RZ, RZ, R38 ;  /* 0x000000ffff247224 */ /* 0x000fc800078e0026 */
[----:B------:R-:W-:-:S04]  /*27a0*/  @P0 IMAD.IADD R36, R35, 0x1, R36 ;  /* 0x0000000123240824 */ /* 0x000fc800078e0224 */
[----:B------:R-:W-:-:S07]  /*27b0*/  IMAD.MOV.U32 R40, RZ, RZ, R36 ;  /* 0x000000ffff287224 */ /* 0x000fce00078e0024 */
[----:B------:R-:W-:Y:S05]  /*27c0*/  WARPSYNC.COLLECTIVE R39, `(.L_x_1235) ;  /* 0x0000000027087348 */ /* 0x000fea0003c00000 */
[----:B------:R0:W1:Y:S02]  /*27d0*/  SHFL.UP P0, R38, R40, R41, R42 ;  /* 0x0400002928267389 */ /* 0x000064000000002a */
[----:B01----:R-:W-:Y:S05]  /*27e0*/  ENDCOLLECTIVE ;  /* 0x000000000000791b */ /* 0x003fea0003800000 */
.L_x_1235:
[----:B------:R-:W-:Y:S01]  /*27f0*/  IMAD.MOV.U32 R41, RZ, RZ, 0x10 ;  /* 0x00000010ff297424 */ /* 0x000fe200078e00ff */
[----:B------:R-:W-:-:S05]  /*2800*/  MOV R37, R38 ;  /* 0x0000002600257202 */ /* 0x000fca0000000f00 */
[----:B------:R-:W-:-:S04]  /*2810*/  @P0 IMAD.IADD R37, R36, 0x1, R37 ;  /* 0x0000000124250824 */ /* 0x000fc800078e0225 */
[----:B------:R-:W-:-:S07]  /*2820*/  IMAD.MOV.U32 R40, RZ, RZ, R37 ;  /* 0x000000ffff287224 */ /* 0x000fce00078e0025 */
[----:B------:R-:W-:Y:S05]  /*2830*/  WARPSYNC.COLLECTIVE R39, `(.L_x_1236) ;  /* 0x0000000027087348 */ /* 0x000fea0003c00000 */
[----:B------:R0:W1:Y:S02]  /*2840*/  SHFL.UP P0, R38, R40, R41, R42 ;  /* 0x0400002928267389 */ /* 0x000064000000002a */
[----:B01----:R-:W-:Y:S05]  /*2850*/  ENDCOLLECTIVE ;  /* 0x000000000000791b */ /* 0x003fea0003800000 */
.L_x_1236:
[----:B------:R-:W-:Y:S05]  /*2860*/  BRA `(.L_x_1237) ;  /* 0xffffffe800847947 */ /* 0x000fea000383ffff */
.L_x_1238:
        /* <DEDUP_REMOVED lines=9> */
.L_x_1839:


//--------------------- .text._ZN4vllm3moe46moe_align_block_size_small_batch_expert_kernelItLi256EEEvPKT_PiS5_S5_S5_iimiib --------------------------
	.section	.text._ZN4vllm3moe46moe_align_block_size_small_batch_expert_kernelItLi256EEEvPKT_PiS5_S5_S5_iimiib,"ax",@progbits
	.align	128
        .global         _ZN4vllm3moe46moe_align_block_size_small_batch_expert_kernelItLi256EEEvPKT_PiS5_S5_S5_iimiib
        .type           _ZN4vllm3moe46moe_align_block_size_small_batch_expert_kernelItLi256EEEvPKT_PiS5_S5_S5_iimiib,@function
        .size           _ZN4vllm3moe46moe_align_block_size_small_batch_expert_kernelItLi256EEEvPKT_PiS5_S5_S5_iimiib,(.L_x_1840 - _ZN4vllm3moe46moe_align_block_size_small_batch_expert_kernelItLi256EEEvPKT_PiS5_S5_S5_iimiib)
        .other          _ZN4vllm3moe46moe_align_block_size_small_batch_expert_kernelItLi256EEEvPKT_PiS5_S5_S5_iimiib,@"STO_CUDA_ENTRY STV_DEFAULT"
_ZN4vllm3moe46moe_align_block_size_small_batch_expert_kernelItLi256EEEvPKT_PiS5_S5_S5_iimiib:
.text._ZN4vllm3moe46moe_align_block_size_small_batch_expert_kernelItLi256EEEvPKT_PiS5_S5_S5_iimiib:
        /* <DEDUP_REMOVED lines=34> */
.L_x_1243:
        /* <DEDUP_REMOVED lines=27> */
.L_x_1242:
[----:B------:R-:W-:Y:S05]  /*03d0*/  BSYNC.RECONVERGENT B0 ;  /* 0x0000000000007941 */ /* 0x000fea0003800200 */
.L_x_1241:
        /* <DEDUP_REMOVED lines=22> */
.L_x_1245:
[----:B------:R-:W-:Y:S05]  /*0540*/  BSYNC.RECONVERGENT B0 ;  /* 0x0000000000007941 */ /* 0x000fea0003800200 */
.L_x_1244:
        /* <DEDUP_REMOVED lines=18> */
.L_x_1247:
[----:B------:R-:W-:Y:S05]  /*0670*/  BSYNC.RECONVERGENT B0 ;  /* 0x0000000000007941 */ /* 0x000fea0003800200 */
.L_x_1246:
[----:B------:R-:W-:Y:S05]  /*0680*/  @!P1 BRA `(.L_x_1240) ;  /* 0x0000000000409947 */ /* 0x000fea0003800000 */
[----:B------:R-:W1:Y:S01]  /*0690*/  LDCU.64 UR4, c[0x0][0x388] ;  /* 0x00007100ff0477ac */ /* 0x000e620008000a00 */
[----:B------:R-:W3:Y:S01]  /*06a0*/  LDC R9, c[0x0][0x3b0] ;  /* 0x0000ec00ff097b82 */ /* 0x000ee20000000800 */
[----:B------:R-:W-:-:S05]  /*06b0*/  IADD3 R0, P1, PT, RZ, -R0, RZ ;  /* 0x80000000ff007210 */ /* 0x000fca0007f3e0ff */
[----:B------:R-:W-:Y:S01]  /*06c0*/  IMAD.X R4, RZ, RZ, -0x1, P1 ;  /* 0xffffffffff047424 */ /* 0x000fe200008e06ff */
[----:B-12---:R-:W-:-:S04]  /*06d0*/  LEA R5, P0, R7, UR4, 0x2 ;  /* 0x0000000407057c11 */ /* 0x006fc8000f8010ff */
[----:B------:R-:W-:-:S09]  /*06e0*/  LEA.HI.X R6, R7, UR5, R8, 0x2, P0 ;  /* 0x0000000507067c11 */ /* 0x000fd200080f1408 */
.L_x_1248:
        /* <DEDUP_REMOVED lines=10> */
.L_x_1240:
[----:B------:R-:W-:Y:S05]  /*0790*/  WARPSYNC.ALL ;  /* 0x0000000000007948 */ /* 0x000fea0003800000 */
[----:B------:R-:W-:Y:S08]  /*07a0*/  BAR.SYNC.DEFER_BLOCKING 0x0 ;  /* 0x0000000000007b1d */ /* 0x000ff00000010000 */
[----:B------:R-:W-:Y:S08]  /*07b0*/  BAR.SYNC.DEFER_BLOCKING 0x0 ;  /* 0x0000000000007b1d */ /* 0x000ff00000010000 */
[----:B------:R-:W-:Y:S06]  /*07c0*/  BAR.SYNC.DEFER_BLOCKING 0x0 ;  /* 0x0000000000007b1d */ /* 0x000fec0000010000 */
[----:B------:R-:W-:Y:S05]  /*07d0*/  EXIT ;  /* 0x000000000000794d */ /* 0x000fea0003800000 */
.L_x_1239:
        /* <DEDUP_REMOVED lines=21> */
.L_x_1251:
        /* <DEDUP_REMOVED lines=20> */
.L_x_1250:
        /* <DEDUP_REMOVED lines=17> */
.L_x_1252:
        /* <DEDUP_REMOVED lines=12> */
.L_x_1253:
[----:B------:R-:W-:Y:S05]  /*0c40*/  @!P1 BRA `(.L_x_1249) ;  /* 0x0000000000289947 */ /* 0x000fea0003800000 */
[----:B------:R-:W-:Y:S01]  /*0c50*/  IMAD.SHL.U32 R6, R7, 0x4, RZ ;  /* 0x0000000407067824 */ /* 0x000fe200078e00ff */
[----:B------:R-:W-:Y:S01]  /*0c60*/  LEA R7, R5, 0xfffffc08, 0x2 ;  /* 0xfffffc0805077811 */ /* 0x000fe200078e10ff */
[----:B------:R-:W-:-:S04]  /*0c70*/  IMAD.MOV R8, RZ, RZ, -R8 ;  /* 0x000000ffff087224 */ /* 0x000fc800078e0a08 */
[----:B------:R-:W-:-:S05]  /*0c80*/  IMAD R7, R7, R3, R6 ;  /* 0x0000000307077224 */ /* 0x000fca00078e0206 */
[----:B------:R-:W-:-:S07]  /*0c90*/  IADD3 R7, PT, PT, R7, 0x4, R2 ;  /* 0x0000000407077810 */ /* 0x000fce0007ffe002 */
.L_x_1254:
[----:B------:R-:W-:Y:S01]  /*0ca0*/  VIADD R8, R8, 0x1 ;  /* 0x0000000108087836 */ /* 0x000fe20000000000 */
[----:B------:R2:W-:Y:S04]  /*0cb0*/  STS [R7], RZ ;  /* 0x000000ff07007388 */ /* 0x0005e80000000800 */
[----:B------:R-:W-:Y:S01]  /*0cc0*/  ISETP.NE.AND P0, PT, R8, RZ, PT ;  /* 0x000000ff0800720c */ /* 0x000fe20003f05270 */
[----:B--2---:R-:W-:-:S12]  /*0cd0*/  VIADD R7, R7, 0x4 ;  /* 0x0000000407077836 */ /* 0x004fd80000000000 */
[----:B------:R-:W-:Y:S05]  /*0ce0*/  @P0 BRA `(.L_x_1254) ;  /* 0xfffffffc00ec0947 */ /* 0x000fea000383ffff */
.L_x_1249:
        /* <DEDUP_REMOVED lines=13> */
.L_x_1257:
[----:B------:R-:W-:-:S04]  /*0dc0*/  LEA R16, P0, R19, UR8, 0x1 ;  /* 0x0000000813107c11 */ /* 0x000fc8000f8008ff */
[----:B------:R-:W-:-:S05]  /*0dd0*/  LEA.HI.X R17, R19, UR9, R20, 0x1, P0 ;  /* 0x0000000913117c11 */ /* 0x000fca00080f0c14 */
[----:B------:R-:W2:Y:S02]  /*0de0*/  LDG.E.U16.CONSTANT R11, desc[UR6][R16.64] ;  /* 0x00000006100b7981 */ /* 0x000ea4000c1e9500 */
[----:B--2---:R-:W-:-:S06]  /*0df0*/  IMAD.WIDE.U32 R10, R11, 0x4, R6 ;  /* 0x000000040b0a7825 */ /* 0x004fcc00078e0006 */
        /* <DEDUP_REMOVED lines=14> */
.L_x_1256:
[----:B------:R-:W-:Y:S02]  /*0ee0*/  IMAD.MOV.U32 R17, RZ, RZ, R15 ;  /* 0x000000ffff117224 */ /* 0x000fe400078e000f */
[----:B------:R-:W-:-:S07]  /*0ef0*/  IMAD.MOV.U32 R18, RZ, RZ, R0 ;  /* 0x000000ffff127224 */ /* 0x000fce00078e0000 */
.L_x_1258:
[----:B------:R-:W-:-:S04]  /*0f00*/  LEA R10, P0, R17, UR12, 0x1 ;  /* 0x0000000c110a7c11 */ /* 0x000fc8000f8008ff */
[----:B------:R-:W-:-:S05]  /*0f10*/  LEA.HI.X R11, R17, UR13, R18, 0x1, P0 ;  /* 0x0000000d110b7c11 */ /* 0x000fca00080f0c12 */
[----:B------:R-:W0:Y:S01]  /*0f20*/  LDG.E.U16.CONSTANT R10, desc[UR6][R10.64] ;  /* 0x000000060a0a7981 */ /* 0x000e22000c1e9500 */
        /* <DEDUP_REMOVED lines=10> */
.L_x_1255:
        /* <DEDUP_REMOVED lines=31> */
.L_x_1264:
        /* <DEDUP_REMOVED lines=68> */
.L_x_1263:
        /* <DEDUP_REMOVED lines=38> */
.L_x_1265:
[----:B------:R-:W-:-:S13]  /*1860*/  ISETP.NE.OR P0, PT, R3, RZ, P0 ;  /* 0x000000ff0300720c */ /* 0x000fda0000705670 */
[----:B------:R-:W-:Y:S05]  /*1870*/  @!P0 BRA `(.L_x_1266) ;  /* 0x0000000000508947 */ /* 0x000fea0003800000 */
.L_x_1262:
        /* <DEDUP_REMOVED lines=20> */
.L_x_1266:
[----:B------:R-:W-:-:S12]  /*19c0*/  UIADD3 UR4, UPT, UPT, UR4, 0x1, URZ ;  /* 0x0000000104047890 */ /* 0x000fd8000fffe0ff */
.L_x_1261:
[----:B------:R-:W-:-:S13]  /*19d0*/  LOP3.LUT P0, R3, R4, 0x3, RZ, 0xc0, !PT ;  /* 0x0000000304037812 */ /* 0x000fda000780c0ff */
[----:B------:R-:W-:Y:S05]  /*19e0*/  @!P0 BRA `(.L_x_1260) ;  /* 0x00000000003c8947 */ /* 0x000fea0003800000 */
[----:B------:R-:W-:Y:S01]  /*19f0*/  LEA R2, R5, R2, 0x2 ;  /* 0x0000000205027211 */ /* 0x000fe200078e10ff */
[----:B------:R-:W-:Y:S01]  /*1a00*/  IMAD.MOV R3, RZ, RZ, -R3 ;  /* 0x000000ffff037224 */ /* 0x000fe200078e0a03 */
[----:B------:R-:W-:Y:S02]  /*1a10*/  ULEA UR5, UR4, 0x4, 0x2 ;  /* 0x0000000404057891 */ /* 0x000fe4000f8e10ff */
[----:B------:R-:W-:Y:S02]  /*1a20*/  IMAD R11, R7, UR4, RZ ;  /* 0x00000004070b7c24 */ /* 0x000fe4000f8e02ff */
[----:B------:R-:W-:-:S08]  /*1a30*/  VIADD R2, R2, 0xfffffc04 ;  /* 0xfffffc0402027836 */ /* 0x000fd00000000000 */
.L_x_1267:
        /* <DEDUP_REMOVED lines=10> */
.L_x_1260:
[----:B------:R-:W-:Y:S05]  /*1ae0*/  BSYNC.RECONVERGENT B0 ;  /* 0x0000000000007941 */ /* 0x000fea0003800200 */
.L_x_1259:
        /* <DEDUP_REMOVED lines=34> */
.L_x_1272:
        /* <DEDUP_REMOVED lines=144> */
.L_x_1271:
        /* <DEDUP_REMOVED lines=88> */
.L_x_1274:
        /* <DEDUP_REMOVED lines=56> */
.L_x_1276:
[----:B------:R-:W-:Y:S05]  /*2f10*/  BSYNC.RECONVERGENT B2 ;  /* 0x0000000000027941 */ /* 0x000fea0003800200 */
.L_x_1275:
        /* <DEDUP_REMOVED lines=34> */
.L_x_1273:
[----:B------:R-:W-:Y:S05]  /*3140*/  BSYNC.RECONVERGENT B1 ;  /* 0x0000000000017941 */ /* 0x000fea0003800200 */
.L_x_1270:
[----:B01234-:R-:W0:Y:S01]  /*3150*/  LDS R9, [R12] ;  /* 0x000000000c097984 */ /* 0x01fe220000000800 */
[----:B------:R-:W0:Y:S03]  /*3160*/  LDC.64 R2, c[0x0][0x398] ;  /* 0x0000e600ff027b82 */ /* 0x000e260000000a00 */
[----:B0-----:R0:W-:Y:S02]  /*3170*/  STG.E desc[UR6][R2.64], R9 ;  /* 0x0000000902007986 */ /* 0x0011e4000c101906 */
.L_x_1269:
[----:B------:R-:W-:Y:S05]  /*3180*/  BSYNC.RECONVERGENT B0 ;  /* 0x0000000000007941 */ /* 0x000fea0003800200 */
.L_x_1268:
        /* <DEDUP_REMOVED lines=59> */
.L_x_1281:
        /* <DEDUP_REMOVED lines=21> */
.L_x_1280:
[----:B--23--:R-:W-:Y:S05]  /*3690*/  BSYNC.RECONVERGENT B1 ;  /* 0x0000000000017941 */ /* 0x00cfea0003800200 */
.L_x_1279:
        /* <DEDUP_REMOVED lines=11> */
.L_x_1282:
        /* <DEDUP_REMOVED lines=81> */
.L_x_1278:
[----:B--23--:R-:W-:Y:S05]  /*3c60*/  BSYNC.RECONVERGENT B0 ;  /* 0x0000000000007941 */ /* 0x00cfea0003800200 */
.L_x_1277:
        /* <DEDUP_REMOVED lines=54> */
.L_x_1285:
        /* <DEDUP_REMOVED lines=8> */
.L_x_1284:
[----:B------:R-:W-:Y:S05]  /*4050*/  BSYNC.RECONVERGENT B0 ;  /* 0x0000000000007941 */ /* 0x000fea0003800200 */
.L_x_1283:
        /* <DEDUP_REMOVED lines=10> */
.L_x_1289:
[----:B------:R-:W-:-:S04]  /*4100*/  LEA R8, P0, R15, UR10, 0x1 ;  /* 0x0000000a0f087c11 */ /* 0x000fc8000f8008ff */
[----:B------:R-:W-:-:S05]  /*4110*/  LEA.HI.X R9, R15, UR11, R0, 0x1, P0 ;  /* 0x0000000b0f097c11 */ /* 0x000fca00080f0c00 */
[----:B------:R-:W1:Y:S02]  /*4120*/  LDG.E.U16.CONSTANT R7, desc[UR6][R8.64] ;  /* 0x0000000608077981 */ /* 0x000e64000c1e9500 */
        /* <DEDUP_REMOVED lines=18> */
.L_x_1288:
[----:B------:R-:W-:Y:S05]  /*4250*/  BSYNC.RECONVERGENT B0 ;  /* 0x0000000000007941 */ /* 0x000fea0003800200 */
.L_x_1287:
[----:B0-----:R-:W-:-:S04]  /*4260*/  IADD3 R15, P0, PT, R14, R15, RZ ;  /* 0x0000000f0e0f7210 */ /* 0x001fc80007f1e0ff */
[----:B------:R-:W-:Y:S02]  /*4270*/  IADD3.X R0, PT, PT, RZ, R0, RZ, P0, !PT ;  /* 0x00000000ff007210 */ /* 0x000fe400007fe4ff */
[----:B------:R-:W-:-:S04]  /*4280*/  ISETP.GE.U32.AND P0, PT, R15, UR14, PT ;  /* 0x0000000e0f007c0c */ /* 0x000fc8000bf06070 */
[----:B------:R-:W-:-:S13]  /*4290*/  ISETP.GE.U32.AND.EX P0, PT, R0, UR15, PT, P0 ;  /* 0x0000000f00007c0c */ /* 0x000fda000bf06100 */
[----:B------:R-:W-:Y:S05]  /*42a0*/  @!P0 BRA `(.L_x_1289) ;  /* 0xfffffffc00948947 */ /* 0x000fea000383ffff */
[----:B------:R-:W-:Y:S05]  /*42b0*/  EXIT ;  /* 0x000000000000794d */ /* 0x000fea0003800000 */
.L_x_1286:
[----:B------:R-:W0:Y:S01]  /*42c0*/  S2UR UR5, SR_CgaCtaId ;  /* 0x00000000000579c3 */ /* 0x000e220000008800 */
[----:B------:R-:W-:Y:S01]  /*42d0*/  UMOV UR4, 0x400 ;  /* 0x0000040000047882 */ /* 0x000fe20000000000 */
[----:B------:R-:W2:Y:S01]  /*42e0*/  LDCU UR12, c[0x0][0x3a8] ;  /* 0x00007500ff0c77ac */ /* 0x000ea20008000800 */
[----:B------:R-:W3:Y:S05]  /*42f0*/  LDCU.64 UR10, c[0x0][0x380] ;  /* 0x00007000ff0a77ac */ /* 0x000eea0008000a00 */
[----:B-1----:R-:W1:Y:S01]  /*4300*/  LDC.64 R2, c[0x0][0x388] ;  /* 0x0000e200ff027b82 */ /* 0x002e620000000a00 */
[----:B0-23--:R-:W-:-:S12]  /*4310*/  ULEA UR4, UR5, UR4, 0x18 ;  /* 0x0000000405047291 */ /* 0x00dfd8000f8ec0ff */
.L_x_1290:
[----:B------:R-:W-:-:S04]  /*4320*/  LEA R6, P0, R15, UR10, 0x1 ;  /* 0x0000000a0f067c11 */ /* 0x000fc8000f8008ff */
[----:B------:R-:W-:-:S05]  /*4330*/  LEA.HI.X R7, R15, UR11, R0, 0x1, P0 ;  /* 0x0000000b0f077c11 */ /* 0x000fca00080f0c00 */
[----:B------:R-:W4:Y:S02]  /*4340*/  LDG.E.U16.CONSTANT R6, desc[UR6][R6.64] ;  /* 0x0000000606067981 */ /* 0x000f24000c1e9500 */
        /* <DEDUP_REMOVED lines=16> */
.L_x_1291:
        /* <DEDUP_REMOVED lines=11> */
.L_x_1840:


//--------------------- .text._ZN4vllm3moe35count_and_sort_expert_tokens_kernelIlEEvPKT_PiS5_S5_miiib --------------------------
	.section	.text._ZN4vllm3moe35count_and_sort_expert_tokens_kernelIlEEvPKT_PiS5_S5_miiib,"ax",@progbits
	.align	128
        .global         _ZN4vllm3moe35count_and_sort_expert_tokens_kernelIlEEvPKT_PiS5_S5_miiib
        .type           _ZN4vllm3moe35count_and_sort_expert_tokens_kernelIlEEvPKT_PiS5_S5_miiib,@function
        .size           _ZN4vllm3moe35count_and_sort_expert_tokens_kernelIlEEvPKT_PiS5_S5_miiib,(.L_x_1841 - _ZN4vllm3moe35count_and_sort_expert_tokens_kernelIlEEvPKT_PiS5_S5_miiib)
        .other          _ZN4vllm3moe35count_and_sort_expert_tokens_kernelIlEEvPKT_PiS5_S5_miiib,@"STO_CUDA_ENTRY STV_DEFAULT"
_ZN4vllm3moe35count_and_sort_expert_tokens_kernelIlEEvPKT_PiS5_S5_miiib:
.text._ZN4vllm3moe35count_and_sort_expert_tokens_kernelIlEEvPKT_PiS5_S5_miiib:
        /* <DEDUP_REMOVED lines=29> */
.L_x_1296:
        /* <DEDUP_REMOVED lines=17> */
.L_x_1295:
[----:B-1----:R-:W-:Y:S05]  /*02e0*/  BSYNC.RECONVERGENT B1 ;  /* 0x0000000000017941 */ /* 0x002fea0003800200 */
.L_x_1294:
[----:B0-----:R-:W-:-:S05]  /*02f0*/  IADD3 R7, P0, PT, R0, R7, RZ ;  /* 0x0000000700077210 */ /* 0x001fca0007f1e0ff */
[----:B------:R-:W-:Y:S01]  /*0300*/  IMAD.X R6, RZ, RZ, R6, P0 ;  /* 0x000000ffff067224 */ /* 0x000fe200000e0606 */
[----:B------:R-:W-:-:S04]  /*0310*/  ISETP.GE.U32.AND P0, PT, R7, UR14, PT ;  /* 0x0000000e07007c0c */ /* 0x000fc8000bf06070 */
[----:B------:R-:W-:-:S13]  /*0320*/  ISETP.GE.U32.AND.EX P0, PT, R6, UR15, PT, P0 ;  /* 0x0000000f06007c0c */ /* 0x000fda000bf06100 */
[----:B------:R-:W-:Y:S05]  /*0330*/  @!P0 BRA `(.L_x_1296) ;  /* 0xfffffffc00a48947 */ /* 0x000fea000383ffff */
[----:B------:R-:W-:Y:S05]  /*0340*/  BSYNC.RECONVERGENT B0 ;  /* 0x0000000000007941 */ /* 0x000fea0003800200 */
.L_x_1293:
[----:B------:R-:W-:Y:S05]  /*0350*/  EXIT ;  /* 0x000000000000794d */ /* 0x000fea0003800000 */
.L_x_1292:
[----:B------:R-:W-:Y:S01]  /*0360*/  BSSY.RECONVERGENT B0, `(.L_x_1297) ;  /* 0x0000014000007945 */ /* 0x000fe20003800200 */
.L_x_1300:
        /* <DEDUP_REMOVED lines=13> */
.L_x_1299:
[----:B------:R-:W-:Y:S05]  /*0440*/  BSYNC.RECONVERGENT B1 ;  /* 0x0000000000017941 */ /* 0x000fea0003800200 */
.L_x_1298:
[----:B0-----:R-:W-:-:S05]  /*0450*/  IADD3 R7, P0, PT, R0, R7, RZ ;  /* 0x0000000700077210 */ /* 0x001fca0007f1e0ff */
[----:B------:R-:W-:Y:S01]  /*0460*/  IMAD.X R6, RZ, RZ, R6, P0 ;  /* 0x000000ffff067224 */ /* 0x000fe200000e0606 */
[----:B------:R-:W-:-:S04]  /*0470*/  ISETP.GE.U32.AND P0, PT, R7, UR20, PT ;  /* 0x0000001407007c0c */ /* 0x000fc8000bf06070 */
[----:B------:R-:W-:-:S13]  /*0480*/  ISETP.GE.U32.AND.EX P0, PT, R6, UR21, PT, P0 ;  /* 0x0000001506007c0c */ /* 0x000fda000bf06100 */
[----:B------:R-:W-:Y:S05]  /*0490*/  @!P0 BRA `(.L_x_1300) ;  /* 0xfffffffc00b48947 */ /* 0x000fea000383ffff */
[----:B------:R-:W-:Y:S05]  /*04a0*/  BSYNC.RECONVERGENT B0 ;  /* 0x0000000000007941 */ /* 0x000fea0003800200 */
.L_x_1297:
[----:B------:R-:W-:Y:S05]  /*04b0*/  EXIT ;  /* 0x000000000000794d */ /* 0x000fea0003800000 */
.L_x_1301:
        /* <DEDUP_REMOVED lines=12> */
.L_x_1841:


//--------------------- .text._ZN4vllm3moe27moe_align_block_size_kernelIlEEvPKT_PiS5_S5_S5_iiiimS5_iib --------------------------
	.section	.text._ZN4vllm3moe27moe_align_block_size_kernelIlEEvPKT_PiS5_S5_S5_iiiimS5_iib,"ax",@progbits
	.align	128
        .global         _ZN4vllm3moe27moe_align_block_size_kernelIlEEvPKT_PiS5_S5_S5_iiiimS5_iib
        .type           _ZN4vllm3moe27moe_align_block_size_kernelIlEEvPKT_PiS5_S5_S5_iiiimS5_iib,@function
        .size           _ZN4vllm3moe27moe_align_block_size_kernelIlEEvPKT_PiS5_S5_S5_iiiimS5_iib,(.L_x_1842 - _ZN4vllm3moe27moe_align_block_size_kernelIlEEvPKT_PiS5_S5_S5_iiiimS5_iib)
        .other          _ZN4vllm3moe27moe_align_block_size_kernelIlEEvPKT_PiS5_S5_S5_iiiimS5_iib,@"STO_CUDA_ENTRY STV_DEFAULT"
_ZN4vllm3moe27moe_align_block_size_kernelIlEEvPKT_PiS5_S5_S5_iiiimS5_iib:
.text._ZN4vllm3moe27moe_align_block_size_kernelIlEEvPKT_PiS5_S5_S5_iiiimS5_iib:
        /* <DEDUP_REMOVED lines=15> */
.L_x_1303:
        /* <DEDUP_REMOVED lines=9> */
.L_x_1302:
        /* <DEDUP_REMOVED lines=19> */
.L_x_1306:
        /* <DEDUP_REMOVED lines=29> */
.L_x_1305:
        /* <DEDUP_REMOVED lines=24> */
.L_x_1307:
        /* <DEDUP_REMOVED lines=18> */
.L_x_1308:
        /* <DEDUP_REMOVED lines=10> */
.L_x_1304:
        /* <DEDUP_REMOVED lines=25> */
.L_x_1315:
        /* <DEDUP_REMOVED lines=18> */
.L_x_1314:
[----:B------:R-:W-:Y:S05]  /*0a70*/  BSYNC.RECONVERGENT B2 ;  /* 0x0000000000027941 */ /* 0x000fea0003800200 */
.L_x_1313:
[----:B------:R-:W-:Y:S05]  /*0a80*/  @!P0 BRA `(.L_x_1315) ;  /* 0xfffffffc00b08947 */ /* 0x000fea000383ffff */
[----:B------:R-:W-:Y:S05]  /*0a90*/  BSYNC.RECONVERGENT B1 ;  /* 0x0000000000017941 */ /* 0x000fea0003800200 */
.L_x_1312:
[----:B------:R-:W-:Y:S05]  /*0aa0*/  BRA `(.L_x_1310) ;  /* 0x0000000000487947 */ /* 0x000fea0003800000 */
.L_x_1311:
[----:B------:R-:W4:Y:S01]  /*0ab0*/  S2R R5, SR_CgaCtaId ;  /* 0x0000000000057919 */ /* 0x000f220000008800 */
[----:B--2---:R-:W-:-:S05]  /*0ac0*/  MOV R2, 0x400 ;  /* 0x0000040000027802 */ /* 0x004fca0000000f00 */
[----:B------:R-:W-:-:S05]  /*0ad0*/  VIADD R2, R2, 0x10a0 ;  /* 0x000010a002027836 */ /* 0x000fca0000000000 */
[----:B----4-:R-:W-:-:S07]  /*0ae0*/  LEA R8, R5, R2, 0x18 ;  /* 0x0000000205087211 */ /* 0x010fce00078ec0ff */
.L_x_1318:
        /* <DEDUP_REMOVED lines=12> */
.L_x_1317:
[----:B---3--:R-:W-:Y:S05]  /*0bb0*/  BSYNC.RECONVERGENT B1 ;  /* 0x0000000000017941 */ /* 0x008fea0003800200 */
.L_x_1316:
[----:B------:R-:W-:Y:S05]  /*0bc0*/  @!P0 BRA `(.L_x_1318) ;  /* 0xfffffffc00c88947 */ /* 0x000fea000383ffff */
.L_x_1310:
[----:B0--3--:R-:W-:Y:S05]  /*0bd0*/  BSYNC.RECONVERGENT B0 ;  /* 0x0000000000007941 */ /* 0x009fea0003800200 */
.L_x_1309:
        /* <DEDUP_REMOVED lines=41> */
.L_x_1320:
[----:B------:R-:W-:Y:S05]  /*0e70*/  BSYNC.RECONVERGENT B0 ;  /* 0x0000000000007941 */ /* 0x000fea0003800200 */
.L_x_1319:
        /* <DEDUP_REMOVED lines=66> */
.L_x_1335:
        /* <DEDUP_REMOVED lines=65> */
.L_x_1321:
        /* <DEDUP_REMOVED lines=72> */
.L_x_1327:
        /* <DEDUP_REMOVED lines=21> */
.L_x_1326:
[----:B--2---:R-:W-:Y:S05]  /*1c80*/  BSYNC.RECONVERGENT B1 ;  /* 0x0000000000017941 */ /* 0x004fea0003800200 */
.L_x_1325:
        /* <DEDUP_REMOVED lines=12> */
.L_x_1328:
        /* <DEDUP_REMOVED lines=79> */
.L_x_1324:
[----:B--2---:R-:W-:Y:S05]  /*2240*/  BSYNC.RECONVERGENT B0 ;  /* 0x0000000000007941 */ /* 0x004fea0003800200 */
.L_x_1323:
        /* <DEDUP_REMOVED lines=55> */
.L_x_1329:
        /* <DEDUP_REMOVED lines=9> */
.L_x_1322:
[----:B------:R-:W-:Y:S01]  /*2650*/  IMAD.MOV.U32 R40, RZ, RZ, R3 ;  /* 0x000000ffff287224 */ /* 0x000fe200078e0003 */
[----:B------:R-:W-:Y:S01]  /*2660*/  MOV R39, 0xffffffff ;  /* 0xffffffff00277802 */ /* 0x000fe20000000f00 */
[----:B------:R-:W-:Y:S02]  /*2670*/  IMAD.MOV.U32 R41, RZ, RZ, 0x1 ;  /* 0x00000001ff297424 */ /* 0x000fe400078e00ff */
[----:B------:R-:W-:-:S07]  /*2680*/  IMAD.MOV.U32 R42, RZ, RZ, RZ ;  /* 0x000000ffff2a7224 */ /* 0x000fce00078e00ff */
[----:B------:R-:W-:Y:S05]  /*2690*/  WARPSYNC.COLLECTIVE R39, `(.L_x_1330) ;  /* 0x0000000027087348 */ /* 0x000fea0003c00000 */
[----:B------:R0:W1:Y:S02]  /*26a0*/  SHFL.UP P0, R38, R40, R41, R42 ;  /* 0x0400002928267389 */ /* 0x000064000000002a */
[----:B01----:R-:W-:Y:S05]  /*26b0*/  ENDCOLLECTIVE ;  /* 0x000000000000791b */ /* 0x003fea0003800000 */
.L_x_1330:
[----:B------:R-:W-:Y:S02]  /*26c0*/  IMAD.MOV.U32 R41, RZ, RZ, 0x2 ;  /* 0x00000002ff297424 */ /* 0x000fe400078e00ff */
[----:B------:R-:W-:-:S04]  /*26d0*/  IMAD.MOV.U32 R34, RZ, RZ, R38 ;  /* 0x000000ffff227224 */ /* 0x000fc800078e0026 */
[----:B------:R-:W-:-:S04]  /*26e0*/  @P0 IMAD.IADD R34, R3, 0x1, R34 ;  /* 0x0000000103220824 */ /* 0x000fc800078e0222 */
[----:B------:R-:W-:-:S07]  /*26f0*/  IMAD.MOV.U32 R40, RZ, RZ, R34 ;  /* 0x000000ffff287224 */ /* 0x000fce00078e0022 */
[----:B------:R-:W-:Y:S05]  /*2700*/  WARPSYNC.COLLECTIVE R39, `(.L_x_1331) ;  /* 0x0000000027087348 */ /* 0x000fea0003c00000 */
[----:B------:R0:W1:Y:S02]  /*2710*/  SHFL.UP P0, R38, R40, R41, R42 ;  /* 0x0400002928267389 */ /* 0x000064000000002a */
[----:B01----:R-:W-:Y:S05]  /*2720*/  ENDCOLLECTIVE ;  /* 0x000000000000791b */ /* 0x003fea0003800000 */
.L_x_1331:
[----:B------:R-:W-:Y:S02]  /*2730*/  IMAD.MOV.U32 R41, RZ, RZ, 0x4 ;  /* 0x00000004ff297424 */ /* 0x000fe400078e00ff */
[----:B------:R-:W-:-:S05]  /*2740*/  IMAD.MOV.U32 R35, RZ, RZ, R38 ;  /* 0x000000ffff237224 */ /* 0x000fca00078e0026 */
[----:B------:R-:W-:-:S05]  /*2750*/  @P0 IADD3 R35, PT, PT, R34, R35, RZ ;  /* 0x0000002322230210 */ /* 0x000fca0007ffe0ff */
[----:B------:R-:W-:-:S07]  /*2760*/  IMAD.MOV.U32 R40, RZ, RZ, R35 ;  /* 0x000000ffff287224 */ /* 0x000fce00078e0023 */
[----:B------:R-:W-:Y:S05]  /*2770*/  WARPSYNC.COLLECTIVE R39, `(.L_x_1332) ;  /* 0x0000000027087348 */ /* 0x000fea0003c00000 */
[----:B------:R0:W1:Y:S02]  /*2780*/  SHFL.UP P0, R38, R40, R41, R42 ;  /* 0x0400002928267389 */ /* 0x000064000000002a */
[----:B01----:R-:W-:Y:S05]  /*2790*/  ENDCOLLECTIVE ;  /* 0x000000000000791b */ /* 0x003fea0003800000 */
.L_x_1332:
[----:B------:R-:W-:Y:S02]  /*27a0*/  HFMA2 R41, -RZ, RZ, 0, 4.76837158203125e-07 ;  /* 0x00000008ff297431 */ /* 0x000fe400000001ff */
[----:B------:R-:W-:-:S04]  /*27b0*/  IMAD.MOV.U32 R36, RZ, RZ, R38 ;  /* 0x000000ffff247224 */ /* 0x000fc800078e0026 */
[----:B------:R-:W-:-:S04]  /*27c0*/  @P0 IMAD.IADD R36, R35, 0x1, R36 ;  /* 0x0000000123240824 */ /* 0x000fc800078e0224 */
[----:B------:R-:W-:-:S07]  /*27d0*/  IMAD.MOV.U32 R40, RZ, RZ, R36 ;  /* 0x000000ffff287224 */ /* 0x000fce00078e0024 */
[----:B------:R-:W-:Y:S05]  /*27e0*/  WARPSYNC.COLLECTIVE R39, `(.L_x_1333) ;  /* 0x0000000027087348 */ /* 0x000fea0003c00000 */
[----:B------:R0:W1:Y:S02]  /*27f0*/  SHFL.UP P0, R38, R40, R41, R42 ;  /* 0x0400002928267389 */ /* 0x000064000000002a */
[----:B01----:R-:W-:Y:S05]  /*2800*/  ENDCOLLECTIVE ;  /* 0x000000000000791b */ /* 0x003fea0003800000 */
.L_x_1333:
[----:B------:R-:W-:Y:S02]  /*2810*/  IMAD.MOV.U32 R41, RZ, RZ, 0x10 ;  /* 0x00000010ff297424 */ /* 0x000fe400078e00ff */
[----:B------:R-:W-:-:S04]  /*2820*/  IMAD.MOV.U32 R37, RZ, RZ, R38 ;  /* 0x000000ffff257224 */ /* 0x000fc800078e0026 */
[----:B------:R-:W-:-:S04]  /*2830*/  @P0 IMAD.IADD R37, R36, 0x1, R37 ;  /* 0x0000000124250824 */ /* 0x000fc800078e0225 */
[----:B------:R-:W-:-:S07]  /*2840*/  IMAD.MOV.U32 R40, RZ, RZ, R37 ;  /* 0x000000ffff287224 */ /* 0x000fce00078e0025 */
[----:B------:R-:W-:Y:S05]  /*2850*/  WARPSYNC.COLLECTIVE R39, `(.L_x_1334) ;  /* 0x0000000027087348 */ /* 0x000fea0003c00000 */
[----:B------:R0:W1:Y:S02]  /*2860*/  SHFL.UP P0, R38, R40, R41, R42 ;  /* 0x0400002928267389 */ /* 0x000064000000002a */
[----:B01----:R-:W-:Y:S05]  /*2870*/  ENDCOLLECTIVE ;  /* 0x000000000000791b */ /* 0x003fea0003800000 */
.L_x_1334:
[----:B------:R-:W-:Y:S05]  /*2880*/  BRA `(.L_x_1335) ;  /* 0xffffffe800847947 */ /* 0x000fea000383ffff */
.L_x_1336:
        /* <DEDUP_REMOVED lines=15> */
.L_x_1842:


//--------------------- .text._ZN4vllm3moe46moe_align_block_size_small_batch_expert_kernelIlLi256EEEvPKT_PiS5_S5_S5_iimiib --------------------------
	.section	.text._ZN4vllm3moe46moe_align_block_size_small_batch_expert_kernelIlLi256EEEvPKT_PiS5_S5_S5_iimiib,"ax",@progbits
	.align	128
        .global         _ZN4vllm3moe46moe_align_block_size_small_batch_expert_kernelIlLi256EEEvPKT_PiS5_S5_S5_iimiib
        .type           _ZN4vllm3moe46moe_align_block_size_small_batch_expert_kernelIlLi256EEEvPKT_PiS5_S5_S5_iimiib,@function
        .size           _ZN4vllm3moe46moe_align_block_size_small_batch_expert_kernelIlLi256EEEvPKT_PiS5_S5_S5_iimiib,(.L_x_1843 - _ZN4vllm3moe46moe_align_block_size_small_batch_expert_kernelIlLi256EEEvPKT_PiS5_S5_S5_iimiib)
        .other          _ZN4vllm3moe46moe_align_block_size_small_batch_expert_kernelIlLi256EEEvPKT_PiS5_S5_S5_iimiib,@"STO_CUDA_ENTRY STV_DEFAULT"
_ZN4vllm3moe46moe_align_block_size_small_batch_expert_kernelIlLi256EEEvPKT_PiS5_S5_S5_iimiib:
.text._ZN4vllm3moe46moe_align_block_size_small_batch_expert_kernelIlLi256EEEvPKT_PiS5_S5_S5_iimiib:
        /* <DEDUP_REMOVED lines=35> */
.L_x_1341:
        /* <DEDUP_REMOVED lines=27> */
.L_x_1340:
[----:B------:R-:W-:Y:S05]  /*03e0*/  BSYNC.RECONVERGENT B0 ;  /* 0x0000000000007941 */ /* 0x000fea0003800200 */
.L_x_1339:
        /* <DEDUP_REMOVED lines=22> */
.L_x_1343:
[----:B------:R-:W-:Y:S05]  /*0550*/  BSYNC.RECONVERGENT B0 ;  /* 0x0000000000007941 */ /* 0x000fea0003800200 */
.L_x_1342:
        /* <DEDUP_REMOVED lines=18> */
.L_x_1345:
[----:B------:R-:W-:Y:S05]  /*0680*/  BSYNC.RECONVERGENT B0 ;  /* 0x0000000000007941 */ /* 0x000fea0003800200 */
.L_x_1344:
[----:B------:R-:W-:Y:S05]  /*0690*/  @!P1 BRA `(.L_x_1338) ;  /* 0x0000000000409947 */ /* 0x000fea0003800000 */
[----:B------:R-:W1:Y:S01]  /*06a0*/  LDCU.64 UR4, c[0x0][0x388] ;  /* 0x00007100ff0477ac */ /* 0x000e620008000a00 */
[----:B------:R-:W3:Y:S01]  /*06b0*/  LDC R9, c[0x0][0x3b0] ;  /* 0x0000ec00ff097b82 */ /* 0x000ee20000000800 */
[----:B------:R-:W-:-:S05]  /*06c0*/  IADD3 R0, P1, PT, RZ, -R0, RZ ;  /* 0x80000000ff007210 */ /* 0x000fca0007f3e0ff */
[----:B------:R-:W-:Y:S01]  /*06d0*/  IMAD.X R4, RZ, RZ, -0x1, P1 ;  /* 0xffffffffff047424 */ /* 0x000fe200008e06ff */
[----:B-12---:R-:W-:-:S04]  /*06e0*/  LEA R5, P0, R7, UR4, 0x2 ;  /* 0x0000000407057c11 */ /* 0x006fc8000f8010ff */
[----:B------:R-:W-:-:S09]  /*06f0*/  LEA.HI.X R6, R7, UR5, R8, 0x2, P0 ;  /* 0x0000000507067c11 */ /* 0x000fd200080f1408 */
.L_x_1346:
        /* <DEDUP_REMOVED lines=10> */
.L_x_1338:
[----:B------:R-:W-:Y:S05]  /*07a0*/  WARPSYNC.ALL ;  /* 0x0000000000007948 */ /* 0x000fea0003800000 */
[----:B------:R-:W-:Y:S08]  /*07b0*/  BAR.SYNC.DEFER_BLOCKING 0x0 ;  /* 0x0000000000007b1d */ /* 0x000ff00000010000 */
[----:B------:R-:W-:Y:S08]  /*07c0*/  BAR.SYNC.DEFER_BLOCKING 0x0 ;  /* 0x0000000000007b1d */ /* 0x000ff00000010000 */
[----:B------:R-:W-:Y:S06]  /*07d0*/  BAR.SYNC.DEFER_BLOCKING 0x0 ;  /* 0x0000000000007b1d */ /* 0x000fec0000010000 */
[----:B------:R-:W-:Y:S05]  /*07e0*/  EXIT ;  /* 0x000000000000794d */ /* 0x000fea0003800000 */
.L_x_1337:
        /* <DEDUP_REMOVED lines=21> */
.L_x_1349:
        /* <DEDUP_REMOVED lines=20> */
.L_x_1348:
        /* <DEDUP_REMOVED lines=17> */
.L_x_1350:
        /* <DEDUP_REMOVED lines=12> */
.L_x_1351:
[----:B------:R-:W-:Y:S05]  /*0c50*/  @!P1 BRA `(.L_x_1347) ;  /* 0x0000000000289947 */ /* 0x000fea0003800000 */
[----:B------:R-:W-:Y:S01]  /*0c60*/  IMAD.SHL.U32 R6, R7, 0x4, RZ ;  /* 0x0000000407067824 */ /* 0x000fe200078e00ff */
[----:B------:R-:W-:Y:S01]  /*0c70*/  LEA R7, R5, 0xfffffc08, 0x2 ;  /* 0xfffffc0805077811 */ /* 0x000fe200078e10ff */
[----:B------:R-:W-:-:S04]  /*0c80*/  IMAD.MOV R8, RZ, RZ, -R8 ;  /* 0x000000ffff087224 */ /* 0x000fc800078e0a08 */
[----:B------:R-:W-:-:S05]  /*0c90*/  IMAD R7, R7, R3, R6 ;  /* 0x0000000307077224 */ /* 0x000fca00078e0206 */
[----:B------:R-:W-:-:S07]  /*0ca0*/  IADD3 R7, PT, PT, R7, 0x4, R2 ;  /* 0x0000000407077810 */ /* 0x000fce0007ffe002 */
.L_x_1352:
[----:B------:R-:W-:Y:S01]  /*0cb0*/  VIADD R8, R8, 0x1 ;  /* 0x0000000108087836 */ /* 0x000fe20000000000 */
[----:B------:R2:W-:Y:S04]  /*0cc0*/  STS [R7], RZ ;  /* 0x000000ff07007388 */ /* 0x0005e80000000800 */
[----:B------:R-:W-:Y:S02]  /*0cd0*/  ISETP.NE.AND P0, PT, R8, RZ, PT ;  /* 0x000000ff0800720c */ /* 0x000fe40003f05270 */
[----:B--2---:R-:W-:-:S11]  /*0ce0*/  IADD3 R7, PT, PT, R7, 0x4, RZ ;  /* 0x0000000407077810 */ /* 0x004fd60007ffe0ff */
[----:B------:R-:W-:Y:S05]  /*0cf0*/  @P0 BRA `(.L_x_1352) ;  /* 0xfffffffc00ec0947 */ /* 0x000fea000383ffff */
.L_x_1347:
        /* <DEDUP_REMOVED lines=12> */
.L_x_1355:
        /* <DEDUP_REMOVED lines=20> */
.L_x_1354:
[----:B------:R-:W-:Y:S01]  /*0f00*/  MOV R17, R15 ;  /* 0x0000000f00117202 */ /* 0x000fe20000000f00 */
[----:B------:R-:W-:-:S07]  /*0f10*/  IMAD.MOV.U32 R18, RZ, RZ, R0 ;  /* 0x000000ffff127224 */ /* 0x000fce00078e0000 */
.L_x_1356:
        /* <DEDUP_REMOVED lines=13> */
.L_x_1353:
        /* <DEDUP_REMOVED lines=31> */
.L_x_1362:
        /* <DEDUP_REMOVED lines=68> */
.L_x_1361:
        /* <DEDUP_REMOVED lines=38> */
.L_x_1363:
[----:B------:R-:W-:-:S13]  /*1880*/  ISETP.NE.OR P0, PT, R3, RZ, P0 ;  /* 0x000000ff0300720c */ /* 0x000fda0000705670 */
[----:B------:R-:W-:Y:S05]  /*1890*/  @!P0 BRA `(.L_x_1364) ;  /* 0x0000000000508947 */ /* 0x000fea0003800000 */
.L_x_1360:
        /* <DEDUP_REMOVED lines=20> */
.L_x_1364:
[----:B------:R-:W-:-:S12]  /*19e0*/  UIADD3 UR4, UPT, UPT, UR4, 0x1, URZ ;  /* 0x0000000104047890 */ /* 0x000fd8000fffe0ff */
.L_x_1359:
[----:B------:R-:W-:-:S13]  /*19f0*/  LOP3.LUT P0, R3, R4, 0x3, RZ, 0xc0, !PT ;  /* 0x0000000304037812 */ /* 0x000fda000780c0ff */
[----:B------:R-:W-:Y:S05]  /*1a00*/  @!P0 BRA `(.L_x_1358) ;  /* 0x00000000003c8947 */ /* 0x000fea0003800000 */
[----:B------:R-:W-:Y:S01]  /*1a10*/  LEA R2, R5, R2, 0x2 ;  /* 0x0000000205027211 */ /* 0x000fe200078e10ff */
[----:B------:R-:W-:Y:S01]  /*1a20*/  IMAD.MOV R3, RZ, RZ, -R3 ;  /* 0x000000ffff037224 */ /* 0x000fe200078e0a03 */
[----:B------:R-:W-:Y:S02]  /*1a30*/  ULEA UR5, UR4, 0x4, 0x2 ;  /* 0x0000000404057891 */ /* 0x000fe4000f8e10ff */
[----:B------:R-:W-:Y:S02]  /*1a40*/  IMAD R11, R7, UR4, RZ ;  /* 0x00000004070b7c24 */ /* 0x000fe4000f8e02ff */
[----:B------:R-:W-:-:S08]  /*1a50*/  VIADD R2, R2, 0xfffffc04 ;  /* 0xfffffc0402027836 */ /* 0x000fd00000000000 */
.L_x_1365:
        /* <DEDUP_REMOVED lines=10> */
.L_x_1358:
[----:B------:R-:W-:Y:S05]  /*1b00*/  BSYNC.RECONVERGENT B0 ;  /* 0x0000000000007941 */ /* 0x000fea0003800200 */
.L_x_1357:
        /* <DEDUP_REMOVED lines=34> */
.L_x_1370:
        /* <DEDUP_REMOVED lines=144> */
.L_x_1369:
        /* <DEDUP_REMOVED lines=88> */
.L_x_1372:
        /* <DEDUP_REMOVED lines=56> */
.L_x_1374:
[----:B------:R-:W-:Y:S05]  /*2f30*/  BSYNC.RECONVERGENT B2 ;  /* 0x0000000000027941 */ /* 0x000fea0003800200 */
.L_x_1373:
        /* <DEDUP_REMOVED lines=34> */
.L_x_1371:
[----:B------:R-:W-:Y:S05]  /*3160*/  BSYNC.RECONVERGENT B1 ;  /* 0x0000000000017941 */ /* 0x000fea0003800200 */
.L_x_1368:
[----:B01234-:R-:W0:Y:S01]  /*3170*/  LDS R9, [R12] ;  /* 0x000000000c097984 */ /* 0x01fe220000000800 */
[----:B------:R-:W0:Y:S03]  /*3180*/  LDC.64 R2, c[0x0][0x398] ;  /* 0x0000e600ff027b82 */ /* 0x000e260000000a00 */
[----:B0-----:R0:W-:Y:S02]  /*3190*/  STG.E desc[UR6][R2.64], R9 ;  /* 0x0000000902007986 */ /* 0x0011e4000c101906 */
.L_x_1367:
[----:B------:R-:W-:Y:S05]  /*31a0*/  BSYNC.RECONVERGENT B0 ;  /* 0x0000000000007941 */ /* 0x000fea0003800200 */
.L_x_1366:
        /* <DEDUP_REMOVED lines=59> */
.L_x_1379:
        /* <DEDUP_REMOVED lines=21> */
.L_x_1378:
[----:B--23--:R-:W-:Y:S05]  /*36b0*/  BSYNC.RECONVERGENT B1 ;  /* 0x0000000000017941 */ /* 0x00cfea0003800200 */
.L_x_1377:
        /* <DEDUP_REMOVED lines=11> */
.L_x_1380:
        /* <DEDUP_REMOVED lines=81> */
.L_x_1376:
[----:B--23--:R-:W-:Y:S05]  /*3c80*/  BSYNC.RECONVERGENT B0 ;  /* 0x0000000000007941 */ /* 0x00cfea0003800200 */
.L_x_1375:
        /* <DEDUP_REMOVED lines=54> */
.L_x_1383:
        /* <DEDUP_REMOVED lines=8> */
.L_x_1382:
[----:B------:R-:W-:Y:S05]  /*4070*/  BSYNC.RECONVERGENT B0 ;  /* 0x0000000000007941 */ /* 0x000fea0003800200 */
.L_x_1381:
        /* <DEDUP_REMOVED lines=10> */
.L_x_1387:
        /* <DEDUP_REMOVED lines=23> */
.L_x_1386:
[----:B------:R-:W-:Y:S05]  /*4290*/  BSYNC.RECONVERGENT B0 ;  /* 0x0000000000007941 */ /* 0x000fea0003800200 */
.L_x_1385:
[----:B-1----:R-:W-:-:S05]  /*42a0*/  IADD3 R15, P0, PT, R14, R15, RZ ;  /* 0x0000000f0e0f7210 */ /* 0x002fca0007f1e0ff */
[----:B------:R-:W-:Y:S01]  /*42b0*/  IMAD.X R0, RZ, RZ, R0, P0 ;  /* 0x000000ffff007224 */ /* 0x000fe200000e0600 */
[----:B------:R-:W-:-:S04]  /*42c0*/  ISETP.GE.U32.AND P0, PT, R15, UR16, PT ;  /* 0x000000100f007c0c */ /* 0x000fc8000bf06070 */
[----:B------:R-:W-:-:S13]  /*42d0*/  ISETP.GE.U32.AND.EX P0, PT, R0, UR17, PT, P0 ;  /* 0x0000001100007c0c */ /* 0x000fda000bf06100 */
[----:B------:R-:W-:Y:S05]  /*42e0*/  @!P0 BRA `(.L_x_1387) ;  /* 0xfffffffc008c8947 */ /* 0x000fea000383ffff */
[----:B------:R-:W-:Y:S05]  /*42f0*/  EXIT ;  /* 0x000000000000794d */ /* 0x000fea0003800000 */
.L_x_1384:
[----:B------:R-:W0:Y:S01]  /*4300*/  S2UR UR5, SR_CgaCtaId ;  /* 0x00000000000579c3 */ /* 0x000e220000008800 */
[----:B------:R-:W-:Y:S01]  /*4310*/  UMOV UR4, 0x400 ;  /* 0x0000040000047882 */ /* 0x000fe20000000000 */
[----:B-1----:R-:W1:Y:S01]  /*4320*/  LDCU UR12, c[0x0][0x3a8] ;  /* 0x00007500ff0c77ac */ /* 0x002e620008000800 */
[----:B------:R-:W2:Y:S05]  /*4330*/  LDCU.64 UR10, c[0x0][0x380] ;  /* 0x00007000ff0a77ac */ /* 0x000eaa0008000a00 */
[----:B------:R-:W3:Y:S01]  /*4340*/  LDC.64 R2, c[0x0][0x388] ;  /* 0x0000e200ff027b82 */ /* 0x000ee20000000a00 */
[----:B012---:R-:W-:-:S12]  /*4350*/  ULEA UR4, UR5, UR4, 0x18 ;  /* 0x0000000405047291 */ /* 0x007fd8000f8ec0ff */
.L_x_1388:
        /* <DEDUP_REMOVED lines=19> */
.L_x_1389:
        /* <DEDUP_REMOVED lines=15> */
.L_x_1843:


//--------------------- .text._ZN4vllm3moe35count_and_sort_expert_tokens_kernelIiEEvPKT_PiS5_S5_miiib --------------------------
	.section	.text._ZN4vllm3moe35count_and_sort_expert_tokens_kernelIiEEvPKT_PiS5_S5_miiib,"ax",@progbits
	.align	128
        .global         _ZN4vllm3moe35count_and_sort_expert_tokens_kernelIiEEvPKT_PiS5_S5_miiib
        .type           _ZN4vllm3moe35count_and_sort_expert_tokens_kernelIiEEvPKT_PiS5_S5_miiib,@function
        .size           _ZN4vllm3moe35count_and_sort_expert_tokens_kernelIiEEvPKT_PiS5_S5_miiib,(.L_x_1844 - _ZN4vllm3moe35count_and_sort_expert_tokens_kernelIiEEvPKT_PiS5_S5_miiib)
        .other          _ZN4vllm3moe35count_and_sort_expert_tokens_kernelIiEEvPKT_PiS5_S5_miiib,@"STO_CUDA_ENTRY STV_DEFAULT"
_ZN4vllm3moe35count_and_sort_expert_tokens_kernelIiEEvPKT_PiS5_S5_miiib:
.text._ZN4vllm3moe35count_and_sort_expert_tokens_kernelIiEEvPKT_PiS5_S5_miiib:
        /* <DEDUP_REMOVED lines=29> */
.L_x_1394:
        /* <DEDUP_REMOVED lines=15> */
.L_x_1393:
[----:B-1----:R-:W-:Y:S05]  /*02c0*/  BSYNC.RECONVERGENT B1 ;  /* 0x0000000000017941 */ /* 0x002fea0003800200 */
.L_x_1392:
[----:B0-----:R-:W-:-:S05]  /*02d0*/  IADD3 R9, P0, PT, R0, R9, RZ ;  /* 0x0000000900097210 */ /* 0x001fca0007f1e0ff */
[----:B------:R-:W-:Y:S01]  /*02e0*/  IMAD.X R8, RZ, RZ, R8, P0 ;  /* 0x000000ffff087224 */ /* 0x000fe200000e0608 */
[----:B------:R-:W-:-:S04]  /*02f0*/  ISETP.GE.U32.AND P0, PT, R9, UR10, PT ;  /* 0x0000000a09007c0c */ /* 0x000fc8000bf06070 */
[----:B------:R-:W-:-:S13]  /*0300*/  ISETP.GE.U32.AND.EX P0, PT, R8, UR11, PT, P0 ;  /* 0x0000000b08007c0c */ /* 0x000fda000bf06100 */
[----:B------:R-:W-:Y:S05]  /*0310*/  @!P0 BRA `(.L_x_1394) ;  /* 0xfffffffc00ac8947 */ /* 0x000fea000383ffff */
[----:B------:R-:W-:Y:S05]  /*0320*/  BSYNC.RECONVERGENT B0 ;  /* 0x0000000000007941 */ /* 0x000fea0003800200 */
.L_x_1391:
[----:B------:R-:W-:Y:S05]  /*0330*/  EXIT ;  /* 0x000000000000794d */ /* 0x000fea0003800000 */
.L_x_1390:
[----:B------:R-:W-:Y:S01]  /*0340*/  BSSY.RECONVERGENT B0, `(.L_x_1395) ;  /* 0x0000012000007945 */ /* 0x000fe20003800200 */
.L_x_1398:
        /* <DEDUP_REMOVED lines=11> */
.L_x_1397:
[----:B------:R-:W-:Y:S05]  /*0400*/  BSYNC.RECONVERGENT B1 ;  /* 0x0000000000017941 */ /* 0x000fea0003800200 */
.L_x_1396:
[----:B0-----:R-:W-:-:S05]  /*0410*/  IADD3 R9, P0, PT, R0, R9, RZ ;  /* 0x0000000900097210 */ /* 0x001fca0007f1e0ff */
[----:B------:R-:W-:Y:S01]  /*0420*/  IMAD.X R8, RZ, RZ, R8, P0 ;  /* 0x000000ffff087224 */ /* 0x000fe200000e0608 */
[----:B------:R-:W-:-:S04]  /*0430*/  ISETP.GE.U32.AND P0, PT, R9, UR16, PT ;  /* 0x0000001009007c0c */ /* 0x000fc8000bf06070 */
[----:B------:R-:W-:-:S13]  /*0440*/  ISETP.GE.U32.AND.EX P0, PT, R8, UR17, PT, P0 ;  /* 0x0000001108007c0c */ /* 0x000fda000bf06100 */
[----:B------:R-:W-:Y:S05]  /*0450*/  @!P0 BRA `(.L_x_1398) ;  /* 0xfffffffc00bc8947 */ /* 0x000fea000383ffff */
[----:B------:R-:W-:Y:S05]  /*0460*/  BSYNC.RECONVERGENT B0 ;  /* 0x0000000000007941 */ /* 0x000fea0003800200 */
.L_x_1395:
[----:B------:R-:W-:Y:S05]  /*0470*/  EXIT ;  /* 0x000000000000794d */ /* 0x000fea0003800000 */
.L_x_1399:
        /* <DEDUP_REMOVED lines=16> */
.L_x_1844:


//--------------------- .text._ZN4vllm3moe27moe_align_block_size_kernelIiEEvPKT_PiS5_S5_S5_iiiimS5_iib --------------------------
	.section	.text._ZN4vllm3moe27moe_align_block_size_kernelIiEEvPKT_PiS5_S5_S5_iiiimS5_iib,"ax",@progbits
	.align	128
        .global         _ZN4vllm3moe27moe_align_block_size_kernelIiEEvPKT_PiS5_S5_S5_iiiimS5_iib
        .type           _ZN4vllm3moe27moe_align_block_size_kernelIiEEvPKT_PiS5_S5_S5_iiiimS5_iib,@function
        .size           _ZN4vllm3moe27moe_align_block_size_kernelIiEEvPKT_PiS5_S5_S5_iiiimS5_iib,(.L_x_1845 - _ZN4vllm3moe27moe_align_block_size_kernelIiEEvPKT_PiS5_S5_S5_iiiimS5_iib)
        .other          _ZN4vllm3moe27moe_align_block_size_kernelIiEEvPKT_PiS5_S5_S5_iiiimS5_iib,@"STO_CUDA_ENTRY STV_DEFAULT"
_ZN4vllm3moe27moe_align_block_size_kernelIiEEvPKT_PiS5_S5_S5_iiiimS5_iib:
.text._ZN4vllm3moe27moe_align_block_size_kernelIiEEvPKT_PiS5_S5_S5_iiiimS5_iib:
        /* <DEDUP_REMOVED lines=15> */
.L_x_1401:
        /* <DEDUP_REMOVED lines=9> */
.L_x_1400:
        /* <DEDUP_REMOVED lines=19> */
.L_x_1404:
        /* <DEDUP_REMOVED lines=29> */
.L_x_1403:
        /* <DEDUP_REMOVED lines=24> */
.L_x_1405:
        /* <DEDUP_REMOVED lines=18> */
.L_x_1406:
        /* <DEDUP_REMOVED lines=10> */
.L_x_1402:
        /* <DEDUP_REMOVED lines=25> */
.L_x_1413:
        /* <DEDUP_REMOVED lines=16> */
.L_x_1412:
[----:B------:R-:W-:Y:S05]  /*0a50*/  BSYNC.RECONVERGENT B2 ;  /* 0x0000000000027941 */ /* 0x000fea0003800200 */
.L_x_1411:
[----:B------:R-:W-:Y:S05]  /*0a60*/  @!P0 BRA `(.L_x_1413) ;  /* 0xfffffffc00b88947 */ /* 0x000fea000383ffff */
[----:B------:R-:W-:Y:S05]  /*0a70*/  BSYNC.RECONVERGENT B1 ;  /* 0x0000000000017941 */ /* 0x000fea0003800200 */
.L_x_1410:
[----:B------:R-:W-:Y:S05]  /*0a80*/  BRA `(.L_x_1408) ;  /* 0x0000000000487947 */ /* 0x000fea0003800000 */
.L_x_1409:
[----:B------:R-:W4:Y:S01]  /*0a90*/  S2R R5, SR_CgaCtaId ;  /* 0x0000000000057919 */ /* 0x000f220000008800 */
[----:B--2---:R-:W-:-:S05]  /*0aa0*/  MOV R2, 0x400 ;  /* 0x0000040000027802 */ /* 0x004fca0000000f00 */
[----:B------:R-:W-:-:S05]  /*0ab0*/  VIADD R2, R2, 0x10a0 ;  /* 0x000010a002027836 */ /* 0x000fca0000000000 */
[----:B----4-:R-:W-:-:S07]  /*0ac0*/  LEA R6, R5, R2, 0x18 ;  /* 0x0000000205067211 */ /* 0x010fce00078ec0ff */
.L_x_1416:
        /* <DEDUP_REMOVED lines=12> */
.L_x_1415:
[----:B---3--:R-:W-:Y:S05]  /*0b90*/  BSYNC.RECONVERGENT B1 ;  /* 0x0000000000017941 */ /* 0x008fea0003800200 */
.L_x_1414:
[----:B------:R-:W-:Y:S05]  /*0ba0*/  @!P0 BRA `(.L_x_1416) ;  /* 0xfffffffc00c88947 */ /* 0x000fea000383ffff */
.L_x_1408:
[----:B0--3--:R-:W-:Y:S05]  /*0bb0*/  BSYNC.RECONVERGENT B0 ;  /* 0x0000000000007941 */ /* 0x009fea0003800200 */
.L_x_1407:
        /* <DEDUP_REMOVED lines=41> */
.L_x_1418:
[----:B------:R-:W-:Y:S05]  /*0e50*/  BSYNC.RECONVERGENT B0 ;  /* 0x0000000000007941 */ /* 0x000fea0003800200 */
.L_x_1417:
        /* <DEDUP_REMOVED lines=66> */
.L_x_1433:
        /* <DEDUP_REMOVED lines=65> */
.L_x_1419:
        /* <DEDUP_REMOVED lines=72> */
.L_x_1425:
        /* <DEDUP_REMOVED lines=21> */
.L_x_1424:
[----:B--2---:R-:W-:Y:S05]  /*1c60*/  BSYNC.RECONVERGENT B1 ;  /* 0x0000000000017941 */ /* 0x004fea0003800200 */
.L_x_1423:
        /* <DEDUP_REMOVED lines=12> */
.L_x_1426:
        /* <DEDUP_REMOVED lines=79> */
.L_x_1422:
[----:B--2---:R-:W-:Y:S05]  /*2220*/  BSYNC.RECONVERGENT B0 ;  /* 0x0000000000007941 */ /* 0x004fea0003800200 */
.L_x_1421:
        /* <DEDUP_REMOVED lines=55> */
.L_x_1427:
        /* <DEDUP_REMOVED lines=9> */
.L_x_1420:
[----:B------:R-:W-:Y:S01]  /*2630*/  IMAD.MOV.U32 R40, RZ, RZ, R3 ;  /* 0x000000ffff287224 */ /* 0x000fe200078e0003 */
[----:B------:R-:W-:Y:S01]  /*2640*/  MOV R41, 0x1 ;  /* 0x0000000100297802 */ /* 0x000fe20000000f00 */
[----:B------:R-:W-:Y:S02]  /*2650*/  IMAD.MOV.U32 R42, RZ, RZ, RZ ;  /* 0x000000ffff2a7224 */ /* 0x000fe400078e00ff */
[----:B------:R-:W-:-:S07]  /*2660*/  IMAD.MOV.U32 R39, RZ, RZ, -0x1 ;  /* 0xffffffffff277424 */ /* 0x000fce00078e00ff */
[----:B------:R-:W-:Y:S05]  /*2670*/  WARPSYNC.COLLECTIVE R39, `(.L_x_1428) ;  /* 0x0000000027087348 */ /* 0x000fea0003c00000 */
[----:B------:R0:W1:Y:S02]  /*2680*/  SHFL.UP P0, R38, R40, R41, R42 ;  /* 0x0400002928267389 */ /* 0x000064000000002a */
[----:B01----:R-:W-:Y:S05]  /*2690*/  ENDCOLLECTIVE ;  /* 0x000000000000791b */ /* 0x003fea0003800000 */
.L_x_1428:
[----:B------:R-:W-:Y:S02]  /*26a0*/  IMAD.MOV.U32 R41, RZ, RZ, 0x2 ;  /* 0x00000002ff297424 */ /* 0x000fe400078e00ff */
[----:B------:R-:W-:-:S04]  /*26b0*/  IMAD.MOV.U32 R34, RZ, RZ, R38 ;  /* 0x000000ffff227224 */ /* 0x000fc800078e0026 */
[----:B------:R-:W-:-:S05]  /*26c0*/  @P0 IMAD.IADD R34, R3, 0x1, R34 ;  /* 0x0000000103220824 */ /* 0x000fca00078e0222 */
[----:B------:R-:W-:-:S07]  /*26d0*/  MOV R40, R34 ;  /* 0x0000002200287202 */ /* 0x000fce0000000f00 */
[----:B------:R-:W-:Y:S05]  /*26e0*/  WARPSYNC.COLLECTIVE R39, `(.L_x_1429) ;  /* 0x0000000027087348 */ /* 0x000fea0003c00000 */
[----:B------:R0:W1:Y:S02]  /*26f0*/  SHFL.UP P0, R38, R40, R41, R42 ;  /* 0x0400002928267389 */ /* 0x000064000000002a */
[----:B01----:R-:W-:Y:S05]  /*2700*/  ENDCOLLECTIVE ;  /* 0x000000000000791b */ /* 0x003fea0003800000 */
.L_x_1429:
[----:B------:R-:W-:Y:S02]  /*2710*/  HFMA2 R41, -RZ, RZ, 0, 2.384185791015625e-07 ;  /* 0x00000004ff297431 */ /* 0x000fe400000001ff */
[----:B------:R-:W-:-:S04]  /*2720*/  IMAD.MOV.U32 R35, RZ, RZ, R38 ;  /* 0x000000ffff237224 */ /* 0x000fc800078e0026 */
[----:B------:R-:W-:-:S04]  /*2730*/  @P0 IMAD.IADD R35, R34, 0x1, R35 ;  /* 0x0000000122230824 */ /* 0x000fc800078e0223 */
[----:B------:R-:W-:-:S07]  /*2740*/  IMAD.MOV.U32 R40, RZ, RZ, R35 ;  /* 0x000000ffff287224 */ /* 0x000fce00078e0023 */
[----:B------:R-:W-:Y:S05]  /*2750*/  WARPSYNC.COLLECTIVE R39, `(.L_x_1430) ;  /* 0x0000000027087348 */ /* 0x000fea0003c00000 */
[----:B------:R0:W1:Y:S02]  /*2760*/  SHFL.UP P0, R38, R40, R41, R42 ;  /* 0x0400002928267389 */ /* 0x000064000000002a */
[----:B01----:R-:W-:Y:S05]  /*2770*/  ENDCOLLECTIVE ;  /* 0x000000000000791b */ /* 0x003fea0003800000 */
.L_x_1430:
[----:B------:R-:W-:Y:S02]  /*2780*/  IMAD.MOV.U32 R41, RZ, RZ, 0x8 ;  /* 0x00000008ff297424 */ /* 0x000fe400078e00ff */
[----:B------:R-:W-:-:S04]  /*2790*/  IMAD.MOV.U32 R36, RZ, RZ, R38 ;  /* 0x000000ffff247224 */ /* 0x000fc800078e0026 */
[----:B------:R-:W-:-:S04]  /*27a0*/  @P0 IMAD.IADD R36, R35, 0x1, R36 ;  /* 0x0000000123240824 */ /* 0x000fc800078e0224 */
[----:B------:R-:W-:-:S07]  /*27b0*/  IMAD.MOV.U32 R40, RZ, RZ, R36 ;  /* 0x000000ffff287224 */ /* 0x000fce00078e0024 */
[----:B------:R-:W-:Y:S05]  /*27c0*/  WARPSYNC.COLLECTIVE R39, `(.L_x_1431) ;  /* 0x0000000027087348 */ /* 0x000fea0003c00000 */
[----:B------:R0:W1:Y:S02]  /*27d0*/  SHFL.UP P0, R38, R40, R41, R42 ;  /* 0x0400002928267389 */ /* 0x000064000000002a */
[----:B01----:R-:W-:Y:S05]  /*27e0*/  ENDCOLLECTIVE ;  /* 0x000000000000791b */ /* 0x003fea0003800000 */
.L_x_1431:
[----:B------:R-:W-:Y:S01]  /*27f0*/  IMAD.MOV.U32 R41, RZ, RZ, 0x10 ;  /* 0x00000010ff297424 */ /* 0x000fe200078e00ff */
[----:B------:R-:W-:-:S05]  /*2800*/  MOV R37, R38 ;  /* 0x0000002600257202 */ /* 0x000fca0000000f00 */
[----:B------:R-:W-:-:S04]  /*2810*/  @P0 IMAD.IADD R37, R36, 0x1, R37 ;  /* 0x0000000124250824 */ /* 0x000fc800078e0225 */
[----:B------:R-:W-:-:S07]  /*2820*/  IMAD.MOV.U32 R40, RZ, RZ, R37 ;  /* 0x000000ffff287224 */ /* 0x000fce00078e0025 */
[----:B------:R-:W-:Y:S05]  /*2830*/  WARPSYNC.COLLECTIVE R39, `(.L_x_1432) ;  /* 0x0000000027087348 */ /* 0x000fea0003c00000 */
[----:B------:R0:W1:Y:S02]  /*2840*/  SHFL.UP P0, R38, R40, R41, R42 ;  /* 0x0400002928267389 */ /* 0x000064000000002a */
[----:B01----:R-:W-:Y:S05]  /*2850*/  ENDCOLLECTIVE ;  /* 0x000000000000791b */ /* 0x003fea0003800000 */
.L_x_1432:
[----:B------:R-:W-:Y:S05]  /*2860*/  BRA `(.L_x_1433) ;  /* 0xffffffe800847947 */ /* 0x000fea000383ffff */
.L_x_1434:
        /* <DEDUP_REMOVED lines=9> */
.L_x_1845:


//--------------------- .text._ZN4vllm3moe46moe_align_block_size_small_batch_expert_kernelIiLi256EEEvPKT_PiS5_S5_S5_iimiib --------------------------
	.section	.text._ZN4vllm3moe46moe_align_block_size_small_batch_expert_kernelIiLi256EEEvPKT_PiS5_S5_S5_iimiib,"ax",@progbits
	.align	128
        .global         _ZN4vllm3moe46moe_align_block_size_small_batch_expert_kernelIiLi256EEEvPKT_PiS5_S5_S5_iimiib
        .type           _ZN4vllm3moe46moe_align_block_size_small_batch_expert_kernelIiLi256EEEvPKT_PiS5_S5_S5_iimiib,@function
        .size           _ZN4vllm3moe46moe_align_block_size_small_batch_expert_kernelIiLi256EEEvPKT_PiS5_S5_S5_iimiib,(.L_x_1846 - _ZN4vllm3moe46moe_align_block_size_small_batch_expert_kernelIiLi256EEEvPKT_PiS5_S5_S5_iimiib)
        .other          _ZN4vllm3moe46moe_align_block_size_small_batch_expert_kernelIiLi256EEEvPKT_PiS5_S5_S5_iimiib,@"STO_CUDA_ENTRY STV_DEFAULT"
_ZN4vllm3moe46moe_align_block_size_small_batch_expert_kernelIiLi256EEEvPKT_PiS5_S5_S5_iimiib:
.text._ZN4vllm3moe46moe_align_block_size_small_batch_expert_kernelIiLi256EEEvPKT_PiS5_S5_S5_iimiib:
        /* <DEDUP_REMOVED lines=34> */
.L_x_1439:
        /* <DEDUP_REMOVED lines=27> */
.L_x_1438:
[----:B------:R-:W-:Y:S05]  /*03d0*/  BSYNC.RECONVERGENT B0 ;  /* 0x0000000000007941 */ /* 0x000fea0003800200 */
.L_x_1437:
        /* <DEDUP_REMOVED lines=22> */
.L_x_1441:
[----:B------:R-:W-:Y:S05]  /*0540*/  BSYNC.RECONVERGENT B0 ;  /* 0x0000000000007941 */ /* 0x000fea0003800200 */
.L_x_1440:
        /* <DEDUP_REMOVED lines=18> */
.L_x_1443:
[----:B------:R-:W-:Y:S05]  /*0670*/  BSYNC.RECONVERGENT B0 ;  /* 0x0000000000007941 */ /* 0x000fea0003800200 */
.L_x_1442:
[----:B------:R-:W-:Y:S05]  /*0680*/  @!P1 BRA `(.L_x_1436) ;  /* 0x0000000000409947 */ /* 0x000fea0003800000 */
[----:B------:R-:W1:Y:S01]  /*0690*/  LDCU.64 UR4, c[0x0][0x388] ;  /* 0x00007100ff0477ac */ /* 0x000e620008000a00 */
[----:B------:R-:W3:Y:S01]  /*06a0*/  LDC R9, c[0x0][0x3b0] ;  /* 0x0000ec00ff097b82 */ /* 0x000ee20000000800 */
[----:B------:R-:W-:-:S05]  /*06b0*/  IADD3 R0, P1, PT, RZ, -R0, RZ ;  /* 0x80000000ff007210 */ /* 0x000fca0007f3e0ff */
[----:B------:R-:W-:Y:S01]  /*06c0*/  IMAD.X R4, RZ, RZ, -0x1, P1 ;  /* 0xffffffffff047424 */ /* 0x000fe200008e06ff */
[----:B-12---:R-:W-:-:S04]  /*06d0*/  LEA R5, P0, R7, UR4, 0x2 ;  /* 0x0000000407057c11 */ /* 0x006fc8000f8010ff */
[----:B------:R-:W-:-:S09]  /*06e0*/  LEA.HI.X R6, R7, UR5, R8, 0x2, P0 ;  /* 0x0000000507067c11 */ /* 0x000fd200080f1408 */
.L_x_1444:
        /* <DEDUP_REMOVED lines=10> */
.L_x_1436:
[----:B------:R-:W-:Y:S05]  /*0790*/  WARPSYNC.ALL ;  /* 0x0000000000007948 */ /* 0x000fea0003800000 */
[----:B------:R-:W-:Y:S08]  /*07a0*/  BAR.SYNC.DEFER_BLOCKING 0x0 ;  /* 0x0000000000007b1d */ /* 0x000ff00000010000 */
[----:B------:R-:W-:Y:S08]  /*07b0*/  BAR.SYNC.DEFER_BLOCKING 0x0 ;  /* 0x0000000000007b1d */ /* 0x000ff00000010000 */
[----:B------:R-:W-:Y:S06]  /*07c0*/  BAR.SYNC.DEFER_BLOCKING 0x0 ;  /* 0x0000000000007b1d */ /* 0x000fec0000010000 */
[----:B------:R-:W-:Y:S05]  /*07d0*/  EXIT ;  /* 0x000000000000794d */ /* 0x000fea0003800000 */
.L_x_1435:
        /* <DEDUP_REMOVED lines=21> */
.L_x_1447:
        /* <DEDUP_REMOVED lines=20> */
.L_x_1446:
        /* <DEDUP_REMOVED lines=17> */
.L_x_1448:
        /* <DEDUP_REMOVED lines=12> */
.L_x_1449:
[----:B------:R-:W-:Y:S05]  /*0c40*/  @!P1 BRA `(.L_x_1445) ;  /* 0x0000000000289947 */ /* 0x000fea0003800000 */
[----:B------:R-:W-:Y:S01]  /*0c50*/  IMAD.SHL.U32 R6, R7, 0x4, RZ ;  /* 0x0000000407067824 */ /* 0x000fe200078e00ff */
[----:B------:R-:W-:Y:S01]  /*0c60*/  LEA R7, R5, 0xfffffc08, 0x2 ;  /* 0xfffffc0805077811 */ /* 0x000fe200078e10ff */
[----:B------:R-:W-:-:S04]  /*0c70*/  IMAD.MOV R8, RZ, RZ, -R8 ;  /* 0x000000ffff087224 */ /* 0x000fc800078e0a08 */
[----:B------:R-:W-:-:S05]  /*0c80*/  IMAD R7, R7, R3, R6 ;  /* 0x0000000307077224 */ /* 0x000fca00078e0206 */
[----:B------:R-:W-:-:S07]  /*0c90*/  IADD3 R7, PT, PT, R7, 0x4, R2 ;  /* 0x0000000407077810 */ /* 0x000fce0007ffe002 */
.L_x_1450:
[----:B------:R-:W-:Y:S01]  /*0ca0*/  VIADD R8, R8, 0x1 ;  /* 0x0000000108087836 */ /* 0x000fe20000000000 */
[----:B------:R2:W-:Y:S04]  /*0cb0*/  STS [R7], RZ ;  /* 0x000000ff07007388 */ /* 0x0005e80000000800 */
[----:B------:R-:W-:Y:S01]  /*0cc0*/  ISETP.NE.AND P0, PT, R8, RZ, PT ;  /* 0x000000ff0800720c */ /* 0x000fe20003f05270 */
[----:B--2---:R-:W-:-:S12]  /*0cd0*/  VIADD R7, R7, 0x4 ;  /* 0x0000000407077836 */ /* 0x004fd80000000000 */
[----:B------:R-:W-:Y:S05]  /*0ce0*/  @P0 BRA `(.L_x_1450) ;  /* 0xfffffffc00ec0947 */ /* 0x000fea000383ffff */
.L_x_1445:
        /* <DEDUP_REMOVED lines=13> */
.L_x_1453:
        /* <DEDUP_REMOVED lines=18> */
.L_x_1452:
[----:B------:R-:W-:Y:S02]  /*0ee0*/  IMAD.MOV.U32 R17, RZ, RZ, R15 ;  /* 0x000000ffff117224 */ /* 0x000fe400078e000f */
[----:B------:R-:W-:-:S07]  /*0ef0*/  IMAD.MOV.U32 R18, RZ, RZ, R0 ;  /* 0x000000ffff127224 */ /* 0x000fce00078e0000 */
.L_x_1454:
        /* <DEDUP_REMOVED lines=13> */
.L_x_1451:
        /* <DEDUP_REMOVED lines=31> */
.L_x_1460:
        /* <DEDUP_REMOVED lines=68> */
.L_x_1459:
        /* <DEDUP_REMOVED lines=38> */
.L_x_1461:
[----:B------:R-:W-:-:S13]  /*1860*/  ISETP.NE.OR P0, PT, R3, RZ, P0 ;  /* 0x000000ff0300720c */ /* 0x000fda0000705670 */
[----:B------:R-:W-:Y:S05]  /*1870*/  @!P0 BRA `(.L_x_1462) ;  /* 0x0000000000508947 */ /* 0x000fea0003800000 */
.L_x_1458:
        /* <DEDUP_REMOVED lines=20> */
.L_x_1462:
[----:B------:R-:W-:-:S12]  /*19c0*/  UIADD3 UR4, UPT, UPT, UR4, 0x1, URZ ;  /* 0x0000000104047890 */ /* 0x000fd8000fffe0ff */
.L_x_1457:
[----:B------:R-:W-:-:S13]  /*19d0*/  LOP3.LUT P0, R3, R4, 0x3, RZ, 0xc0, !PT ;  /* 0x0000000304037812 */ /* 0x000fda000780c0ff */
[----:B------:R-:W-:Y:S05]  /*19e0*/  @!P0 BRA `(.L_x_1456) ;  /* 0x00000000003c8947 */ /* 0x000fea0003800000 */
[----:B------:R-:W-:Y:S01]  /*19f0*/  LEA R2, R5, R2, 0x2 ;  /* 0x0000000205027211 */ /* 0x000fe200078e10ff */
[----:B------:R-:W-:Y:S01]  /*1a00*/  IMAD.MOV R3, RZ, RZ, -R3 ;  /* 0x000000ffff037224 */ /* 0x000fe200078e0a03 */
[----:B------:R-:W-:Y:S02]  /*1a10*/  ULEA UR5, UR4, 0x4, 0x2 ;  /* 0x0000000404057891 */ /* 0x000fe4000f8e10ff */
[----:B------:R-:W-:Y:S02]  /*1a20*/  IMAD R11, R7, UR4, RZ ;  /* 0x00000004070b7c24 */ /* 0x000fe4000f8e02ff */
[----:B------:R-:W-:-:S08]  /*1a30*/  VIADD R2, R2, 0xfffffc04 ;  /* 0xfffffc0402027836 */ /* 0x000fd00000000000 */
.L_x_1463:
        /* <DEDUP_REMOVED lines=10> */
.L_x_1456:
[----:B------:R-:W-:Y:S05]  /*1ae0*/  BSYNC.RECONVERGENT B0 ;  /* 0x0000000000007941 */ /* 0x000fea0003800200 */
.L_x_1455:
        /* <DEDUP_REMOVED lines=34> */
.L_x_1468:
        /* <DEDUP_REMOVED lines=144> */
.L_x_1467:
        /* <DEDUP_REMOVED lines=88> */
.L_x_1470:
        /* <DEDUP_REMOVED lines=56> */
.L_x_1472:
[----:B------:R-:W-:Y:S05]  /*2f10*/  BSYNC.RECONVERGENT B2 ;  /* 0x0000000000027941 */ /* 0x000fea0003800200 */
.L_x_1471:
        /* <DEDUP_REMOVED lines=34> */
.L_x_1469:
[----:B------:R-:W-:Y:S05]  /*3140*/  BSYNC.RECONVERGENT B1 ;  /* 0x0000000000017941 */ /* 0x000fea0003800200 */
.L_x_1466:
[----:B01234-:R-:W0:Y:S01]  /*3150*/  LDS R9, [R12] ;  /* 0x000000000c097984 */ /* 0x01fe220000000800 */
[----:B------:R-:W0:Y:S03]  /*3160*/  LDC.64 R2, c[0x0][0x398] ;  /* 0x0000e600ff027b82 */ /* 0x000e260000000a00 */
[----:B0-----:R0:W-:Y:S02]  /*3170*/  STG.E desc[UR6][R2.64], R9 ;  /* 0x0000000902007986 */ /* 0x0011e4000c101906 */
.L_x_1465:
[----:B------:R-:W-:Y:S05]  /*3180*/  BSYNC.RECONVERGENT B0 ;  /* 0x0000000000007941 */ /* 0x000fea0003800200 */
.L_x_1464:
        /* <DEDUP_REMOVED lines=59> */
.L_x_1477:
        /* <DEDUP_REMOVED lines=21> */
.L_x_1476:
[----:B--23--:R-:W-:Y:S05]  /*3690*/  BSYNC.RECONVERGENT B1 ;  /* 0x0000000000017941 */ /* 0x00cfea0003800200 */
.L_x_1475:
        /* <DEDUP_REMOVED lines=11> */
.L_x_1478:
        /* <DEDUP_REMOVED lines=81> */
.L_x_1474:
[----:B--23--:R-:W-:Y:S05]  /*3c60*/  BSYNC.RECONVERGENT B0 ;  /* 0x0000000000007941 */ /* 0x00cfea0003800200 */
.L_x_1473:
        /* <DEDUP_REMOVED lines=54> */
.L_x_1481:
        /* <DEDUP_REMOVED lines=8> */
.L_x_1480:
[----:B------:R-:W-:Y:S05]  /*4050*/  BSYNC.RECONVERGENT B0 ;  /* 0x0000000000007941 */ /* 0x000fea0003800200 */
.L_x_1479:
        /* <DEDUP_REMOVED lines=10> */
.L_x_1485:
        /* <DEDUP_REMOVED lines=21> */
.L_x_1484:
[----:B------:R-:W-:Y:S05]  /*4250*/  BSYNC.RECONVERGENT B0 ;  /* 0x0000000000007941 */ /* 0x000fea0003800200 */
.L_x_1483:
[----:B0-----:R-:W-:-:S04]  /*4260*/  IADD3 R15, P0, PT, R14, R15, RZ ;  /* 0x0000000f0e0f7210 */ /* 0x001fc80007f1e0ff */
[----:B------:R-:W-:Y:S02]  /*4270*/  IADD3.X R0, PT, PT, RZ, R0, RZ, P0, !PT ;  /* 0x00000000ff007210 */ /* 0x000fe400007fe4ff */
[----:B------:R-:W-:-:S04]  /*4280*/  ISETP.GE.U32.AND P0, PT, R15, UR14, PT ;  /* 0x0000000e0f007c0c */ /* 0x000fc8000bf06070 */
[----:B------:R-:W-:-:S13]  /*4290*/  ISETP.GE.U32.AND.EX P0, PT, R0, UR15, PT, P0 ;  /* 0x0000000f00007c0c */ /* 0x000fda000bf06100 */
[----:B------:R-:W-:Y:S05]  /*42a0*/  @!P0 BRA `(.L_x_1485) ;  /* 0xfffffffc00948947 */ /* 0x000fea000383ffff */
[----:B------:R-:W-:Y:S05]  /*42b0*/  EXIT ;  /* 0x000000000000794d */ /* 0x000fea0003800000 */
.L_x_1482:
[----:B------:R-:W0:Y:S01]  /*42c0*/  S2UR UR5, SR_CgaCtaId ;  /* 0x00000000000579c3 */ /* 0x000e220000008800 */
[----:B------:R-:W-:Y:S01]  /*42d0*/  UMOV UR4, 0x400 ;  /* 0x0000040000047882 */ /* 0x000fe20000000000 */
[----:B------:R-:W2:Y:S01]  /*42e0*/  LDCU UR12, c[0x0][0x3a8] ;  /* 0x00007500ff0c77ac */ /* 0x000ea20008000800 */
[----:B------:R-:W3:Y:S05]  /*42f0*/  LDCU.64 UR10, c[0x0][0x380] ;  /* 0x00007000ff0a77ac */ /* 0x000eea0008000a00 */
[----:B-1----:R-:W1:Y:S01]  /*4300*/  LDC.64 R2, c[0x0][0x388] ;  /* 0x0000e200ff027b82 */ /* 0x002e620000000a00 */
[----:B0-23--:R-:W-:-:S12]  /*4310*/  ULEA UR4, UR5, UR4, 0x18 ;  /* 0x0000000405047291 */ /* 0x00dfd8000f8ec0ff */
.L_x_1486:
        /* <DEDUP_REMOVED lines=19> */
.L_x_1487:
        /* <DEDUP_REMOVED lines=11> */
.L_x_1846:


//--------------------- .text._ZN4vllm3moe35count_and_sort_expert_tokens_kernelIsEEvPKT_PiS5_S5_miiib --------------------------
	.section	.text._ZN4vllm3moe35count_and_sort_expert_tokens_kernelIsEEvPKT_PiS5_S5_miiib,"ax",@progbits
	.align	128
        .global         _ZN4vllm3moe35count_and_sort_expert_tokens_kernelIsEEvPKT_PiS5_S5_miiib
        .type           _ZN4vllm3moe35count_and_sort_expert_tokens_kernelIsEEvPKT_PiS5_S5_miiib,@function
        .size           _ZN4vllm3moe35count_and_sort_expert_tokens_kernelIsEEvPKT_PiS5_S5_miiib,(.L_x_1847 - _ZN4vllm3moe35count_and_sort_expert_tokens_kernelIsEEvPKT_PiS5_S5_miiib)
        .other          _ZN4vllm3moe35count_and_sort_expert_tokens_kernelIsEEvPKT_PiS5_S5_miiib,@"STO_CUDA_ENTRY STV_DEFAULT"
_ZN4vllm3moe35count_and_sort_expert_tokens_kernelIsEEvPKT_PiS5_S5_miiib:
.text._ZN4vllm3moe35count_and_sort_expert_tokens_kernelIsEEvPKT_PiS5_S5_miiib:
        /* <DEDUP_REMOVED lines=29> */
.L_x_1492:
[----:B0-----:R-:W-:-:S04]  /*01d0*/  LEA R10, P0, R9, UR8, 0x1 ;  /* 0x00000008090a7c11 */ /* 0x001fc8000f8008ff */
[----:B------:R-:W-:-:S05]  /*01e0*/  LEA.HI.X R11, R9, UR9, R8, 0x1, P0 ;  /* 0x00000009090b7c11 */ /* 0x000fca00080f0c08 */
[----:B------:R-:W4:Y:S01]  /*01f0*/  LDG.E.U16.CONSTANT R10, desc[UR6][R10.64] ;  /* 0x000000060a0a7981 */ /* 0x000f22000c1e9500 */
        /* <DEDUP_REMOVED lines=13> */
.L_x_1491:
[----:B-1----:R-:W-:Y:S05]  /*02d0*/  BSYNC.RECONVERGENT B1 ;  /* 0x0000000000017941 */ /* 0x002fea0003800200 */
.L_x_1490:
[----:B0-----:R-:W-:-:S05]  /*02e0*/  IADD3 R9, P0, PT, R0, R9, RZ ;  /* 0x0000000900097210 */ /* 0x001fca0007f1e0ff */
[----:B------:R-:W-:Y:S01]  /*02f0*/  IMAD.X R8, RZ, RZ, R8, P0 ;  /* 0x000000ffff087224 */ /* 0x000fe200000e0608 */
[----:B------:R-:W-:-:S04]  /*0300*/  ISETP.GE.U32.AND P0, PT, R9, UR10, PT ;  /* 0x0000000a09007c0c */ /* 0x000fc8000bf06070 */
[----:B------:R-:W-:-:S13]  /*0310*/  ISETP.GE.U32.AND.EX P0, PT, R8, UR11, PT, P0 ;  /* 0x0000000b08007c0c */ /* 0x000fda000bf06100 */
[----:B------:R-:W-:Y:S05]  /*0320*/  @!P0 BRA `(.L_x_1492) ;  /* 0xfffffffc00a88947 */ /* 0x000fea000383ffff */
[----:B------:R-:W-:Y:S05]  /*0330*/  BSYNC.RECONVERGENT B0 ;  /* 0x0000000000007941 */ /* 0x000fea0003800200 */
.L_x_1489:
[----:B------:R-:W-:Y:S05]  /*0340*/  EXIT ;  /* 0x000000000000794d */ /* 0x000fea0003800000 */
.L_x_1488:
[----:B------:R-:W-:Y:S01]  /*0350*/  BSSY.RECONVERGENT B0, `(.L_x_1493) ;  /* 0x0000013000007945 */ /* 0x000fe20003800200 */
.L_x_1496:
[----:B01----:R-:W-:-:S04]  /*0360*/  LEA R2, P0, R9, UR12, 0x1 ;  /* 0x0000000c09027c11 */ /* 0x003fc8000f8008ff */
[----:B------:R-:W-:-:S05]  /*0370*/  LEA.HI.X R3, R9, UR13, R8, 0x1, P0 ;  /* 0x0000000d09037c11 */ /* 0x000fca00080f0c08 */
[----:B------:R-:W2:Y:S01]  /*0380*/  LDG.E.U16.CONSTANT R2, desc[UR6][R2.64] ;  /* 0x0000000602027981 */ /* 0x000ea2000c1e9500 */
[----:B------:R-:W-:Y:S01]  /*0390*/  BSSY.RECONVERGENT B1, `(.L_x_1494) ;  /* 0x0000009000017945 */ /* 0x000fe20003800200 */
[----:B--2---:R-:W-:-:S04]  /*03a0*/  PRMT R5, R2, 0x9910, RZ ;  /* 0x0000991002057816 */ /* 0x004fc800000000ff */
[----:B------:R-:W-:-:S13]  /*03b0*/  ISETP.GE.AND P0, PT, R5, UR14, PT ;  /* 0x0000000e05007c0c */ /* 0x000fda000bf06270 */
[----:B------:R-:W-:Y:S05]  /*03c0*/  @P0 BRA `(.L_x_1495) ;  /* 0x0000000000140947 */ /* 0x000fea0003800000 */
[----:B----4-:R-:W-:-:S04]  /*03d0*/  IMAD.WIDE R2, R5, 0x4, R12 ;  /* 0x0000000405027825 */ /* 0x010fc800078e020c */
[----:B------:R-:W-:-:S05]  /*03e0*/  IMAD.MOV.U32 R7, RZ, RZ, 0x1 ;  /* 0x00000001ff077424 */ /* 0x000fca00078e00ff */
[----:B------:R-:W2:Y:S02]  /*03f0*/  ATOMG.E.ADD.STRONG.GPU PT, R3, desc[UR6][R2.64], R7 ;  /* 0x80000007020379a8 */ /* 0x000ea400081ef106 */
[----:B--2---:R-:W-:-:S05]  /*0400*/  IMAD.WIDE R4, R3, 0x4, R10 ;  /* 0x0000000403047825 */ /* 0x004fca00078e020a */
[----:B------:R0:W-:Y:S02]  /*0410*/  STG.E desc[UR6][R4.64], R9 ;  /* 0x0000000904007986 */ /* 0x0001e4000c101906 */
.L_x_1495:
[----:B------:R-:W-:Y:S05]  /*0420*/  BSYNC.RECONVERGENT B1 ;  /* 0x0000000000017941 */ /* 0x000fea0003800200 */
.L_x_1494:
[----:B0-----:R-:W-:-:S05]  /*0430*/  IADD3 R9, P0, PT, R0, R9, RZ ;  /* 0x0000000900097210 */ /* 0x001fca0007f1e0ff */
[----:B------:R-:W-:Y:S01]  /*0440*/  IMAD.X R8, RZ, RZ, R8, P0 ;  /* 0x000000ffff087224 */ /* 0x000fe200000e0608 */
[----:B------:R-:W-:-:S04]  /*0450*/  ISETP.GE.U32.AND P0, PT, R9, UR16, PT ;  /* 0x0000001009007c0c */ /* 0x000fc8000bf06070 */
[----:B------:R-:W-:-:S13]  /*0460*/  ISETP.GE.U32.AND.EX P0, PT, R8, UR17, PT, P0 ;  /* 0x0000001108007c0c */ /* 0x000fda000bf06100 */
[----:B------:R-:W-:Y:S05]  /*0470*/  @!P0 BRA `(.L_x_1496) ;  /* 0xfffffffc00b88947 */ /* 0x000fea000383ffff */
[----:B------:R-:W-:Y:S05]  /*0480*/  BSYNC.RECONVERGENT B0 ;  /* 0x0000000000007941 */ /* 0x000fea0003800200 */
.L_x_1493:
[----:B------:R-:W-:Y:S05]  /*0490*/  EXIT ;  /* 0x000000000000794d */ /* 0x000fea0003800000 */
.L_x_1497:
        /* <DEDUP_REMOVED lines=14> */
.L_x_1847:


//--------------------- .text._ZN4vllm3moe27moe_align_block_size_kernelIsEEvPKT_PiS5_S5_S5_iiiimS5_iib --------------------------
	.section	.text._ZN4vllm3moe27moe_align_block_size_kernelIsEEvPKT_PiS5_S5_S5_iiiimS5_iib,"ax",@progbits
	.align	128
        .global         _ZN4vllm3moe27moe_align_block_size_kernelIsEEvPKT_PiS5_S5_S5_iiiimS5_iib
        .type           _ZN4vllm3moe27moe_align_block_size_kernelIsEEvPKT_PiS5_S5_S5_iiiimS5_iib,@function
        .size           _ZN4vllm3moe27moe_align_block_size_kernelIsEEvPKT_PiS5_S5_S5_iiiimS5_iib,(.L_x_1848 - _ZN4vllm3moe27moe_align_block_size_kernelIsEEvPKT_PiS5_S5_S5_iiiimS5_iib)
        .other          _ZN4vllm3moe27moe_align_block_size_kernelIsEEvPKT_PiS5_S5_S5_iiiimS5_iib,@"STO_CUDA_ENTRY STV_DEFAULT"
_ZN4vllm3moe27moe_align_block_size_kernelIsEEvPKT_PiS5_S5_S5_iiiimS5_iib:
.text._ZN4vllm3moe27moe_align_block_size_kernelIsEEvPKT_PiS5_S5_S5_iiiimS5_iib:
        /* <DEDUP_REMOVED lines=15> */
.L_x_1499:
        /* <DEDUP_REMOVED lines=9> */
.L_x_1498:
        /* <DEDUP_REMOVED lines=19> */
.L_x_1502:
        /* <DEDUP_REMOVED lines=29> */
.L_x_1501:
        /* <DEDUP_REMOVED lines=24> */
.L_x_1503:
        /* <DEDUP_REMOVED lines=18> */
.L_x_1504:
        /* <DEDUP_REMOVED lines=10> */
.L_x_1500:
        /* <DEDUP_REMOVED lines=25> */
.L_x_1511:
[----:B01----:R-:W-:-:S04]  /*0950*/  LEA R4, P0, R8, UR6, 0x1 ;  /* 0x0000000608047c11 */ /* 0x003fc8000f8008ff */
[----:B------:R-:W-:-:S05]  /*0960*/  LEA.HI.X R5, R8, UR7, R9, 0x1, P0 ;  /* 0x0000000708057c11 */ /* 0x000fca00080f0c09 */
[----:B------:R-:W2:Y:S01]  /*0970*/  LDG.E.U16.CONSTANT R4, desc[UR8][R4.64] ;  /* 0x0000000804047981 */ /* 0x000ea2000c1e9500 */
[----:B------:R-:W-:Y:S01]  /*0980*/  IADD3 R8, P0, PT, R8, UR5, RZ ;  /* 0x0000000508087c10 */ /* 0x000fe2000ff1e0ff */
[----:B------:R-:W-:Y:S04]  /*0990*/  BSSY.RECONVERGENT B2, `(.L_x_1509) ;  /* 0x000000d000027945 */ /* 0x000fe80003800200 */
[----:B------:R-:W-:Y:S01]  /*09a0*/  IMAD.X R9, RZ, RZ, R9, P0 ;  /* 0x000000ffff097224 */ /* 0x000fe200000e0609 */
[----:B---3--:R-:W-:-:S04]  /*09b0*/  ISETP.GE.U32.AND P0, PT, R8, UR14, PT ;  /* 0x0000000e08007c0c */ /* 0x008fc8000bf06070 */
        /* <DEDUP_REMOVED lines=8> */
[----:B------:R-:W-:-:S05]  /*0a40*/  IMAD R2, R4, 0x4, R13 ;  /* 0x0000000404027824 */ /* 0x000fca00078e020d */
[----:B------:R0:W-:Y:S02]  /*0a50*/  ATOMS.POPC.INC.32 RZ, [R2+URZ] ;  /* 0x0000000002ff7f8c */ /* 0x0001e4000d8000ff */
.L_x_1510:
[----:B------:R-:W-:Y:S05]  /*0a60*/  BSYNC.RECONVERGENT B2 ;  /* 0x0000000000027941 */ /* 0x000fea0003800200 */
.L_x_1509:
[----:B------:R-:W-:Y:S05]  /*0a70*/  @!P0 BRA `(.L_x_1511) ;  /* 0xfffffffc00b48947 */ /* 0x000fea000383ffff */
[----:B------:R-:W-:Y:S05]  /*0a80*/  BSYNC.RECONVERGENT B1 ;  /* 0x0000000000017941 */ /* 0x000fea0003800200 */
.L_x_1508:
[----:B------:R-:W-:Y:S05]  /*0a90*/  BRA `(.L_x_1506) ;  /* 0x00000000004c7947 */ /* 0x000fea0003800000 */
.L_x_1507:
[----:B------:R-:W4:Y:S01]  /*0aa0*/  S2R R5, SR_CgaCtaId ;  /* 0x0000000000057919 */ /* 0x000f220000008800 */
[----:B--2---:R-:W-:-:S05]  /*0ab0*/  MOV R2, 0x400 ;  /* 0x0000040000027802 */ /* 0x004fca0000000f00 */
[----:B------:R-:W-:-:S05]  /*0ac0*/  VIADD R2, R2, 0x10a0 ;  /* 0x000010a002027836 */ /* 0x000fca0000000000 */
[----:B----4-:R-:W-:-:S07]  /*0ad0*/  LEA R6, R5, R2, 0x18 ;  /* 0x0000000205067211 */ /* 0x010fce00078ec0ff */
.L_x_1514:
[----:B01----:R-:W-:-:S04]  /*0ae0*/  LEA R4, P0, R8, UR16, 0x1 ;  /* 0x0000001008047c11 */ /* 0x003fc8000f8008ff */
[----:B------:R-:W-:-:S05]  /*0af0*/  LEA.HI.X R5, R8, UR17, R9, 0x1, P0 ;  /* 0x0000001108057c11 */ /* 0x000fca00080f0c09 */
[----:B------:R-:W2:Y:S01]  /*0b00*/  LDG.E.U16.CONSTANT R4, desc[UR8][R4.64] ;  /* 0x0000000804047981 */ /* 0x000ea2000c1e9500 */
[----:B------:R-:W-:Y:S01]  /*0b10*/  IADD3 R8, P0, PT, R8, UR5, RZ ;  /* 0x0000000508087c10 */ /* 0x000fe2000ff1e0ff */
[----:B------:R-:W-:Y:S04]  /*0b20*/  BSSY.RECONVERGENT B1, `(.L_x_1512) ;  /* 0x0000009000017945 */ /* 0x000fe80003800200 */
[----:B------:R-:W-:Y:S01]  /*0b30*/  IMAD.X R9, RZ, RZ, R9, P0 ;  /* 0x000000ffff097224 */ /* 0x000fe200000e0609 */
[----:B------:R-:W-:-:S04]  /*0b40*/  ISETP.GE.U32.AND P0, PT, R8, UR18, PT ;  /* 0x0000001208007c0c */ /* 0x000fc8000bf06070 */
[----:B------:R-:W-:Y:S02]  /*0b50*/  ISETP.GE.U32.AND.EX P0, PT, R9, UR19, PT, P0 ;  /* 0x0000001309007c0c */ /* 0x000fe4000bf06100 */
[----:B--2---:R-:W-:-:S04]  /*0b60*/  PRMT R7, R4, 0x9910, RZ ;  /* 0x0000991004077816 */ /* 0x004fc800000000ff */
[----:B------:R-:W-:-:S13]  /*0b70*/  ISETP.GE.AND P1, PT, R7, UR11, PT ;  /* 0x0000000b07007c0c */ /* 0x000fda000bf26270 */
[----:B------:R-:W-:Y:S05]  /*0b80*/  @P1 BRA `(.L_x_1513) ;  /* 0x0000000000081947 */ /* 0x000fea0003800000 */
[----:B------:R-:W-:-:S05]  /*0b90*/  IMAD R2, R7, 0x4, R6 ;  /* 0x0000000407027824 */ /* 0x000fca00078e0206 */
[----:B------:R0:W-:Y:S02]  /*0ba0*/  ATOMS.POPC.INC.32 RZ, [R2+URZ] ;  /* 0x0000000002ff7f8c */ /* 0x0001e4000d8000ff */
.L_x_1513:
[----:B---3--:R-:W-:Y:S05]  /*0bb0*/  BSYNC.RECONVERGENT B1 ;  /* 0x0000000000017941 */ /* 0x008fea0003800200 */
.L_x_1512:
[----:B------:R-:W-:Y:S05]  /*0bc0*/  @!P0 BRA `(.L_x_1514) ;  /* 0xfffffffc00c48947 */ /* 0x000fea000383ffff */
.L_x_1506:
[----:B0--3--:R-:W-:Y:S05]  /*0bd0*/  BSYNC.RECONVERGENT B0 ;  /* 0x0000000000007941 */ /* 0x009fea0003800200 */
.L_x_1505:
        /* <DEDUP_REMOVED lines=41> */
.L_x_1516:
[----:B------:R-:W-:Y:S05]  /*0e70*/  BSYNC.RECONVERGENT B0 ;  /* 0x0000000000007941 */ /* 0x000fea0003800200 */
.L_x_1515:
        /* <DEDUP_REMOVED lines=66> */
.L_x_1531:
        /* <DEDUP_REMOVED lines=65> */
.L_x_1517:
        /* <DEDUP_REMOVED lines=72> */
.L_x_1523:
        /* <DEDUP_REMOVED lines=21> */
.L_x_1522:
[----:B--2---:R-:W-:Y:S05]  /*1c80*/  BSYNC.RECONVERGENT B1 ;  /* 0x0000000000017941 */ /* 0x004fea0003800200 */
.L_x_1521:
        /* <DEDUP_REMOVED lines=12> */
.L_x_1524:
        /* <DEDUP_REMOVED lines=24> */
[----:B------:R-:W-:-:S04]  /*1ed0*/  @P0 VIADD R12, R12, 0x1 ;  /* 0x000000010c0c0836 */ /* 0x000fc80000000000 */
[----:B------:R-:W-:Y:S02]  /*1ee0*/  @!P3 IMAD.MOV R12, RZ, RZ, -R12 ;  /* 0x000000ffff0cb224 */ /* 0x000fe400078e0a0c */
[----:B-1----:R-:W-:-:S04]  /*1ef0*/  IMAD.MOV R7, RZ, RZ, -R11 ;  /* 0x000000ffff077224 */ /* 0x002fc800078e0a0b */
        /* <DEDUP_REMOVED lines=23> */
[----:B------:R-:W-:-:S02]  /*2070*/  ISETP.GE.U32.AND P0, PT, R17, R6, PT ;  /* 0x000000061100720c */ /* 0x000fc40003f06070 */
[----:B------:R-:W-:Y:S02]  /*2080*/  ISETP.GE.U32.AND P2, PT, R13, R6, PT ;  /* 0x000000060d00720c */ /* 0x000fe40003f46070 */
[----:B------:R-:W-:Y:S02]  /*2090*/  ISETP.GE.AND P5, PT, R3, RZ, PT ;  /* 0x000000ff0300720c */ /* 0x000fe40003fa6270 */
[----:B------:R-:W-:Y:S01]  /*20a0*/  @!P1 IADD3 R15, PT, PT, R15, 0x1, RZ ;  /* 0x000000010f0f9810 */ /* 0x000fe20007ffe0ff */
[----:B------:R-:W-:Y:S01]  /*20b0*/  @P4 VIADD R10, R10, 0x1 ;  /* 0x000000010a0a4836 */ /* 0x000fe20000000000 */
[----:B------:R-:W-:Y:S02]  /*20c0*/  ISETP.GE.AND P4, PT, R11, RZ, PT ;  /* 0x000000ff0b00720c */ /* 0x000fe40003f86270 */
[----:B------:R-:W-:Y:S01]  /*20d0*/  ISETP.NE.AND P1, PT, R8, RZ, PT ;  /* 0x000000ff0800720c */ /* 0x000fe20003f25270 */
[----:B------:R-:W-:Y:S01]  /*20e0*/  @!P6 IMAD.MOV R10, RZ, RZ, -R10 ;  /* 0x000000ffff0ae224 */ /* 0x000fe200078e0a0a */
[----:B------:R-:W-:Y:S01]  /*20f0*/  LOP3.LUT R17, RZ, R8, RZ, 0x33, !PT ;  /* 0x00000008ff117212 */ /* 0x000fe200078e33ff */
[----:B------:R-:W-:-:S02]  /*2100*/  @P0 VIADD R15, R15, 0x1 ;  /* 0x000000010f0f0836 */ /* 0x000fc40000000000 */
[----:B------:R-:W-:Y:S01]  /*2110*/  @P2 VIADD R14, R14, 0x1 ;  /* 0x000000010e0e2836 */ /* 0x000fe20000000000 */
[C---:B------:R-:W-:Y:S01]  /*2120*/  SEL R11, R17.reuse, R12, !P1 ;  /* 0x0000000c110b7207 */ /* 0x040fe20004800000 */
[----:B------:R-:W-:Y:S01]  /*2130*/  IMAD.MOV.U32 R3, RZ, RZ, R15 ;  /* 0x000000ffff037224 */ /* 0x000fe200078e000f */
[----:B------:R-:W-:Y:S02]  /*2140*/  SEL R13, R17, R10, !P1 ;  /* 0x0000000a110d7207 */ /* 0x000fe40004800000 */
[----:B------:R-:W-:Y:S01]  /*2150*/  @!P5 IADD3 R14, PT, PT, -R14, RZ, RZ ;  /* 0x000000ff0e0ed210 */ /* 0x000fe20007ffe1ff */
[----:B------:R-:W-:Y:S02]  /*2160*/  @!P4 IMAD.MOV R3, RZ, RZ, -R3 ;  /* 0x000000ffff03c224 */ /* 0x000fe400078e0a03 */
        /* <DEDUP_REMOVED lines=13> */
.L_x_1520:
[----:B--2---:R-:W-:Y:S05]  /*2240*/  BSYNC.RECONVERGENT B0 ;  /* 0x0000000000007941 */ /* 0x004fea0003800200 */
.L_x_1519:
        /* <DEDUP_REMOVED lines=19> */
[----:B------:R-:W-:Y:S02]  /*2380*/  LOP3.LUT R2, R2, R11, RZ, 0x3c, !PT ;  /* 0x0000000b02027212 */ /* 0x000fe400078e3cff */
[----:B------:R-:W-:Y:S01]  /*2390*/  MOV R4, R8 ;  /* 0x0000000800047202 */ /* 0x000fe20000000f00 */
[----:B------:R-:W-:Y:S01]  /*23a0*/  IMAD.MOV.U32 R8, RZ, RZ, R9 ;  /* 0x000000ffff087224 */ /* 0x000fe200078e0009 */
[----:B------:R-:W-:-:S02]  /*23b0*/  ISETP.GE.AND P3, PT, R2, RZ, PT ;  /* 0x000000ff0200720c */ /* 0x000fc40003f66270 */
[----:B------:R-:W-:Y:S01]  /*23c0*/  LOP3.LUT R2, RZ, R11, RZ, 0x33, !PT ;  /* 0x0000000bff027212 */ /* 0x000fe200078e33ff */
[----:B------:R-:W-:-:S04]  /*23d0*/  IMAD.HI.U32 R3, R7, R4, RZ ;  /* 0x0000000407037227 */ /* 0x000fc800078e00ff */
[----:B------:R-:W-:-:S04]  /*23e0*/  IMAD.HI.U32 R5, R7, R8, RZ ;  /* 0x0000000807057227 */ /* 0x000fc800078e00ff */
[----:B------:R-:W-:Y:S02]  /*23f0*/  IMAD.MOV R7, RZ, RZ, -R3 ;  /* 0x000000ffff077224 */ /* 0x000fe400078e0a03 */
[----:B------:R-:W-:Y:S02]  /*2400*/  IMAD.MOV R9, RZ, RZ, -R5 ;  /* 0x000000ffff097224 */ /* 0x000fe400078e0a05 */
[C---:B------:R-:W-:Y:S02]  /*2410*/  IMAD R4, R10.reuse, R7, R4 ;  /* 0x000000070a047224 */ /* 0x040fe400078e0204 */
[----:B------:R-:W-:-:S03]  /*2420*/  IMAD R7, R10, R9, R8 ;  /* 0x000000090a077224 */ /* 0x000fc600078e0208 */
[C---:B------:R-:W-:Y:S02]  /*2430*/  ISETP.GT.U32.AND P2, PT, R10.reuse, R4, PT ;  /* 0x000000040a00720c */ /* 0x040fe40003f44070 */
[----:B------:R-:W-:-:S11]  /*2440*/  ISETP.GT.U32.AND P4, PT, R10, R7, PT ;  /* 0x000000070a00720c */ /* 0x000fd60003f84070 */
[--C-:B------:R-:W-:Y:S01]  /*2450*/  @!P2 IMAD.IADD R4, R4, 0x1, -R10.reuse ;  /* 0x000000010404a824 */ /* 0x100fe200078e0a0a */
[----:B------:R-:W-:Y:S01]  /*2460*/  @!P2 IADD3 R3, PT, PT, R3, 0x1, RZ ;  /* 0x000000010303a810 */ /* 0x000fe20007ffe0ff */
[----:B------:R-:W-:Y:S01]  /*2470*/  @!P4 IMAD.IADD R7, R7, 0x1, -R10 ;  /* 0x000000010707c824 */ /* 0x000fe200078e0a0a */
[----:B------:R-:W-:Y:S01]  /*2480*/  ISETP.GE.AND P2, PT, R6, RZ, PT ;  /* 0x000000ff0600720c */ /* 0x000fe20003f46270 */
[----:B------:R-:W-:Y:S01]  /*2490*/  @!P4 VIADD R5, R5, 0x1 ;  /* 0x000000010505c836 */ /* 0x000fe20000000000 */
[-C--:B------:R-:W-:Y:S02]  /*24a0*/  ISETP.GE.U32.AND P0, PT, R4, R10.reuse, PT ;  /* 0x0000000a0400720c */ /* 0x080fe40003f06070 */
[----:B------:R-:W-:-:S11]  /*24b0*/  ISETP.GE.U32.AND P1, PT, R7, R10, PT ;  /* 0x0000000a0700720c */ /* 0x000fd60003f26070 */
        /* <DEDUP_REMOVED lines=16> */
.L_x_1525:
        /* <DEDUP_REMOVED lines=9> */
.L_x_1518:
[----:B------:R-:W-:Y:S02]  /*2650*/  HFMA2 R41, -RZ, RZ, 0, 5.9604644775390625e-08 ;  /* 0x00000001ff297431 */ /* 0x000fe400000001ff */
[----:B------:R-:W-:Y:S02]  /*2660*/  IMAD.MOV.U32 R40, RZ, RZ, R3 ;  /* 0x000000ffff287224 */ /* 0x000fe400078e0003 */
[----:B------:R-:W-:Y:S02]  /*2670*/  IMAD.MOV.U32 R42, RZ, RZ, RZ ;  /* 0x000000ffff2a7224 */ /* 0x000fe400078e00ff */
[----:B------:R-:W-:-:S07]  /*2680*/  IMAD.MOV.U32 R39, RZ, RZ, -0x1 ;  /* 0xffffffffff277424 */ /* 0x000fce00078e00ff */
[----:B------:R-:W-:Y:S05]  /*2690*/  WARPSYNC.COLLECTIVE R39, `(.L_x_1526) ;  /* 0x0000000027087348 */ /* 0x000fea0003c00000 */
[----:B------:R0:W1:Y:S02]  /*26a0*/  SHFL.UP P0, R38, R40, R41, R42 ;  /* 0x0400002928267389 */ /* 0x000064000000002a */
[----:B01----:R-:W-:Y:S05]  /*26b0*/  ENDCOLLECTIVE ;  /* 0x000000000000791b */ /* 0x003fea0003800000 */
.L_x_1526:
[----:B------:R-:W-:Y:S02]  /*26c0*/  IMAD.MOV.U32 R41, RZ, RZ, 0x2 ;  /* 0x00000002ff297424 */ /* 0x000fe400078e00ff */
[----:B------:R-:W-:-:S04]  /*26d0*/  IMAD.MOV.U32 R34, RZ, RZ, R38 ;  /* 0x000000ffff227224 */ /* 0x000fc800078e0026 */
[----:B------:R-:W-:-:S05]  /*26e0*/  @P0 IMAD.IADD R34, R3, 0x1, R34 ;  /* 0x0000000103220824 */ /* 0x000fca00078e0222 */
[----:B------:R-:W-:-:S07]  /*26f0*/  MOV R40, R34 ;  /* 0x0000002200287202 */ /* 0x000fce0000000f00 */
[----:B------:R-:W-:Y:S05]  /*2700*/  WARPSYNC.COLLECTIVE R39, `(.L_x_1527) ;  /* 0x0000000027087348 */ /* 0x000fea0003c00000 */
[----:B------:R0:W1:Y:S02]  /*2710*/  SHFL.UP P0, R38, R40, R41, R42 ;  /* 0x0400002928267389 */ /* 0x000064000000002a */
[----:B01----:R-:W-:Y:S05]  /*2720*/  ENDCOLLECTIVE ;  /* 0x000000000000791b */ /* 0x003fea0003800000 */
.L_x_1527:
[----:B------:R-:W-:Y:S02]  /*2730*/  HFMA2 R41, -RZ, RZ, 0, 2.384185791015625e-07 ;  /* 0x00000004ff297431 */ /* 0x000fe400000001ff */
[----:B------:R-:W-:-:S04]  /*2740*/  IMAD.MOV.U32 R35, RZ, RZ, R38 ;  /* 0x000000ffff237224 */ /* 0x000fc800078e0026 */
[----:B------:R-:W-:-:S04]  /*2750*/  @P0 IMAD.IADD R35, R34, 0x1, R35 ;  /* 0x0000000122230824 */ /* 0x000fc800078e0223 */
[----:B------:R-:W-:-:S07]  /*2760*/  IMAD.MOV.U32 R40, RZ, RZ, R35 ;  /* 0x000000ffff287224 */ /* 0x000fce00078e0023 */
[----:B------:R-:W-:Y:S05]  /*2770*/  WARPSYNC.COLLECTIVE R39, `(.L_x_1528) ;  /* 0x0000000027087348 */ /* 0x000fea0003c00000 */
[----:B------:R0:W1:Y:S02]  /*2780*/  SHFL.UP P0, R38, R40, R41, R42 ;  /* 0x0400002928267389 */ /* 0x000064000000002a */
[----:B01----:R-:W-:Y:S05]  /*2790*/  ENDCOLLECTIVE ;  /* 0x000000000000791b */ /* 0x003fea0003800000 */
.L_x_1528:
[----:B------:R-:W-:Y:S02]  /*27a0*/  IMAD.MOV.U32 R41, RZ, RZ, 0x8 ;  /* 0x00000008ff297424 */ /* 0x000fe400078e00ff */
[----:B------:R-:W-:-:S04]  /*27b0*/  IMAD.MOV.U32 R36, RZ, RZ, R38 ;  /* 0x000000ffff247224 */ /* 0x000fc800078e0026 */
[----:B------:R-:W-:-:S04]  /*27c0*/  @P0 IMAD.IADD R36, R35, 0x1, R36 ;  /* 0x0000000123240824 */ /* 0x000fc800078e0224 */
[----:B------:R-:W-:-:S07]  /*27d0*/  IMAD.MOV.U32 R40, RZ, RZ, R36 ;  /* 0x000000ffff287224 */ /* 0x000fce00078e0024 */
[----:B------:R-:W-:Y:S05]  /*27e0*/  WARPSYNC.COLLECTIVE R39, `(.L_x_1529) ;  /* 0x0000000027087348 */ /* 0x000fea0003c00000 */
[----:B------:R0:W1:Y:S02]  /*27f0*/  SHFL.UP P0, R38, R40, R41, R42 ;  /* 0x0400002928267389 */ /* 0x000064000000002a */
[----:B01----:R-:W-:Y:S05]  /*2800*/  ENDCOLLECTIVE ;  /* 0x000000000000791b */ /* 0x003fea0003800000 */
.L_x_1529:
[----:B------:R-:W-:Y:S01]  /*2810*/  IMAD.MOV.U32 R41, RZ, RZ, 0x10 ;  /* 0x00000010ff297424 */ /* 0x000fe200078e00ff */
[----:B------:R-:W-:-:S05]  /*2820*/  MOV R37, R38 ;  /* 0x0000002600257202 */ /* 0x000fca0000000f00 */
[----:B------:R-:W-:-:S04]  /*2830*/  @P0 IMAD.IADD R37, R36, 0x1, R37 ;  /* 0x0000000124250824 */ /* 0x000fc800078e0225 */
[----:B------:R-:W-:-:S07]  /*2840*/  IMAD.MOV.U32 R40, RZ, RZ, R37 ;  /* 0x000000ffff287224 */ /* 0x000fce00078e0025 */
[----:B------:R-:W-:Y:S05]  /*2850*/  WARPSYNC.COLLECTIVE R39, `(.L_x_1530) ;  /* 0x0000000027087348 */ /* 0x000fea0003c00000 */
[----:B------:R0:W1:Y:S02]  /*2860*/  SHFL.UP P0, R38, R40, R41, R42 ;  /* 0x0400002928267389 */ /* 0x000064000000002a */
[----:B01----:R-:W-:Y:S05]  /*2870*/  ENDCOLLECTIVE ;  /* 0x000000000000791b */ /* 0x003fea0003800000 */
.L_x_1530:
[----:B------:R-:W-:Y:S05]  /*2880*/  BRA `(.L_x_1531) ;  /* 0xffffffe800847947 */ /* 0x000fea000383ffff */
.L_x_1532:
        /* <DEDUP_REMOVED lines=15> */
.L_x_1848:


//--------------------- .text._ZN4vllm3moe46moe_align_block_size_small_batch_expert_kernelIsLi256EEEvPKT_PiS5_S5_S5_iimiib --------------------------
	.section	.text._ZN4vllm3moe46moe_align_block_size_small_batch_expert_kernelIsLi256EEEvPKT_PiS5_S5_S5_iimiib,"ax",@progbits
	.align	128
        .global         _ZN4vllm3moe46moe_align_block_size_small_batch_expert_kernelIsLi256EEEvPKT_PiS5_S5_S5_iimiib
        .type           _ZN4vllm3moe46moe_align_block_size_small_batch_expert_kernelIsLi256EEEvPKT_PiS5_S5_S5_iimiib,@function
        .size           _ZN4vllm3moe46moe_align_block_size_small_batch_expert_kernelIsLi256EEEvPKT_PiS5_S5_S5_iimiib,(.L_x_1849 - _ZN4vllm3moe46moe_align_block_size_small_batch_expert_kernelIsLi256EEEvPKT_PiS5_S5_S5_iimiib)
        .other          _ZN4vllm3moe46moe_align_block_size_small_batch_expert_kernelIsLi256EEEvPKT_PiS5_S5_S5_iimiib,@"STO_CUDA_ENTRY STV_DEFAULT"
_ZN4vllm3moe46moe_align_block_size_small_batch_expert_kernelIsLi256EEEvPKT_PiS5_S5_S5_iimiib:
.text._ZN4vllm3moe46moe_align_block_size_small_batch_expert_kernelIsLi256EEEvPKT_PiS5_S5_S5_iimiib:
        /* <DEDUP_REMOVED lines=34> */
.L_x_1537:
        /* <DEDUP_REMOVED lines=27> */
.L_x_1536:
[----:B------:R-:W-:Y:S05]  /*03d0*/  BSYNC.RECONVERGENT B0 ;  /* 0x0000000000007941 */ /* 0x000fea0003800200 */
.L_x_1535:
        /* <DEDUP_REMOVED lines=22> */
.L_x_1539:
[----:B------:R-:W-:Y:S05]  /*0540*/  BSYNC.RECONVERGENT B0 ;  /* 0x0000000000007941 */ /* 0x000fea0003800200 */
.L_x_1538:
        /* <DEDUP_REMOVED lines=18> */
.L_x_1541:
[----:B------:R-:W-:Y:S05]  /*0670*/  BSYNC.RECONVERGENT B0 ;  /* 0x0000000000007941 */ /* 0x000fea0003800200 */
.L_x_1540:
[----:B------:R-:W-:Y:S05]  /*0680*/  @!P1 BRA `(.L_x_1534) ;  /* 0x0000000000409947 */ /* 0x000fea0003800000 */
[----:B------:R-:W1:Y:S01]  /*0690*/  LDCU.64 UR4, c[0x0][0x388] ;  /* 0x00007100ff0477ac */ /* 0x000e620008000a00 */
[----:B------:R-:W3:Y:S01]  /*06a0*/  LDC R9, c[0x0][0x3b0] ;  /* 0x0000ec00ff097b82 */ /* 0x000ee20000000800 */
[----:B------:R-:W-:-:S05]  /*06b0*/  IADD3 R0, P1, PT, RZ, -R0, RZ ;  /* 0x80000000ff007210 */ /* 0x000fca0007f3e0ff */
[----:B------:R-:W-:Y:S01]  /*06c0*/  IMAD.X R4, RZ, RZ, -0x1, P1 ;  /* 0xffffffffff047424 */ /* 0x000fe200008e06ff */
[----:B-12---:R-:W-:-:S04]  /*06d0*/  LEA R5, P0, R7, UR4, 0x2 ;  /* 0x0000000407057c11 */ /* 0x006fc8000f8010ff */
[----:B------:R-:W-:-:S09]  /*06e0*/  LEA.HI.X R6, R7, UR5, R8, 0x2, P0 ;  /* 0x0000000507067c11 */ /* 0x000fd200080f1408 */
.L_x_1542:
        /* <DEDUP_REMOVED lines=10> */
.L_x_1534:
[----:B------:R-:W-:Y:S05]  /*0790*/  WARPSYNC.ALL ;  /* 0x0000000000007948 */ /* 0x000fea0003800000 */
[----:B------:R-:W-:Y:S08]  /*07a0*/  BAR.SYNC.DEFER_BLOCKING 0x0 ;  /* 0x0000000000007b1d */ /* 0x000ff00000010000 */
[----:B------:R-:W-:Y:S08]  /*07b0*/  BAR.SYNC.DEFER_BLOCKING 0x0 ;  /* 0x0000000000007b1d */ /* 0x000ff00000010000 */
[----:B------:R-:W-:Y:S06]  /*07c0*/  BAR.SYNC.DEFER_BLOCKING 0x0 ;  /* 0x0000000000007b1d */ /* 0x000fec0000010000 */
[----:B------:R-:W-:Y:S05]  /*07d0*/  EXIT ;  /* 0x000000000000794d */ /* 0x000fea0003800000 */
.L_x_1533:
        /* <DEDUP_REMOVED lines=21> */
.L_x_1545:
        /* <DEDUP_REMOVED lines=20> */
.L_x_1544:
        /* <DEDUP_REMOVED lines=17> */
.L_x_1546:
        /* <DEDUP_REMOVED lines=12> */
.L_x_1547:
[----:B------:R-:W-:Y:S05]  /*0c40*/  @!P1 BRA `(.L_x_1543) ;  /* 0x0000000000289947 */ /* 0x000fea0003800000 */
[----:B------:R-:W-:Y:S01]  /*0c50*/  IMAD.SHL.U32 R6, R7, 0x4, RZ ;  /* 0x0000000407067824 */ /* 0x000fe200078e00ff */
[----:B------:R-:W-:Y:S01]  /*0c60*/  LEA R7, R5, 0xfffffc08, 0x2 ;  /* 0xfffffc0805077811 */ /* 0x000fe200078e10ff */
[----:B------:R-:W-:-:S04]  /*0c70*/  IMAD.MOV R8, RZ, RZ, -R8 ;  /* 0x000000ffff087224 */ /* 0x000fc800078e0a08 */
[----:B------:R-:W-:-:S05]  /*0c80*/  IMAD R7, R7, R3, R6 ;  /* 0x0000000307077224 */ /* 0x000fca00078e0206 */
[----:B------:R-:W-:-:S07]  /*0c90*/  IADD3 R7, PT, PT, R7, 0x4, R2 ;  /* 0x0000000407077810 */ /* 0x000fce0007ffe002 */
.L_x_1548:
[----:B------:R-:W-:Y:S01]  /*0ca0*/  VIADD R8, R8, 0x1 ;  /* 0x0000000108087836 */ /* 0x000fe20000000000 */
[----:B------:R2:W-:Y:S04]  /*0cb0*/  STS [R7], RZ ;  /* 0x000000ff07007388 */ /* 0x0005e80000000800 */
[----:B------:R-:W-:Y:S01]  /*0cc0*/  ISETP.NE.AND P0, PT, R8, RZ, PT ;  /* 0x000000ff0800720c */ /* 0x000fe20003f05270 */
[----:B--2---:R-:W-:-:S12]  /*0cd0*/  VIADD R7, R7, 0x4 ;  /* 0x0000000407077836 */ /* 0x004fd80000000000 */
[----:B------:R-:W-:Y:S05]  /*0ce0*/  @P0 BRA `(.L_x_1548) ;  /* 0xfffffffc00ec0947 */ /* 0x000fea000383ffff */
.L_x_1543:
        /* <DEDUP_REMOVED lines=13> */
.L_x_1551:
[----:B------:R-:W-:-:S04]  /*0dc0*/  LEA R16, P0, R19, UR8, 0x1 ;  /* 0x0000000813107c11 */ /* 0x000fc8000f8008ff */
[----:B------:R-:W-:-:S05]  /*0dd0*/  LEA.HI.X R17, R19, UR9, R20, 0x1, P0 ;  /* 0x0000000913117c11 */ /* 0x000fca00080f0c14 */
[----:B------:R-:W3:Y:S02]  /*0de0*/  LDG.E.U16.CONSTANT R16, desc[UR6][R16.64] ;  /* 0x0000000610107981 */ /* 0x000ee4000c1e9500 */
[----:B---3--:R-:W-:-:S05]  /*0df0*/  PRMT R11, R16, 0x9910, RZ ;  /* 0x00009910100b7816 */ /* 0x008fca00000000ff */
        /* <DEDUP_REMOVED lines=15> */
.L_x_1550:
[----:B------:R-:W-:Y:S02]  /*0ef0*/  IMAD.MOV.U32 R17, RZ, RZ, R15 ;  /* 0x000000ffff117224 */ /* 0x000fe400078e000f */
[----:B------:R-:W-:-:S07]  /*0f00*/  IMAD.MOV.U32 R18, RZ, RZ, R0 ;  /* 0x000000ffff127224 */ /* 0x000fce00078e0000 */
.L_x_1552:
[----:B------:R-:W-:-:S04]  /*0f10*/  LEA R10, P0, R17, UR12, 0x1 ;  /* 0x0000000c110a7c11 */ /* 0x000fc8000f8008ff */
[----:B------:R-:W-:-:S05]  /*0f20*/  LEA.HI.X R11, R17, UR13, R18, 0x1, P0 ;  /* 0x0000000d110b7c11 */ /* 0x000fca00080f0c12 */
[----:B------:R-:W0:Y:S01]  /*0f30*/  LDG.E.U16.CONSTANT R10, desc[UR6][R10.64] ;  /* 0x000000060a0a7981 */ /* 0x000e22000c1e9500 */
[----:B------:R-:W-:-:S05]  /*0f40*/  IADD3 R17, P0, PT, R14, R17, RZ ;  /* 0x000000110e117210 */ /* 0x000fca0007f1e0ff */
[----:B------:R-:W-:Y:S01]  /*0f50*/  IMAD.X R18, RZ, RZ, R18, P0 ;  /* 0x000000ffff127224 */ /* 0x000fe200000e0612 */
[----:B------:R-:W-:-:S04]  /*0f60*/  ISETP.GE.U32.AND P0, PT, R17, R6, PT ;  /* 0x000000061100720c */ /* 0x000fc80003f06070 */
[----:B------:R-:W-:Y:S02]  /*0f70*/  ISETP.GE.U32.AND.EX P0, PT, R18, R7, PT, P0 ;  /* 0x000000071200720c */ /* 0x000fe40003f06100 */
[----:B012---:R-:W-:-:S05]  /*0f80*/  PRMT R9, R10, 0x9910, RZ ;  /* 0x000099100a097816 */ /* 0x007fca00000000ff */
[----:B------:R-:W-:-:S05]  /*0f90*/  IMAD R9, R8, R3, R9 ;  /* 0x0000000308097224 */ /* 0x000fca00078e0209 */
[----:B------:R-:W-:-:S05]  /*0fa0*/  LEA R9, R9, R12, 0x2 ;  /* 0x0000000c09097211 */ /* 0x000fca00078e10ff */
[----:B------:R-:W0:Y:S02]  /*0fb0*/  LDS R16, [R9+0x4] ;  /* 0x0000040009107984 */ /* 0x000e240000000800 */
[----:B0-----:R-:W-:-:S05]  /*0fc0*/  VIADD R16, R16, 0x1 ;  /* 0x0000000110107836 */ /* 0x001fca0000000000 */
[----:B------:R2:W-:Y:S01]  /*0fd0*/  STS [R9+0x4], R16 ;  /* 0x0000041009007388 */ /* 0x0005e20000000800 */
[----:B------:R-:W-:Y:S05]  /*0fe0*/  @!P0 BRA `(.L_x_1552) ;  /* 0xfffffffc00c88947 */ /* 0x000fea000383ffff */
.L_x_1549:
        /* <DEDUP_REMOVED lines=31> */
.L_x_1558:
        /* <DEDUP_REMOVED lines=68> */
.L_x_1557:
        /* <DEDUP_REMOVED lines=38> */
.L_x_1559:
[----:B------:R-:W-:-:S13]  /*1880*/  ISETP.NE.OR P0, PT, R3, RZ, P0 ;  /* 0x000000ff0300720c */ /* 0x000fda0000705670 */
[----:B------:R-:W-:Y:S05]  /*1890*/  @!P0 BRA `(.L_x_1560) ;  /* 0x0000000000508947 */ /* 0x000fea0003800000 */
.L_x_1556:
        /* <DEDUP_REMOVED lines=20> */
.L_x_1560:
[----:B------:R-:W-:-:S12]  /*19e0*/  UIADD3 UR4, UPT, UPT, UR4, 0x1, URZ ;  /* 0x0000000104047890 */ /* 0x000fd8000fffe0ff */
.L_x_1555:
[----:B------:R-:W-:-:S13]  /*19f0*/  LOP3.LUT P0, R3, R4, 0x3, RZ, 0xc0, !PT ;  /* 0x0000000304037812 */ /* 0x000fda000780c0ff */
[----:B------:R-:W-:Y:S05]  /*1a00*/  @!P0 BRA `(.L_x_1554) ;  /* 0x00000000003c8947 */ /* 0x000fea0003800000 */
[----:B------:R-:W-:Y:S01]  /*1a10*/  LEA R2, R5, R2, 0x2 ;  /* 0x0000000205027211 */ /* 0x000fe200078e10ff */
[----:B------:R-:W-:Y:S01]  /*1a20*/  IMAD.MOV R3, RZ, RZ, -R3 ;  /* 0x000000ffff037224 */ /* 0x000fe200078e0a03 */
[----:B------:R-:W-:Y:S02]  /*1a30*/  ULEA UR5, UR4, 0x4, 0x2 ;  /* 0x0000000404057891 */ /* 0x000fe4000f8e10ff */
[----:B------:R-:W-:Y:S02]  /*1a40*/  IMAD R11, R7, UR4, RZ ;  /* 0x00000004070b7c24 */ /* 0x000fe4000f8e02ff */
[----:B------:R-:W-:-:S08]  /*1a50*/  VIADD R2, R2, 0xfffffc04 ;  /* 0xfffffc0402027836 */ /* 0x000fd00000000000 */
.L_x_1561:
        /* <DEDUP_REMOVED lines=10> */
.L_x_1554:
[----:B------:R-:W-:Y:S05]  /*1b00*/  BSYNC.RECONVERGENT B0 ;  /* 0x0000000000007941 */ /* 0x000fea0003800200 */
.L_x_1553:
        /* <DEDUP_REMOVED lines=34> */
.L_x_1566:
        /* <DEDUP_REMOVED lines=144> */
.L_x_1565:
        /* <DEDUP_REMOVED lines=88> */
.L_x_1568:
        /* <DEDUP_REMOVED lines=56> */
.L_x_1570:
[----:B------:R-:W-:Y:S05]  /*2f30*/  BSYNC.RECONVERGENT B2 ;  /* 0x0000000000027941 */ /* 0x000fea0003800200 */
.L_x_1569:
        /* <DEDUP_REMOVED lines=34> */
.L_x_1567:
[----:B------:R-:W-:Y:S05]  /*3160*/  BSYNC.RECONVERGENT B1 ;  /* 0x0000000000017941 */ /* 0x000fea0003800200 */
.L_x_1564:
[----:B01234-:R-:W0:Y:S01]  /*3170*/  LDS R9, [R12] ;  /* 0x000000000c097984 */ /* 0x01fe220000000800 */
[----:B------:R-:W0:Y:S03]  /*3180*/  LDC.64 R2, c[0x0][0x398] ;  /* 0x0000e600ff027b82 */ /* 0x000e260000000a00 */
[----:B0-----:R0:W-:Y:S02]  /*3190*/  STG.E desc[UR6][R2.64], R9 ;  /* 0x0000000902007986 */ /* 0x0011e4000c101906 */
.L_x_1563:
[----:B------:R-:W-:Y:S05]  /*31a0*/  BSYNC.RECONVERGENT B0 ;  /* 0x0000000000007941 */ /* 0x000fea0003800200 */
.L_x_1562:
        /* <DEDUP_REMOVED lines=59> */
.L_x_1575:
        /* <DEDUP_REMOVED lines=21> */
.L_x_1574:
[----:B--23--:R-:W-:Y:S05]  /*36b0*/  BSYNC.RECONVERGENT B1 ;  /* 0x0000000000017941 */ /* 0x00cfea0003800200 */
.L_x_1573:
        /* <DEDUP_REMOVED lines=11> */
.L_x_1576:
        /* <DEDUP_REMOVED lines=31> */
[----:B------:R-:W-:Y:S01]  /*3960*/  IABS R26, R22 ;  /* 0x00000016001a7213 */ /* 0x000fe20000000000 */
[----:B------:R-:W-:Y:S02]  /*3970*/  IMAD.IADD R24, R22, 0x1, R17 ;  /* 0x0000000116187824 */ /* 0x000fe400078e0211 */
        /* <DEDUP_REMOVED lines=48> */
.L_x_1572:
[----:B--23--:R-:W-:Y:S05]  /*3c80*/  BSYNC.RECONVERGENT B0 ;  /* 0x0000000000007941 */ /* 0x00cfea0003800200 */
.L_x_1571:
        /* <DEDUP_REMOVED lines=54> */
.L_x_1579:
        /* <DEDUP_REMOVED lines=8> */
.L_x_1578:
[----:B------:R-:W-:Y:S05]  /*4070*/  BSYNC.RECONVERGENT B0 ;  /* 0x0000000000007941 */ /* 0x000fea0003800200 */
.L_x_1577:
        /* <DEDUP_REMOVED lines=10> */
.L_x_1583:
        /* <DEDUP_REMOVED lines=22> */
.L_x_1582:
[----:B------:R-:W-:Y:S05]  /*4280*/  BSYNC.RECONVERGENT B0 ;  /* 0x0000000000007941 */ /* 0x000fea0003800200 */
.L_x_1581:
[----:B0-----:R-:W-:-:S04]  /*4290*/  IADD3 R15, P0, PT, R14, R15, RZ ;  /* 0x0000000f0e0f7210 */ /* 0x001fc80007f1e0ff */
[----:B------:R-:W-:Y:S02]  /*42a0*/  IADD3.X R0, PT, PT, RZ, R0, RZ, P0, !PT ;  /* 0x00000000ff007210 */ /* 0x000fe400007fe4ff */
[----:B------:R-:W-:-:S04]  /*42b0*/  ISETP.GE.U32.AND P0, PT, R15, UR14, PT ;  /* 0x0000000e0f007c0c */ /* 0x000fc8000bf06070 */
[----:B------:R-:W-:-:S13]  /*42c0*/  ISETP.GE.U32.AND.EX P0, PT, R0, UR15, PT, P0 ;  /* 0x0000000f00007c0c */ /* 0x000fda000bf06100 */
[----:B------:R-:W-:Y:S05]  /*42d0*/  @!P0 BRA `(.L_x_1583) ;  /* 0xfffffffc00908947 */ /* 0x000fea000383ffff */
[----:B------:R-:W-:Y:S05]  /*42e0*/  EXIT ;  /* 0x000000000000794d */ /* 0x000fea0003800000 */
.L_x_1580:
[----:B------:R-:W0:Y:S01]  /*42f0*/  S2UR UR5, SR_CgaCtaId ;  /* 0x00000000000579c3 */ /* 0x000e220000008800 */
[----:B------:R-:W-:Y:S01]  /*4300*/  UMOV UR4, 0x400 ;  /* 0x0000040000047882 */ /* 0x000fe20000000000 */
[----:B------:R-:W2:Y:S01]  /*4310*/  LDCU UR12, c[0x0][0x3a8] ;  /* 0x00007500ff0c77ac */ /* 0x000ea20008000800 */
[----:B------:R-:W3:Y:S05]  /*4320*/  LDCU.64 UR10, c[0x0][0x380] ;  /* 0x00007000ff0a77ac */ /* 0x000eea0008000a00 */
[----:B-1----:R-:W1:Y:S01]  /*4330*/  LDC.64 R2, c[0x0][0x388] ;  /* 0x0000e200ff027b82 */ /* 0x002e620000000a00 */
[----:B0-23--:R-:W-:-:S12]  /*4340*/  ULEA UR4, UR5, UR4, 0x18 ;  /* 0x0000000405047291 */ /* 0x00dfd8000f8ec0ff */
.L_x_1584:
[----:B------:R-:W-:-:S04]  /*4350*/  LEA R6, P0, R15, UR10, 0x1 ;  /* 0x0000000a0f067c11 */ /* 0x000fc8000f8008ff */
[----:B------:R-:W-:-:S05]  /*4360*/  LEA.HI.X R7, R15, UR11, R0, 0x1, P0 ;  /* 0x0000000b0f077c11 */ /* 0x000fca00080f0c00 */
[----:B------:R-:W4:Y:S02]  /*4370*/  LDG.E.U16.CONSTANT R6, desc[UR6][R6.64] ;  /* 0x0000000606067981 */ /* 0x000f24000c1e9500 */
[----:B----4-:R-:W-:-:S04]  /*4380*/  PRMT R4, R6, 0x9910, RZ ;  /* 0x0000991006047816 */ /* 0x010fc800000000ff */
[----:B------:R-:W-:Y:S01]  /*4390*/  LEA R9, R4, UR4, 0x2 ;  /* 0x0000000404097c11 */ /* 0x000fe2000f8e10ff */
[----:B------:R-:W-:-:S04]  /*43a0*/  IMAD R5, R13, UR12, R4 ;  /* 0x0000000c0d057c24 */ /* 0x000fc8000f8e0204 */
[----:B------:R-:W-:Y:S01]  /*43b0*/  IMAD R8, R5, 0x4, R12 ;  /* 0x0000000405087824 */ /* 0x000fe200078e020c */
        /* <DEDUP_REMOVED lines=13> */
.L_x_1585:
        /* <DEDUP_REMOVED lines=15> */
.L_x_1849:


//--------------------- .text._ZN4vllm3moe35count_and_sort_expert_tokens_kernelIaEEvPKT_PiS5_S5_miiib --------------------------
	.section	.text._ZN4vllm3moe35count_and_sort_expert_tokens_kernelIaEEvPKT_PiS5_S5_miiib,"ax",@progbits
	.align	128
        .global         _ZN4vllm3moe35count_and_sort_expert_tokens_kernelIaEEvPKT_PiS5_S5_miiib
        .type           _ZN4vllm3moe35count_and_sort_expert_tokens_kernelIaEEvPKT_PiS5_S5_miiib,@function
        .size           _ZN4vllm3moe35count_and_sort_expert_tokens_kernelIaEEvPKT_PiS5_S5_miiib,(.L_x_1850 - _ZN4vllm3moe35count_and_sort_expert_tokens_kernelIaEEvPKT_PiS5_S5_miiib)
        .other          _ZN4vllm3moe35count_and_sort_expert_tokens_kernelIaEEvPKT_PiS5_S5_miiib,@"STO_CUDA_ENTRY STV_DEFAULT"
_ZN4vllm3moe35count_and_sort_expert_tokens_kernelIaEEvPKT_PiS5_S5_miiib:
.text._ZN4vllm3moe35count_and_sort_expert_tokens_kernelIaEEvPKT_PiS5_S5_miiib:
        /* <DEDUP_REMOVED lines=29> */
.L_x_1590:
[----:B0-----:R-:W-:-:S04]  /*01d0*/  IADD3 R10, P0, PT, R9, UR8, RZ ;  /* 0x00000008090a7c10 */ /* 0x001fc8000ff1e0ff */
[----:B------:R-:W-:-:S05]  /*01e0*/  IADD3.X R11, PT, PT, R8, UR9, RZ, P0, !PT ;  /* 0x00000009080b7c10 */ /* 0x000fca00087fe4ff */
[----:B------:R-:W4:Y:S01]  /*01f0*/  LDG.E.U8.CONSTANT R10, desc[UR6][R10.64] ;  /* 0x000000060a0a7981 */ /* 0x000f22000c1e9100 */
        /* <DEDUP_REMOVED lines=13> */
.L_x_1589:
[----:B-1----:R-:W-:Y:S05]  /*02d0*/  BSYNC.RECONVERGENT B1 ;  /* 0x0000000000017941 */ /* 0x002fea0003800200 */
.L_x_1588:
[----:B0-----:R-:W-:-:S05]  /*02e0*/  IADD3 R9, P0, PT, R0, R9, RZ ;  /* 0x0000000900097210 */ /* 0x001fca0007f1e0ff */
[----:B------:R-:W-:Y:S01]  /*02f0*/  IMAD.X R8, RZ, RZ, R8, P0 ;  /* 0x000000ffff087224 */ /* 0x000fe200000e0608 */
[----:B------:R-:W-:-:S04]  /*0300*/  ISETP.GE.U32.AND P0, PT, R9, UR10, PT ;  /* 0x0000000a09007c0c */ /* 0x000fc8000bf06070 */
[----:B------:R-:W-:-:S13]  /*0310*/  ISETP.GE.U32.AND.EX P0, PT, R8, UR11, PT, P0 ;  /* 0x0000000b08007c0c */ /* 0x000fda000bf06100 */
[----:B------:R-:W-:Y:S05]  /*0320*/  @!P0 BRA `(.L_x_1590) ;  /* 0xfffffffc00a88947 */ /* 0x000fea000383ffff */
[----:B------:R-:W-:Y:S05]  /*0330*/  BSYNC.RECONVERGENT B0 ;  /* 0x0000000000007941 */ /* 0x000fea0003800200 */
.L_x_1587:
[----:B------:R-:W-:Y:S05]  /*0340*/  EXIT ;  /* 0x000000000000794d */ /* 0x000fea0003800000 */
.L_x_1586:
[----:B------:R-:W-:Y:S01]  /*0350*/  BSSY.RECONVERGENT B0, `(.L_x_1591) ;  /* 0x0000013000007945 */ /* 0x000fe20003800200 */
.L_x_1594:
[----:B0-----:R-:W-:-:S04]  /*0360*/  IADD3 R2, P0, PT, R9, UR12, RZ ;  /* 0x0000000c09027c10 */ /* 0x001fc8000ff1e0ff */
[----:B------:R-:W-:-:S05]  /*0370*/  IADD3.X R3, PT, PT, R8, UR13, RZ, P0, !PT ;  /* 0x0000000d08037c10 */ /* 0x000fca00087fe4ff */
[----:B------:R-:W1:Y:S01]  /*0380*/  LDG.E.U8.CONSTANT R2, desc[UR6][R2.64] ;  /* 0x0000000602027981 */ /* 0x000e62000c1e9100 */
[----:B------:R-:W-:Y:S01]  /*0390*/  BSSY.RECONVERGENT B1, `(.L_x_1592) ;  /* 0x0000009000017945 */ /* 0x000fe20003800200 */
[----:B-1----:R-:W-:-:S04]  /*03a0*/  PRMT R5, R2, 0x8880, RZ ;  /* 0x0000888002057816 */ /* 0x002fc800000000ff */
[----:B------:R-:W-:-:S13]  /*03b0*/  ISETP.GE.AND P0, PT, R5, UR14, PT ;  /* 0x0000000e05007c0c */ /* 0x000fda000bf06270 */
[----:B------:R-:W-:Y:S05]  /*03c0*/  @P0 BRA `(.L_x_1593) ;  /* 0x0000000000140947 */ /* 0x000fea0003800000 */
[----:B----4-:R-:W-:-:S04]  /*03d0*/  IMAD.WIDE R2, R5, 0x4, R12 ;  /* 0x0000000405027825 */ /* 0x010fc800078e020c */
[----:B------:R-:W-:-:S05]  /*03e0*/  IMAD.MOV.U32 R7, RZ, RZ, 0x1 ;  /* 0x00000001ff077424 */ /* 0x000fca00078e00ff */
[----:B------:R-:W2:Y:S02]  /*03f0*/  ATOMG.E.ADD.STRONG.GPU PT, R3, desc[UR6][R2.64], R7 ;  /* 0x80000007020379a8 */ /* 0x000ea400081ef106 */
[----:B--2---:R-:W-:-:S05]  /*0400*/  IMAD.WIDE R4, R3, 0x4, R10 ;  /* 0x0000000403047825 */ /* 0x004fca00078e020a */
[----:B------:R0:W-:Y:S02]  /*0410*/  STG.E desc[UR6][R4.64], R9 ;  /* 0x0000000904007986 */ /* 0x0001e4000c101906 */
.L_x_1593:
[----:B------:R-:W-:Y:S05]  /*0420*/  BSYNC.RECONVERGENT B1 ;  /* 0x0000000000017941 */ /* 0x000fea0003800200 */
.L_x_1592:
[----:B0-----:R-:W-:-:S05]  /*0430*/  IADD3 R9, P0, PT, R0, R9, RZ ;  /* 0x0000000900097210 */ /* 0x001fca0007f1e0ff */
[----:B------:R-:W-:Y:S01]  /*0440*/  IMAD.X R8, RZ, RZ, R8, P0 ;  /* 0x000000ffff087224 */ /* 0x000fe200000e0608 */
[----:B------:R-:W-:-:S04]  /*0450*/  ISETP.GE.U32.AND P0, PT, R9, UR16, PT ;  /* 0x0000001009007c0c */ /* 0x000fc8000bf06070 */
[----:B------:R-:W-:-:S13]  /*0460*/  ISETP.GE.U32.AND.EX P0, PT, R8, UR17, PT, P0 ;  /* 0x0000001108007c0c */ /* 0x000fda000bf06100 */
[----:B------:R-:W-:Y:S05]  /*0470*/  @!P0 BRA `(.L_x_1594) ;  /* 0xfffffffc00b88947 */ /* 0x000fea000383ffff */
[----:B------:R-:W-:Y:S05]  /*0480*/  BSYNC.RECONVERGENT B0 ;  /* 0x0000000000007941 */ /* 0x000fea0003800200 */
.L_x_1591:
[----:B------:R-:W-:Y:S05]  /*0490*/  EXIT ;  /* 0x000000000000794d */ /* 0x000fea0003800000 */
.L_x_1595:
        /* <DEDUP_REMOVED lines=14> */
.L_x_1850:


//--------------------- .text._ZN4vllm3moe27moe_align_block_size_kernelIaEEvPKT_PiS5_S5_S5_iiiimS5_iib --------------------------
	.section	.text._ZN4vllm3moe27moe_align_block_size_kernelIaEEvPKT_PiS5_S5_S5_iiiimS5_iib,"ax",@progbits
	.align	128
        .global         _ZN4vllm3moe27moe_align_block_size_kernelIaEEvPKT_PiS5_S5_S5_iiiimS5_iib
        .type           _ZN4vllm3moe27moe_align_block_size_kernelIaEEvPKT_PiS5_S5_S5_iiiimS5_iib,@function
        .size           _ZN4vllm3moe27moe_align_block_size_kernelIaEEvPKT_PiS5_S5_S5_iiiimS5_iib,(.L_x_1851 - _ZN4vllm3moe27moe_align_block_size_kernelIaEEvPKT_PiS5_S5_S5_iiiimS5_iib)
        .other          _ZN4vllm3moe27moe_align_block_size_kernelIaEEvPKT_PiS5_S5_S5_iiiimS5_iib,@"STO_CUDA_ENTRY STV_DEFAULT"
_ZN4vllm3moe27moe_align_block_size_kernelIaEEvPKT_PiS5_S5_S5_iiiimS5_iib:
.text._ZN4vllm3moe27moe_align_block_size_kernelIaEEvPKT_PiS5_S5_S5_iiiimS5_iib:
        /* <DEDUP_REMOVED lines=15> */
.L_x_1597:
        /* <DEDUP_REMOVED lines=9> */
.L_x_1596:
        /* <DEDUP_REMOVED lines=19> */
.L_x_1600:
        /* <DEDUP_REMOVED lines=29> */
.L_x_1599:
        /* <DEDUP_REMOVED lines=24> */
.L_x_1601:
        /* <DEDUP_REMOVED lines=18> */
.L_x_1602:
        /* <DEDUP_REMOVED lines=10> */
.L_x_1598:
        /* <DEDUP_REMOVED lines=25> */
.L_x_1609:
[----:B01----:R-:W-:-:S04]  /*0950*/  IADD3 R4, P0, PT, R8, UR6, RZ ;  /* 0x0000000608047c10 */ /* 0x003fc8000ff1e0ff */
[----:B------:R-:W-:-:S05]  /*0960*/  IADD3.X R5, PT, PT, R9, UR7, RZ, P0, !PT ;  /* 0x0000000709057c10 */ /* 0x000fca00087fe4ff */
[----:B------:R-:W2:Y:S01]  /*0970*/  LDG.E.U8.CONSTANT R4, desc[UR8][R4.64] ;  /* 0x0000000804047981 */ /* 0x000ea2000c1e9100 */
[----:B------:R-:W-:Y:S01]  /*0980*/  IADD3 R8, P1, PT, R8, UR5, RZ ;  /* 0x0000000508087c10 */ /* 0x000fe2000ff3e0ff */
[----:B------:R-:W-:Y:S03]  /*0990*/  BSSY.RECONVERGENT B2, `(.L_x_1607) ;  /* 0x000000d000027945 */ /* 0x000fe60003800200 */
[----:B---3--:R-:W-:Y:S01]  /*09a0*/  ISETP.GE.U32.AND P0, PT, R8, UR14, PT ;  /* 0x0000000e08007c0c */ /* 0x008fe2000bf06070 */
[----:B------:R-:W-:-:S05]  /*09b0*/  IMAD.X R9, RZ, RZ, R9, P1 ;  /* 0x000000ffff097224 */ /* 0x000fca00008e0609 */
        /* <DEDUP_REMOVED lines=10> */
.L_x_1608:
[----:B------:R-:W-:Y:S05]  /*0a60*/  BSYNC.RECONVERGENT B2 ;  /* 0x0000000000027941 */ /* 0x000fea0003800200 */
.L_x_1607:
[----:B------:R-:W-:Y:S05]  /*0a70*/  @!P0 BRA `(.L_x_1609) ;  /* 0xfffffffc00b48947 */ /* 0x000fea000383ffff */
[----:B------:R-:W-:Y:S05]  /*0a80*/  BSYNC.RECONVERGENT B1 ;  /* 0x0000000000017941 */ /* 0x000fea0003800200 */
.L_x_1606:
[----:B------:R-:W-:Y:S05]  /*0a90*/  BRA `(.L_x_1604) ;  /* 0x00000000004c7947 */ /* 0x000fea0003800000 */
.L_x_1605:
[----:B------:R-:W4:Y:S01]  /*0aa0*/  S2R R5, SR_CgaCtaId ;  /* 0x0000000000057919 */ /* 0x000f220000008800 */
[----:B--2---:R-:W-:-:S05]  /*0ab0*/  MOV R2, 0x400 ;  /* 0x0000040000027802 */ /* 0x004fca0000000f00 */
[----:B------:R-:W-:-:S05]  /*0ac0*/  VIADD R2, R2, 0x10a0 ;  /* 0x000010a002027836 */ /* 0x000fca0000000000 */
[----:B----4-:R-:W-:-:S07]  /*0ad0*/  LEA R6, R5, R2, 0x18 ;  /* 0x0000000205067211 */ /* 0x010fce00078ec0ff */
.L_x_1612:
[----:B01----:R-:W-:-:S04]  /*0ae0*/  IADD3 R4, P0, PT, R8, UR16, RZ ;  /* 0x0000001008047c10 */ /* 0x003fc8000ff1e0ff */
[----:B------:R-:W-:-:S05]  /*0af0*/  IADD3.X R5, PT, PT, R9, UR17, RZ, P0, !PT ;  /* 0x0000001109057c10 */ /* 0x000fca00087fe4ff */
[----:B------:R-:W2:Y:S01]  /*0b00*/  LDG.E.U8.CONSTANT R4, desc[UR8][R4.64] ;  /* 0x0000000804047981 */ /* 0x000ea2000c1e9100 */
[----:B------:R-:W-:Y:S01]  /*0b10*/  IADD3 R8, P1, PT, R8, UR5, RZ ;  /* 0x0000000508087c10 */ /* 0x000fe2000ff3e0ff */
[----:B------:R-:W-:Y:S03]  /*0b20*/  BSSY.RECONVERGENT B1, `(.L_x_1610) ;  /* 0x0000009000017945 */ /* 0x000fe60003800200 */
[----:B------:R-:W-:Y:S01]  /*0b30*/  ISETP.GE.U32.AND P0, PT, R8, UR18, PT ;  /* 0x0000001208007c0c */ /* 0x000fe2000bf06070 */
[----:B------:R-:W-:-:S05]  /*0b40*/  IMAD.X R9, RZ, RZ, R9, P1 ;  /* 0x000000ffff097224 */ /* 0x000fca00008e0609 */
[----:B------:R-:W-:Y:S02]  /*0b50*/  ISETP.GE.U32.AND.EX P0, PT, R9, UR19, PT, P0 ;  /* 0x0000001309007c0c */ /* 0x000fe4000bf06100 */
[----:B--2---:R-:W-:-:S04]  /*0b60*/  PRMT R7, R4, 0x8880, RZ ;  /* 0x0000888004077816 */ /* 0x004fc800000000ff */
[----:B------:R-:W-:-:S13]  /*0b70*/  ISETP.GE.AND P1, PT, R7, UR11, PT ;  /* 0x0000000b07007c0c */ /* 0x000fda000bf26270 */
[----:B------:R-:W-:Y:S05]  /*0b80*/  @P1 BRA `(.L_x_1611) ;  /* 0x0000000000081947 */ /* 0x000fea0003800000 */
[----:B------:R-:W-:-:S05]  /*0b90*/  IMAD R2, R7, 0x4, R6 ;  /* 0x0000000407027824 */ /* 0x000fca00078e0206 */
[----:B------:R0:W-:Y:S02]  /*0ba0*/  ATOMS.POPC.INC.32 RZ, [R2+URZ] ;  /* 0x0000000002ff7f8c */ /* 0x0001e4000d8000ff */
.L_x_1611:
[----:B---3--:R-:W-:Y:S05]  /*0bb0*/  BSYNC.RECONVERGENT B1 ;  /* 0x0000000000017941 */ /* 0x008fea0003800200 */
.L_x_1610:
[----:B------:R-:W-:Y:S05]  /*0bc0*/  @!P0 BRA `(.L_x_1612) ;  /* 0xfffffffc00c48947 */ /* 0x000fea000383ffff */
.L_x_1604:
[----:B0--3--:R-:W-:Y:S05]  /*0bd0*/  BSYNC.RECONVERGENT B0 ;  /* 0x0000000000007941 */ /* 0x009fea0003800200 */
.L_x_1603:
        /* <DEDUP_REMOVED lines=41> */
.L_x_1614:
[----:B------:R-:W-:Y:S05]  /*0e70*/  BSYNC.RECONVERGENT B0 ;  /* 0x0000000000007941 */ /* 0x000fea0003800200 */
.L_x_1613:
        /* <DEDUP_REMOVED lines=66> */
.L_x_1629:
        /* <DEDUP_REMOVED lines=65> */
.L_x_1615:
        /* <DEDUP_REMOVED lines=72> */
.L_x_1621:
        /* <DEDUP_REMOVED lines=21> */
.L_x_1620:
[----:B--2---:R-:W-:Y:S05]  /*1c80*/  BSYNC.RECONVERGENT B1 ;  /* 0x0000000000017941 */ /* 0x004fea0003800200 */
.L_x_1619:
        /* <DEDUP_REMOVED lines=12> */
.L_x_1622:
        /* <DEDUP_REMOVED lines=79> */
.L_x_1618:
[----:B--2---:R-:W-:Y:S05]  /*2240*/  BSYNC.RECONVERGENT B0 ;  /* 0x0000000000007941 */ /* 0x004fea0003800200 */
.L_x_1617:
        /* <DEDUP_REMOVED lines=55> */
.L_x_1623:
        /* <DEDUP_REMOVED lines=9> */
.L_x_1616:
[----:B------:R-:W-:Y:S02]  /*2650*/  HFMA2 R41, -RZ, RZ, 0, 5.9604644775390625e-08 ;  /* 0x00000001ff297431 */ /* 0x000fe400000001ff */
[----:B------:R-:W-:Y:S02]  /*2660*/  IMAD.MOV.U32 R40, RZ, RZ, R3 ;  /* 0x000000ffff287224 */ /* 0x000fe400078e0003 */
[----:B------:R-:W-:Y:S02]  /*2670*/  IMAD.MOV.U32 R42, RZ, RZ, RZ ;  /* 0x000000ffff2a7224 */ /* 0x000fe400078e00ff */
[----:B------:R-:W-:-:S07]  /*2680*/  IMAD.MOV.U32 R39, RZ, RZ, -0x1 ;  /* 0xffffffffff277424 */ /* 0x000fce00078e00ff */
[----:B------:R-:W-:Y:S05]  /*2690*/  WARPSYNC.COLLECTIVE R39, `(.L_x_1624) ;  /* 0x0000000027087348 */ /* 0x000fea0003c00000 */
[----:B------:R0:W1:Y:S02]  /*26a0*/  SHFL.UP P0, R38, R40, R41, R42 ;  /* 0x0400002928267389 */ /* 0x000064000000002a */
[----:B01----:R-:W-:Y:S05]  /*26b0*/  ENDCOLLECTIVE ;  /* 0x000000000000791b */ /* 0x003fea0003800000 */
.L_x_1624:
[----:B------:R-:W-:Y:S02]  /*26c0*/  IMAD.MOV.U32 R41, RZ, RZ, 0x2 ;  /* 0x00000002ff297424 */ /* 0x000fe400078e00ff */
[----:B------:R-:W-:-:S04]  /*26d0*/  IMAD.MOV.U32 R34, RZ, RZ, R38 ;  /* 0x000000ffff227224 */ /* 0x000fc800078e0026 */
[----:B------:R-:W-:-:S05]  /*26e0*/  @P0 IMAD.IADD R34, R3, 0x1, R34 ;  /* 0x0000000103220824 */ /* 0x000fca00078e0222 */
[----:B------:R-:W-:-:S07]  /*26f0*/  MOV R40, R34 ;  /* 0x0000002200287202 */ /* 0x000fce0000000f00 */
[----:B------:R-:W-:Y:S05]  /*2700*/  WARPSYNC.COLLECTIVE R39, `(.L_x_1625) ;  /* 0x0000000027087348 */ /* 0x000fea0003c00000 */
[----:B------:R0:W1:Y:S02]  /*2710*/  SHFL.UP P0, R38, R40, R41, R42 ;  /* 0x0400002928267389 */ /* 0x000064000000002a */
[----:B01----:R-:W-:Y:S05]  /*2720*/  ENDCOLLECTIVE ;  /* 0x000000000000791b */ /* 0x003fea0003800000 */
.L_x_1625:
[----:B------:R-:W-:Y:S02]  /*2730*/  HFMA2 R41, -RZ, RZ, 0, 2.384185791015625e-07 ;  /* 0x00000004ff297431 */ /* 0x000fe400000001ff */
[----:B------:R-:W-:-:S04]  /*2740*/  IMAD.MOV.U32 R35, RZ, RZ, R38 ;  /* 0x000000ffff237224 */ /* 0x000fc800078e0026 */
[----:B------:R-:W-:-:S04]  /*2750*/  @P0 IMAD.IADD R35, R34, 0x1, R35 ;  /* 0x0000000122230824 */ /* 0x000fc800078e0223 */
[----:B------:R-:W-:-:S07]  /*2760*/  IMAD.MOV.U32 R40, RZ, RZ, R35 ;  /* 0x000000ffff287224 */ /* 0x000fce00078e0023 */
[----:B------:R-:W-:Y:S05]  /*2770*/  WARPSYNC.COLLECTIVE R39, `(.L_x_1626) ;  /* 0x0000000027087348 */ /* 0x000fea0003c00000 */
[----:B------:R0:W1:Y:S02]  /*2780*/  SHFL.UP P0, R38, R40, R41, R42 ;  /* 0x0400002928267389 */ /* 0x000064000000002a */
[----:B01----:R-:W-:Y:S05]  /*2790*/  ENDCOLLECTIVE ;  /* 0x000000000000791b */ /* 0x003fea0003800000 */
.L_x_1626:
[----:B------:R-:W-:Y:S02]  /*27a0*/  IMAD.MOV.U32 R41, RZ, RZ, 0x8 ;  /* 0x00000008ff297424 */ /* 0x000fe400078e00ff */
[----:B------:R-:W-:-:S04]  /*27b0*/  IMAD.MOV.U32 R36, RZ, RZ, R38 ;  /* 0x000000ffff247224 */ /* 0x000fc800078e0026 */
[----:B------:R-:W-:-:S04]  /*27c0*/  @P0 IMAD.IADD R36, R35, 0x1, R36 ;  /* 0x0000000123240824 */ /* 0x000fc800078e0224 */
[----:B------:R-:W-:-:S07]  /*27d0*/  IMAD.MOV.U32 R40, RZ, RZ, R36 ;  /* 0x000000ffff287224 */ /* 0x000fce00078e0024 */
[----:B------:R-:W-:Y:S05]  /*27e0*/  WARPSYNC.COLLECTIVE R39, `(.L_x_1627) ;  /* 0x0000000027087348 */ /* 0x000fea0003c00000 */
[----:B------:R0:W1:Y:S02]  /*27f0*/  SHFL.UP P0, R38, R40, R41, R42 ;  /* 0x0400002928267389 */ /* 0x000064000000002a */
[----:B01----:R-:W-:Y:S05]  /*2800*/  ENDCOLLECTIVE ;  /* 0x000000000000791b */ /* 0x003fea0003800000 */
.L_x_1627:
[----:B------:R-:W-:Y:S01]  /*2810*/  IMAD.MOV.U32 R41, RZ, RZ, 0x10 ;  /* 0x00000010ff297424 */ /* 0x000fe200078e00ff */
[----:B------:R-:W-:-:S05]  /*2820*/  MOV R37, R38 ;  /* 0x0000002600257202 */ /* 0x000fca0000000f00 */
[----:B------:R-:W-:-:S04]  /*2830*/  @P0 IMAD.IADD R37, R36, 0x1, R37 ;  /* 0x0000000124250824 */ /* 0x000fc800078e0225 */
[----:B------:R-:W-:-:S07]  /*2840*/  IMAD.MOV.U32 R40, RZ, RZ, R37 ;  /* 0x000000ffff287224 */ /* 0x000fce00078e0025 */
[----:B------:R-:W-:Y:S05]  /*2850*/  WARPSYNC.COLLECTIVE R39, `(.L_x_1628) ;  /* 0x0000000027087348 */ /* 0x000fea0003c00000 */
[----:B------:R0:W1:Y:S02]  /*2860*/  SHFL.UP P0, R38, R40, R41, R42 ;  /* 0x0400002928267389 */ /* 0x000064000000002a */
[----:B01----:R-:W-:Y:S05]  /*2870*/  ENDCOLLECTIVE ;  /* 0x000000000000791b */ /* 0x003fea0003800000 */
.L_x_1628:
[----:B------:R-:W-:Y:S05]  /*2880*/  BRA `(.L_x_1629) ;  /* 0xffffffe800847947 */ /* 0x000fea000383ffff */
.L_x_1630:
        /* <DEDUP_REMOVED lines=15> */
.L_x_1851:


//--------------------- .text._ZN4vllm3moe46moe_align_block_size_small_batch_expert_kernelIaLi256EEEvPKT_PiS5_S5_S5_iimiib --------------------------
	.section	.text._ZN4vllm3moe46moe_align_block_size_small_batch_expert_kernelIaLi256EEEvPKT_PiS5_S5_S5_iimiib,"ax",@progbits
	.align	128
        .global         _ZN4vllm3moe46moe_align_block_size_small_batch_expert_kernelIaLi256EEEvPKT_PiS5_S5_S5_iimiib
        .type           _ZN4vllm3moe46moe_align_block_size_small_batch_expert_kernelIaLi256EEEvPKT_PiS5_S5_S5_iimiib,@function
        .size           _ZN4vllm3moe46moe_align_block_size_small_batch_expert_kernelIaLi256EEEvPKT_PiS5_S5_S5_iimiib,(.L_x_1852 - _ZN4vllm3moe46moe_align_block_size_small_batch_expert_kernelIaLi256EEEvPKT_PiS5_S5_S5_iimiib)
        .other          _ZN4vllm3moe46moe_align_block_size_small_batch_expert_kernelIaLi256EEEvPKT_PiS5_S5_S5_iimiib,@"STO_CUDA_ENTRY STV_DEFAULT"
_ZN4vllm3moe46moe_align_block_size_small_batch_expert_kernelIaLi256EEEvPKT_PiS5_S5_S5_iimiib:
.text._ZN4vllm3moe46moe_align_block_size_small_batch_expert_kernelIaLi256EEEvPKT_PiS5_S5_S5_iimiib:
        /* <DEDUP_REMOVED lines=34> */
.L_x_1635:
        /* <DEDUP_REMOVED lines=27> */
.L_x_1634:
[----:B------:R-:W-:Y:S05]  /*03d0*/  BSYNC.RECONVERGENT B0 ;  /* 0x0000000000007941 */ /* 0x000fea0003800200 */
.L_x_1633:
        /* <DEDUP_REMOVED lines=22> */
.L_x_1637:
[----:B------:R-:W-:Y:S05]  /*0540*/  BSYNC.RECONVERGENT B0 ;  /* 0x0000000000007941 */ /* 0x000fea0003800200 */
.L_x_1636:
        /* <DEDUP_REMOVED lines=18> */
.L_x_1639:
[----:B------:R-:W-:Y:S05]  /*0670*/  BSYNC.RECONVERGENT B0 ;  /* 0x0000000000007941 */ /* 0x000fea0003800200 */
.L_x_1638:
[----:B------:R-:W-:Y:S05]  /*0680*/  @!P1 BRA `(.L_x_1632) ;  /* 0x0000000000409947 */ /* 0x000fea0003800000 */
[----:B------:R-:W1:Y:S01]  /*0690*/  LDCU.64 UR4, c[0x0][0x388] ;  /* 0x00007100ff0477ac */ /* 0x000e620008000a00 */
[----:B------:R-:W3:Y:S01]  /*06a0*/  LDC R9, c[0x0][0x3b0] ;  /* 0x0000ec00ff097b82 */ /* 0x000ee20000000800 */
[----:B------:R-:W-:-:S05]  /*06b0*/  IADD3 R0, P1, PT, RZ, -R0, RZ ;  /* 0x80000000ff007210 */ /* 0x000fca0007f3e0ff */
[----:B------:R-:W-:Y:S01]  /*06c0*/  IMAD.X R4, RZ, RZ, -0x1, P1 ;  /* 0xffffffffff047424 */ /* 0x000fe200008e06ff */
[----:B-12---:R-:W-:-:S04]  /*06d0*/  LEA R5, P0, R7, UR4, 0x2 ;  /* 0x0000000407057c11 */ /* 0x006fc8000f8010ff */
[----:B------:R-:W-:-:S09]  /*06e0*/  LEA.HI.X R6, R7, UR5, R8, 0x2, P0 ;  /* 0x0000000507067c11 */ /* 0x000fd200080f1408 */
.L_x_1640:
        /* <DEDUP_REMOVED lines=10> */
.L_x_1632:
[----:B------:R-:W-:Y:S05]  /*0790*/  WARPSYNC.ALL ;  /* 0x0000000000007948 */ /* 0x000fea0003800000 */
[----:B------:R-:W-:Y:S08]  /*07a0*/  BAR.SYNC.DEFER_BLOCKING 0x0 ;  /* 0x0000000000007b1d */ /* 0x000ff00000010000 */
[----:B------:R-:W-:Y:S08]  /*07b0*/  BAR.SYNC.DEFER_BLOCKING 0x0 ;  /* 0x0000000000007b1d */ /* 0x000ff00000010000 */
[----:B------:R-:W-:Y:S06]  /*07c0*/  BAR.SYNC.DEFER_BLOCKING 0x0 ;  /* 0x0000000000007b1d */ /* 0x000fec0000010000 */
[----:B------:R-:W-:Y:S05]  /*07d0*/  EXIT ;  /* 0x000000000000794d */ /* 0x000fea0003800000 */
.L_x_1631:
        /* <DEDUP_REMOVED lines=21> */
.L_x_1643:
        /* <DEDUP_REMOVED lines=20> */
.L_x_1642:
        /* <DEDUP_REMOVED lines=17> */
.L_x_1644:
        /* <DEDUP_REMOVED lines=12> */
.L_x_1645:
[----:B------:R-:W-:Y:S05]  /*0c40*/  @!P1 BRA `(.L_x_1641) ;  /* 0x0000000000289947 */ /* 0x000fea0003800000 */
[----:B------:R-:W-:Y:S01]  /*0c50*/  IMAD.SHL.U32 R6, R7, 0x4, RZ ;  /* 0x0000000407067824 */ /* 0x000fe200078e00ff */
[----:B------:R-:W-:Y:S01]  /*0c60*/  LEA R7, R5, 0xfffffc08, 0x2 ;  /* 0xfffffc0805077811 */ /* 0x000fe200078e10ff */
[----:B------:R-:W-:-:S04]  /*0c70*/  IMAD.MOV R8, RZ, RZ, -R8 ;  /* 0x000000ffff087224 */ /* 0x000fc800078e0a08 */
[----:B------:R-:W-:-:S05]  /*0c80*/  IMAD R7, R7, R3, R6 ;  /* 0x0000000307077224 */ /* 0x000fca00078e0206 */
[----:B------:R-:W-:-:S07]  /*0c90*/  IADD3 R7, PT, PT, R7, 0x4, R2 ;  /* 0x0000000407077810 */ /* 0x000fce0007ffe002 */
.L_x_1646:
[----:B------:R-:W-:Y:S01]  /*0ca0*/  VIADD R8, R8, 0x1 ;  /* 0x0000000108087836 */ /* 0x000fe20000000000 */
[----:B------:R2:W-:Y:S04]  /*0cb0*/  STS [R7], RZ ;  /* 0x000000ff07007388 */ /* 0x0005e80000000800 */
[----:B------:R-:W-:Y:S01]  /*0cc0*/  ISETP.NE.AND P0, PT, R8, RZ, PT ;  /* 0x000000ff0800720c */ /* 0x000fe20003f05270 */
[----:B--2---:R-:W-:-:S12]  /*0cd0*/  VIADD R7, R7, 0x4 ;  /* 0x0000000407077836 */ /* 0x004fd80000000000 */
[----:B------:R-:W-:Y:S05]  /*0ce0*/  @P0 BRA `(.L_x_1646) ;  /* 0xfffffffc00ec0947 */ /* 0x000fea000383ffff */
.L_x_1641:
        /* <DEDUP_REMOVED lines=13> */
.L_x_1649:
[----:B------:R-:W-:-:S04]  /*0dc0*/  IADD3 R16, P0, PT, R19, UR8, RZ ;  /* 0x0000000813107c10 */ /* 0x000fc8000ff1e0ff */
[----:B------:R-:W-:-:S05]  /*0dd0*/  IADD3.X R17, PT, PT, R20, UR9, RZ, P0, !PT ;  /* 0x0000000914117c10 */ /* 0x000fca00087fe4ff */
[----:B------:R-:W3:Y:S02]  /*0de0*/  LDG.E.U8.CONSTANT R16, desc[UR6][R16.64] ;  /* 0x0000000610107981 */ /* 0x000ee4000c1e9100 */
[----:B---3--:R-:W-:-:S05]  /*0df0*/  PRMT R11, R16, 0x8880, RZ ;  /* 0x00008880100b7816 */ /* 0x008fca00000000ff */
[----:B--2---:R-:W-:-:S06]  /*0e00*/  IMAD.WIDE R10, R11, 0x4, R6 ;  /* 0x000000040b0a7825 */ /* 0x004fcc00078e0206 */
[----:B------:R-:W2:Y:S01]  /*0e10*/  LDG.E.CONSTANT R11, desc[UR6][R10.64] ;  /* 0x000000060a0b7981 */ /* 0x000ea2000c1e9900 */
[----:B------:R-:W-:-:S05]  /*0e20*/  IADD3 R19, P1, PT, R14, R19, RZ ;  /* 0x000000130e137210 */ /* 0x000fca0007f3e0ff */
[----:B------:R-:W-:Y:S01]  /*0e30*/  IMAD.X R20, RZ, RZ, R20, P1 ;  /* 0x000000ffff147224 */ /* 0x000fe200008e0614 */
[----:B--2---:R-:W-:-:S13]  /*0e40*/  ISETP.NE.AND P0, PT, R11, -0x1, PT ;  /* 0xffffffff0b00780c */ /* 0x004fda0003f05270 */
[----:B------:R-:W2:Y:S02]  /*0e50*/  @P0 LDC R3, c[0x0][0x3a8] ;  /* 0x0000ea00ff030b82 */ /* 0x000ea40000000800 */
[----:B--2---:R-:W-:-:S04]  /*0e60*/  @P0 IMAD R3, R8, R3, R11 ;  /* 0x0000000308030224 */ /* 0x004fc800078e020b */
[----:B------:R-:W-:-:S05]  /*0e70*/  @P0 IMAD R3, R3, 0x4, R12 ;  /* 0x0000000403030824 */ /* 0x000fca00078e020c */
[----:B01----:R-:W0:Y:S02]  /*0e80*/  @P0 LDS R9, [R3+0x4] ;  /* 0x0000040003090984 */ /* 0x003e240000000800 */
[----:B0-----:R-:W-:-:S05]  /*0e90*/  @P0 VIADD R18, R9, 0x1 ;  /* 0x0000000109120836 */ /* 0x001fca0000000000 */
[----:B------:R3:W-:Y:S01]  /*0ea0*/  @P0 STS [R3+0x4], R18 ;  /* 0x0000041203000388 */ /* 0x0007e20000000800 */
[----:B------:R-:W-:-:S04]  /*0eb0*/  ISETP.GE.U32.AND P0, PT, R19, UR10, PT ;  /* 0x0000000a13007c0c */ /* 0x000fc8000bf06070 */
[----:B------:R-:W-:-:S13]  /*0ec0*/  ISETP.GE.U32.AND.EX P0, PT, R20, UR11, PT, P0 ;  /* 0x0000000b14007c0c */ /* 0x000fda000bf06100 */
[----:B---3--:R-:W-:Y:S05]  /*0ed0*/  @!P0 BRA `(.L_x_1649) ;  /* 0xfffffffc00b88947 */ /* 0x008fea000383ffff */
[----:B------:R-:W-:Y:S05]  /*0ee0*/  BRA `(.L_x_1647) ;  /* 0x0000000000407947 */ /* 0x000fea0003800000 */
.L_x_1648:
[----:B------:R-:W-:Y:S02]  /*0ef0*/  IMAD.MOV.U32 R17, RZ, RZ, R15 ;  /* 0x000000ffff117224 */ /* 0x000fe400078e000f */
[----:B------:R-:W-:-:S07]  /*0f00*/  IMAD.MOV.U32 R18, RZ, RZ, R0 ;  /* 0x000000ffff127224 */ /* 0x000fce00078e0000 */
.L_x_1650:
[----:B------:R-:W-:-:S04]  /*0f10*/  IADD3 R10, P0, PT, R17, UR12, RZ ;  /* 0x0000000c110a7c10 */ /* 0x000fc8000ff1e0ff */
[----:B------:R-:W-:-:S05]  /*0f20*/  IADD3.X R11, PT, PT, R18, UR13, RZ, P0, !PT ;  /* 0x0000000d120b7c10 */ /* 0x000fca00087fe4ff */
[----:B------:R-:W0:Y:S01]  /*0f30*/  LDG.E.U8.CONSTANT R10, desc[UR6][R10.64] ;  /* 0x000000060a0a7981 */ /* 0x000e22000c1e9100 */
[----:B------:R-:W-:-:S04]  /*0f40*/  IADD3 R17, P1, PT, R14, R17, RZ ;  /* 0x000000110e117210 */ /* 0x000fc80007f3e0ff */
[----:B------:R-:W-:Y:S01]  /*0f50*/  ISETP.GE.U32.AND P0, PT, R17, R6, PT ;  /* 0x000000061100720c */ /* 0x000fe20003f06070 */
[----:B------:R-:W-:-:S05]  /*0f60*/  IMAD.X R18, RZ, RZ, R18, P1 ;  /* 0x000000ffff127224 */ /* 0x000fca00008e0612 */
        /* <DEDUP_REMOVED lines=8> */
.L_x_1647:
        /* <DEDUP_REMOVED lines=31> */
.L_x_1656:
        /* <DEDUP_REMOVED lines=68> */
.L_x_1655:
        /* <DEDUP_REMOVED lines=38> */
.L_x_1657:
[----:B------:R-:W-:-:S13]  /*1880*/  ISETP.NE.OR P0, PT, R3, RZ, P0 ;  /* 0x000000ff0300720c */ /* 0x000fda0000705670 */
[----:B------:R-:W-:Y:S05]  /*1890*/  @!P0 BRA `(.L_x_1658) ;  /* 0x0000000000508947 */ /* 0x000fea0003800000 */
.L_x_1654:
        /* <DEDUP_REMOVED lines=20> */
.L_x_1658:
[----:B------:R-:W-:-:S12]  /*19e0*/  UIADD3 UR4, UPT, UPT, UR4, 0x1, URZ ;  /* 0x0000000104047890 */ /* 0x000fd8000fffe0ff */
.L_x_1653:
[----:B------:R-:W-:-:S13]  /*19f0*/  LOP3.LUT P0, R3, R4, 0x3, RZ, 0xc0, !PT ;  /* 0x0000000304037812 */ /* 0x000fda000780c0ff */
[----:B------:R-:W-:Y:S05]  /*1a00*/  @!P0 BRA `(.L_x_1652) ;  /* 0x00000000003c8947 */ /* 0x000fea0003800000 */
[----:B------:R-:W-:Y:S01]  /*1a10*/  LEA R2, R5, R2, 0x2 ;  /* 0x0000000205027211 */ /* 0x000fe200078e10ff */
[----:B------:R-:W-:Y:S01]  /*1a20*/  IMAD.MOV R3, RZ, RZ, -R3 ;  /* 0x000000ffff037224 */ /* 0x000fe200078e0a03 */
[----:B------:R-:W-:Y:S02]  /*1a30*/  ULEA UR5, UR4, 0x4, 0x2 ;  /* 0x0000000404057891 */ /* 0x000fe4000f8e10ff */
[----:B------:R-:W-:Y:S02]  /*1a40*/  IMAD R11, R7, UR4, RZ ;  /* 0x00000004070b7c24 */ /* 0x000fe4000f8e02ff */
[----:B------:R-:W-:-:S08]  /*1a50*/  VIADD R2, R2, 0xfffffc04 ;  /* 0xfffffc0402027836 */ /* 0x000fd00000000000 */
.L_x_1659:
        /* <DEDUP_REMOVED lines=10> */
.L_x_1652:
[----:B------:R-:W-:Y:S05]  /*1b00*/  BSYNC.RECONVERGENT B0 ;  /* 0x0000000000007941 */ /* 0x000fea0003800200 */
.L_x_1651:
        /* <DEDUP_REMOVED lines=34> */
.L_x_1664:
        /* <DEDUP_REMOVED lines=144> */
.L_x_1663:
        /* <DEDUP_REMOVED lines=88> */
.L_x_1666:
        /* <DEDUP_REMOVED lines=56> */
.L_x_1668:
[----:B------:R-:W-:Y:S05]  /*2f30*/  BSYNC.RECONVERGENT B2 ;  /* 0x0000000000027941 */ /* 0x000fea0003800200 */
.L_x_1667:
        /* <DEDUP_REMOVED lines=34> */
.L_x_1665:
[----:B------:R-:W-:Y:S05]  /*3160*/  BSYNC.RECONVERGENT B1 ;  /* 0x0000000000017941 */ /* 0x000fea0003800200 */
.L_x_1662:
[----:B01234-:R-:W0:Y:S01]  /*3170*/  LDS R9, [R12] ;  /* 0x000000000c097984 */ /* 0x01fe220000000800 */
[----:B------:R-:W0:Y:S03]  /*3180*/  LDC.64 R2, c[0x0][0x398] ;  /* 0x0000e600ff027b82 */ /* 0x000e260000000a00 */
[----:B0-----:R0:W-:Y:S02]  /*3190*/  STG.E desc[UR6][R2.64], R9 ;  /* 0x0000000902007986 */ /* 0x0011e4000c101906 */
.L_x_1661:
[----:B------:R-:W-:Y:S05]  /*31a0*/  BSYNC.RECONVERGENT B0 ;  /* 0x0000000000007941 */ /* 0x000fea0003800200 */
.L_x_1660:
        /* <DEDUP_REMOVED lines=59> */
.L_x_1673:
        /* <DEDUP_REMOVED lines=21> */
.L_x_1672:
[----:B--23--:R-:W-:Y:S05]  /*36b0*/  BSYNC.RECONVERGENT B1 ;  /* 0x0000000000017941 */ /* 0x00cfea0003800200 */
.L_x_1671:
        /* <DEDUP_REMOVED lines=11> */
.L_x_1674:
        /* <DEDUP_REMOVED lines=81> */
.L_x_1670:
[----:B--23--:R-:W-:Y:S05]  /*3c80*/  BSYNC.RECONVERGENT B0 ;  /* 0x0000000000007941 */ /* 0x00cfea0003800200 */
.L_x_1669:
        /* <DEDUP_REMOVED lines=54> */
.L_x_1677:
        /* <DEDUP_REMOVED lines=8> */
.L_x_1676:
[----:B------:R-:W-:Y:S05]  /*4070*/  BSYNC.RECONVERGENT B0 ;  /* 0x0000000000007941 */ /* 0x000fea0003800200 */
.L_x_1675:
        /* <DEDUP_REMOVED lines=10> */
.L_x_1681:
        /* <DEDUP_REMOVED lines=22> */
.L_x_1680:
[----:B------:R-:W-:Y:S05]  /*4280*/  BSYNC.RECONVERGENT B0 ;  /* 0x0000000000007941 */ /* 0x000fea0003800200 */
.L_x_1679:
[----:B0-----:R-:W-:-:S04]  /*4290*/  IADD3 R15, P0, PT, R14, R15, RZ ;  /* 0x0000000f0e0f7210 */ /* 0x001fc80007f1e0ff */
[----:B------:R-:W-:Y:S02]  /*42a0*/  IADD3.X R0, PT, PT, RZ, R0, RZ, P0, !PT ;  /* 0x00000000ff007210 */ /* 0x000fe400007fe4ff */
[----:B------:R-:W-:-:S04]  /*42b0*/  ISETP.GE.U32.AND P0, PT, R15, UR14, PT ;  /* 0x0000000e0f007c0c */ /* 0x000fc8000bf06070 */
[----:B------:R-:W-:-:S13]  /*42c0*/  ISETP.GE.U32.AND.EX P0, PT, R0, UR15, PT, P0 ;  /* 0x0000000f00007c0c */ /* 0x000fda000bf06100 */
[----:B------:R-:W-:Y:S05]  /*42d0*/  @!P0 BRA `(.L_x_1681) ;  /* 0xfffffffc00908947 */ /* 0x000fea000383ffff */
[----:B------:R-:W-:Y:S05]  /*42e0*/  EXIT ;  /* 0x000000000000794d */ /* 0x000fea0003800000 */
.L_x_1678:
[----:B------:R-:W0:Y:S01]  /*42f0*/  S2UR UR5, SR_CgaCtaId ;  /* 0x00000000000579c3 */ /* 0x000e220000008800 */
[----:B------:R-:W-:Y:S01]  /*4300*/  UMOV UR4, 0x400 ;  /* 0x0000040000047882 */ /* 0x000fe20000000000 */
[----:B------:R-:W2:Y:S01]  /*4310*/  LDCU UR12, c[0x0][0x3a8] ;  /* 0x00007500ff0c77ac */ /* 0x000ea20008000800 */
[----:B------:R-:W3:Y:S05]  /*4320*/  LDCU.64 UR10, c[0x0][0x380] ;  /* 0x00007000ff0a77ac */ /* 0x000eea0008000a00 */
[----:B-1----:R-:W1:Y:S01]  /*4330*/  LDC.64 R2, c[0x0][0x388] ;  /* 0x0000e200ff027b82 */ /* 0x002e620000000a00 */
[----:B0-23--:R-:W-:-:S12]  /*4340*/  ULEA UR4, UR5, UR4, 0x18 ;  /* 0x0000000405047291 */ /* 0x00dfd8000f8ec0ff */
.L_x_1682:
[----:B------:R-:W-:-:S04]  /*4350*/  IADD3 R6, P0, PT, R15, UR10, RZ ;  /* 0x0000000a0f067c10 */ /* 0x000fc8000ff1e0ff */
[----:B------:R-:W-:-:S05]  /*4360*/  IADD3.X R7, PT, PT, R0, UR11, RZ, P0, !PT ;  /* 0x0000000b00077c10 */ /* 0x000fca00087fe4ff */
[----:B------:R-:W4:Y:S02]  /*4370*/  LDG.E.U8.CONSTANT R6, desc[UR6][R6.64] ;  /* 0x0000000606067981 */ /* 0x000f24000c1e9100 */
        /* <DEDUP_REMOVED lines=17> */
.L_x_1683:
        /* <DEDUP_REMOVED lines=15> */
.L_x_1852:


//--------------------- .text._ZN4vllm3moe35count_and_sort_expert_tokens_kernelIhEEvPKT_PiS5_S5_miiib --------------------------
	.section	.text._ZN4vllm3moe35count_and_sort_expert_tokens_kernelIhEEvPKT_PiS5_S5_miiib,"ax",@progbits
	.align	128
        .global         _ZN4vllm3moe35count_and_sort_expert_tokens_kernelIhEEvPKT_PiS5_S5_miiib
        .type           _ZN4vllm3moe35count_and_sort_expert_tokens_kernelIhEEvPKT_PiS5_S5_miiib,@function
        .size           _ZN4vllm3moe35count_and_sort_expert_tokens_kernelIhEEvPKT_PiS5_S5_miiib,(.L_x_1853 - _ZN4vllm3moe35count_and_sort_expert_tokens_kernelIhEEvPKT_PiS5_S5_miiib)
        .other          _ZN4vllm3moe35count_and_sort_expert_tokens_kernelIhEEvPKT_PiS5_S5_miiib,@"STO_CUDA_ENTRY STV_DEFAULT"
_ZN4vllm3moe35count_and_sort_expert_tokens_kernelIhEEvPKT_PiS5_S5_miiib:
.text._ZN4vllm3moe35count_and_sort_expert_tokens_kernelIhEEvPKT_PiS5_S5_miiib:
        /* <DEDUP_REMOVED lines=29> */
.L_x_1688:
[----:B0---4-:R-:W-:-:S04]  /*01d0*/  IADD3 R10, P0, PT, R9, UR8, RZ ;  /* 0x00000008090a7c10 */ /* 0x011fc8000ff1e0ff */
[----:B------:R-:W-:-:S06]  /*01e0*/  IADD3.X R11, PT, PT, R8, UR9, RZ, P0, !PT ;  /* 0x00000009080b7c10 */ /* 0x000fcc00087fe4ff */
[----:B------:R-:W2:Y:S01]  /*01f0*/  LDG.E.U8.CONSTANT R11, desc[UR6][R10.64] ;  /* 0x000000060a0b7981 */ /* 0x000ea2000c1e9100 */
        /* <DEDUP_REMOVED lines=12> */
.L_x_1687:
[----:B-1----:R-:W-:Y:S05]  /*02c0*/  BSYNC.RECONVERGENT B1 ;  /* 0x0000000000017941 */ /* 0x002fea0003800200 */
.L_x_1686:
[----:B0-----:R-:W-:-:S05]  /*02d0*/  IADD3 R9, P0, PT, R0, R9, RZ ;  /* 0x0000000900097210 */ /* 0x001fca0007f1e0ff */
[----:B------:R-:W-:Y:S01]  /*02e0*/  IMAD.X R8, RZ, RZ, R8, P0 ;  /* 0x000000ffff087224 */ /* 0x000fe200000e0608 */
[----:B------:R-:W-:-:S04]  /*02f0*/  ISETP.GE.U32.AND P0, PT, R9, UR10, PT ;  /* 0x0000000a09007c0c */ /* 0x000fc8000bf06070 */
[----:B------:R-:W-:-:S13]  /*0300*/  ISETP.GE.U32.AND.EX P0, PT, R8, UR11, PT, P0 ;  /* 0x0000000b08007c0c */ /* 0x000fda000bf06100 */
[----:B------:R-:W-:Y:S05]  /*0310*/  @!P0 BRA `(.L_x_1688) ;  /* 0xfffffffc00ac8947 */ /* 0x000fea000383ffff */
[----:B------:R-:W-:Y:S05]  /*0320*/  BSYNC.RECONVERGENT B0 ;  /* 0x0000000000007941 */ /* 0x000fea0003800200 */
.L_x_1685:
[----:B------:R-:W-:Y:S05]  /*0330*/  EXIT ;  /* 0x000000000000794d */ /* 0x000fea0003800000 */
.L_x_1684:
[----:B------:R-:W-:Y:S01]  /*0340*/  BSSY.RECONVERGENT B0, `(.L_x_1689) ;  /* 0x0000012000007945 */ /* 0x000fe20003800200 */
.L_x_1692:
[----:B01----:R-:W-:-:S04]  /*0350*/  IADD3 R2, P0, PT, R9, UR12, RZ ;  /* 0x0000000c09027c10 */ /* 0x003fc8000ff1e0ff */
[----:B------:R-:W-:-:S06]  /*0360*/  IADD3.X R3, PT, PT, R8, UR13, RZ, P0, !PT ;  /* 0x0000000d08037c10 */ /* 0x000fcc00087fe4ff */
[----:B------:R-:W2:Y:S01]  /*0370*/  LDG.E.U8.CONSTANT R3, desc[UR6][R2.64] ;  /* 0x0000000602037981 */ /* 0x000ea2000c1e9100 */
        /* <DEDUP_REMOVED lines=8> */
.L_x_1691:
[----:B------:R-:W-:Y:S05]  /*0400*/  BSYNC.RECONVERGENT B1 ;  /* 0x0000000000017941 */ /* 0x000fea0003800200 */
.L_x_1690:
[----:B0-----:R-:W-:-:S05]  /*0410*/  IADD3 R9, P0, PT, R0, R9, RZ ;  /* 0x0000000900097210 */ /* 0x001fca0007f1e0ff */
[----:B------:R-:W-:Y:S01]  /*0420*/  IMAD.X R8, RZ, RZ, R8, P0 ;  /* 0x000000ffff087224 */ /* 0x000fe200000e0608 */
[----:B------:R-:W-:-:S04]  /*0430*/  ISETP.GE.U32.AND P0, PT, R9, UR16, PT ;  /* 0x0000001009007c0c */ /* 0x000fc8000bf06070 */
[----:B------:R-:W-:-:S13]  /*0440*/  ISETP.GE.U32.AND.EX P0, PT, R8, UR17, PT, P0 ;  /* 0x0000001108007c0c */ /* 0x000fda000bf06100 */
[----:B------:R-:W-:Y:S05]  /*0450*/  @!P0 BRA `(.L_x_1692) ;  /* 0xfffffffc00bc8947 */ /* 0x000fea000383ffff */
[----:B------:R-:W-:Y:S05]  /*0460*/  BSYNC.RECONVERGENT B0 ;  /* 0x0000000000007941 */ /* 0x000fea0003800200 */
.L_x_1689:
[----:B------:R-:W-:Y:S05]  /*0470*/  EXIT ;  /* 0x000000000000794d */ /* 0x000fea0003800000 */
.L_x_1693:
        /* <DEDUP_REMOVED lines=16> */
.L_x_1853:


//--------------------- .text._ZN4vllm3moe27moe_align_block_size_kernelIhEEvPKT_PiS5_S5_S5_iiiimS5_iib --------------------------
	.section	.text._ZN4vllm3moe27moe_align_block_size_kernelIhEEvPKT_PiS5_S5_S5_iiiimS5_iib,"ax",@progbits
	.align	128
        .global         _ZN4vllm3moe27moe_align_block_size_kernelIhEEvPKT_PiS5_S5_S5_iiiimS5_iib
        .type           _ZN4vllm3moe27moe_align_block_size_kernelIhEEvPKT_PiS5_S5_S5_iiiimS5_iib,@function
        .size           _ZN4vllm3moe27moe_align_block_size_kernelIhEEvPKT_PiS5_S5_S5_iiiimS5_iib,(.L_x_1854 - _ZN4vllm3moe27moe_align_block_size_kernelIhEEvPKT_PiS5_S5_S5_iiiimS5_iib)
        .other          _ZN4vllm3moe27moe_align_block_size_kernelIhEEvPKT_PiS5_S5_S5_iiiimS5_iib,@"STO_CUDA_ENTRY STV_DEFAULT"
_ZN4vllm3moe27moe_align_block_size_kernelIhEEvPKT_PiS5_S5_S5_iiiimS5_iib:
.text._ZN4vllm3moe27moe_align_block_size_kernelIhEEvPKT_PiS5_S5_S5_iiiimS5_iib:
        /* <DEDUP_REMOVED lines=15> */
.L_x_1695:
        /* <DEDUP_REMOVED lines=9> */
.L_x_1694:
        /* <DEDUP_REMOVED lines=19> */
.L_x_1698:
        /* <DEDUP_REMOVED lines=29> */
.L_x_1697:
        /* <DEDUP_REMOVED lines=24> */
.L_x_1699:
        /* <DEDUP_REMOVED lines=18> */
.L_x_1700:
        /* <DEDUP_REMOVED lines=10> */
.L_x_1696:
        /* <DEDUP_REMOVED lines=25> */
.L_x_1707:
[----:B01----:R-:W-:-:S04]  /*0950*/  IADD3 R4, P0, PT, R8, UR6, RZ ;  /* 0x0000000608047c10 */ /* 0x003fc8000ff1e0ff */
[----:B------:R-:W-:-:S06]  /*0960*/  IADD3.X R5, PT, PT, R9, UR7, RZ, P0, !PT ;  /* 0x0000000709057c10 */ /* 0x000fcc00087fe4ff */
[----:B------:R-:W2:Y:S01]  /*0970*/  LDG.E.U8.CONSTANT R5, desc[UR8][R4.64] ;  /* 0x0000000804057981 */ /* 0x000ea2000c1e9100 */
[----:B------:R-:W-:Y:S01]  /*0980*/  IADD3 R8, P1, PT, R8, UR5, RZ ;  /* 0x0000000508087c10 */ /* 0x000fe2000ff3e0ff */
[----:B------:R-:W-:Y:S03]  /*0990*/  BSSY.RECONVERGENT B2, `(.L_x_1705) ;  /* 0x000000c000027945 */ /* 0x000fe60003800200 */
[----:B---3--:R-:W-:Y:S01]  /*09a0*/  ISETP.GE.U32.AND P0, PT, R8, UR14, PT ;  /* 0x0000000e08007c0c */ /* 0x008fe2000bf06070 */
[----:B------:R-:W-:-:S05]  /*09b0*/  IMAD.X R9, RZ, RZ, R9, P1 ;  /* 0x000000ffff097224 */ /* 0x000fca00008e0609 */
        /* <DEDUP_REMOVED lines=9> */
.L_x_1706:
[----:B------:R-:W-:Y:S05]  /*0a50*/  BSYNC.RECONVERGENT B2 ;  /* 0x0000000000027941 */ /* 0x000fea0003800200 */
.L_x_1705:
[----:B------:R-:W-:Y:S05]  /*0a60*/  @!P0 BRA `(.L_x_1707) ;  /* 0xfffffffc00b88947 */ /* 0x000fea000383ffff */
[----:B------:R-:W-:Y:S05]  /*0a70*/  BSYNC.RECONVERGENT B1 ;  /* 0x0000000000017941 */ /* 0x000fea0003800200 */
.L_x_1704:
[----:B------:R-:W-:Y:S05]  /*0a80*/  BRA `(.L_x_1702) ;  /* 0x0000000000487947 */ /* 0x000fea0003800000 */
.L_x_1703:
[----:B------:R-:W4:Y:S01]  /*0a90*/  S2R R5, SR_CgaCtaId ;  /* 0x0000000000057919 */ /* 0x000f220000008800 */
[----:B--2---:R-:W-:-:S05]  /*0aa0*/  MOV R2, 0x400 ;  /* 0x0000040000027802 */ /* 0x004fca0000000f00 */
[----:B------:R-:W-:-:S05]  /*0ab0*/  VIADD R2, R2, 0x10a0 ;  /* 0x000010a002027836 */ /* 0x000fca0000000000 */
[----:B----4-:R-:W-:-:S07]  /*0ac0*/  LEA R6, R5, R2, 0x18 ;  /* 0x0000000205067211 */ /* 0x010fce00078ec0ff */
.L_x_1710:
[----:B01----:R-:W-:-:S04]  /*0ad0*/  IADD3 R4, P0, PT, R8, UR16, RZ ;  /* 0x0000001008047c10 */ /* 0x003fc8000ff1e0ff */
[----:B------:R-:W-:-:S06]  /*0ae0*/  IADD3.X R5, PT, PT, R9, UR17, RZ, P0, !PT ;  /* 0x0000001109057c10 */ /* 0x000fcc00087fe4ff */
[----:B------:R-:W2:Y:S01]  /*0af0*/  LDG.E.U8.CONSTANT R5, desc[UR8][R4.64] ;  /* 0x0000000804057981 */ /* 0x000ea2000c1e9100 */
[----:B------:R-:W-:Y:S01]  /*0b00*/  IADD3 R8, P1, PT, R8, UR5, RZ ;  /* 0x0000000508087c10 */ /* 0x000fe2000ff3e0ff */
[----:B------:R-:W-:Y:S03]  /*0b10*/  BSSY.RECONVERGENT B1, `(.L_x_1708) ;  /* 0x0000008000017945 */ /* 0x000fe60003800200 */
[----:B------:R-:W-:Y:S01]  /*0b20*/  ISETP.GE.U32.AND P0, PT, R8, UR18, PT ;  /* 0x0000001208007c0c */ /* 0x000fe2000bf06070 */
[----:B------:R-:W-:-:S05]  /*0b30*/  IMAD.X R9, RZ, RZ, R9, P1 ;  /* 0x000000ffff097224 */ /* 0x000fca00008e0609 */
[----:B------:R-:W-:Y:S02]  /*0b40*/  ISETP.GE.U32.AND.EX P0, PT, R9, UR19, PT, P0 ;  /* 0x0000001309007c0c */ /* 0x000fe4000bf06100 */
[----:B--2---:R-:W-:-:S13]  /*0b50*/  ISETP.GE.AND P1, PT, R5, UR11, PT ;  /* 0x0000000b05007c0c */ /* 0x004fda000bf26270 */
[----:B------:R-:W-:Y:S05]  /*0b60*/  @P1 BRA `(.L_x_1709) ;  /* 0x0000000000081947 */ /* 0x000fea0003800000 */
[----:B------:R-:W-:-:S05]  /*0b70*/  IMAD R2, R5, 0x4, R6 ;  /* 0x0000000405027824 */ /* 0x000fca00078e0206 */
[----:B------:R0:W-:Y:S02]  /*0b80*/  ATOMS.POPC.INC.32 RZ, [R2+URZ] ;  /* 0x0000000002ff7f8c */ /* 0x0001e4000d8000ff */
.L_x_1709:
[----:B---3--:R-:W-:Y:S05]  /*0b90*/  BSYNC.RECONVERGENT B1 ;  /* 0x0000000000017941 */ /* 0x008fea0003800200 */
.L_x_1708:
[----:B------:R-:W-:Y:S05]  /*0ba0*/  @!P0 BRA `(.L_x_1710) ;  /* 0xfffffffc00c88947 */ /* 0x000fea000383ffff */
.L_x_1702:
[----:B0--3--:R-:W-:Y:S05]  /*0bb0*/  BSYNC.RECONVERGENT B0 ;  /* 0x0000000000007941 */ /* 0x009fea0003800200 */
.L_x_1701:
        /* <DEDUP_REMOVED lines=41> */
.L_x_1712:
[----:B------:R-:W-:Y:S05]  /*0e50*/  BSYNC.RECONVERGENT B0 ;  /* 0x0000000000007941 */ /* 0x000fea0003800200 */
.L_x_1711:
        /* <DEDUP_REMOVED lines=66> */
.L_x_1727:
        /* <DEDUP_REMOVED lines=65> */
.L_x_1713:
        /* <DEDUP_REMOVED lines=72> */
.L_x_1719:
        /* <DEDUP_REMOVED lines=21> */
.L_x_1718:
[----:B--2---:R-:W-:Y:S05]  /*1c60*/  BSYNC.RECONVERGENT B1 ;  /* 0x0000000000017941 */ /* 0x004fea0003800200 */
.L_x_1717:
        /* <DEDUP_REMOVED lines=12> */
.L_x_1720:
        /* <DEDUP_REMOVED lines=79> */
.L_x_1716:
[----:B--2---:R-:W-:Y:S05]  /*2220*/  BSYNC.RECONVERGENT B0 ;  /* 0x0000000000007941 */ /* 0x004fea0003800200 */
.L_x_1715:
        /* <DEDUP_REMOVED lines=55> */
.L_x_1721:
        /* <DEDUP_REMOVED lines=9> */
.L_x_1714:
[----:B------:R-:W-:Y:S01]  /*2630*/  IMAD.MOV.U32 R40, RZ, RZ, R3 ;  /* 0x000000ffff287224 */ /* 0x000fe200078e0003 */
[----:B------:R-:W-:Y:S01]  /*2640*/  MOV R41, 0x1 ;  /* 0x0000000100297802 */ /* 0x000fe20000000f00 */
[----:B------:R-:W-:Y:S02]  /*2650*/  IMAD.MOV.U32 R42, RZ, RZ, RZ ;  /* 0x000000ffff2a7224 */ /* 0x000fe400078e00ff */
[----:B------:R-:W-:-:S07]  /*2660*/  IMAD.MOV.U32 R39, RZ, RZ, -0x1 ;  /* 0xffffffffff277424 */ /* 0x000fce00078e00ff */
[----:B------:R-:W-:Y:S05]  /*2670*/  WARPSYNC.COLLECTIVE R39, `(.L_x_1722) ;  /* 0x0000000027087348 */ /* 0x000fea0003c00000 */
[----:B------:R0:W1:Y:S02]  /*2680*/  SHFL.UP P0, R38, R40, R41, R42 ;  /* 0x0400002928267389 */ /* 0x000064000000002a */
[----:B01----:R-:W-:Y:S05]  /*2690*/  ENDCOLLECTIVE ;  /* 0x000000000000791b */ /* 0x003fea0003800000 */
.L_x_1722:
[----:B------:R-:W-:Y:S02]  /*26a0*/  IMAD.MOV.U32 R41, RZ, RZ, 0x2 ;  /* 0x00000002ff297424 */ /* 0x000fe400078e00ff */
[----:B------:R-:W-:-:S04]  /*26b0*/  IMAD.MOV.U32 R34, RZ, RZ, R38 ;  /* 0x000000ffff227224 */ /* 0x000fc800078e0026 */
[----:B------:R-:W-:-:S05]  /*26c0*/  @P0 IMAD.IADD R34, R3, 0x1, R34 ;  /* 0x0000000103220824 */ /* 0x000fca00078e0222 */
[----:B------:R-:W-:-:S07]  /*26d0*/  MOV R40, R34 ;  /* 0x0000002200287202 */ /* 0x000fce0000000f00 */
[----:B------:R-:W-:Y:S05]  /*26e0*/  WARPSYNC.COLLECTIVE R39, `(.L_x_1723) ;  /* 0x0000000027087348 */ /* 0x000fea0003c00000 */
[----:B------:R0:W1:Y:S02]  /*26f0*/  SHFL.UP P0, R38, R40, R41, R42 ;  /* 0x0400002928267389 */ /* 0x000064000000002a */
[----:B01----:R-:W-:Y:S05]  /*2700*/  ENDCOLLECTIVE ;  /* 0x000000000000791b */ /* 0x003fea0003800000 */
.L_x_1723:
[----:B------:R-:W-:Y:S02]  /*2710*/  HFMA2 R41, -RZ, RZ, 0, 2.384185791015625e-07 ;  /* 0x00000004ff297431 */ /* 0x000fe400000001ff */
[----:B------:R-:W-:-:S04]  /*2720*/  IMAD.MOV.U32 R35, RZ, RZ, R38 ;  /* 0x000000ffff237224 */ /* 0x000fc800078e0026 */
[----:B------:R-:W-:-:S04]  /*2730*/  @P0 IMAD.IADD R35, R34, 0x1, R35 ;  /* 0x0000000122230824 */ /* 0x000fc800078e0223 */
[----:B------:R-:W-:-:S07]  /*2740*/  IMAD.MOV.U32 R40, RZ, RZ, R35 ;  /* 0x000000ffff287224 */ /* 0x000fce00078e0023 */
[----:B------:R-:W-:Y:S05]  /*2750*/  WARPSYNC.COLLECTIVE R39, `(.L_x_1724) ;  /* 0x0000000027087348 */ /* 0x000fea0003c00000 */
[----:B------:R0:W1:Y:S02]  /*2760*/  SHFL.UP P0, R38, R40, R41, R42 ;  /* 0x0400002928267389 */ /* 0x000064000000002a */
[----:B01----:R-:W-:Y:S05]  /*2770*/  ENDCOLLECTIVE ;  /* 0x000000000000791b */ /* 0x003fea0003800000 */
.L_x_1724:
[----:B------:R-:W-:Y:S02]  /*2780*/  IMAD.MOV.U32 R41, RZ, RZ, 0x8 ;  /* 0x00000008ff297424 */ /* 0x000fe400078e00ff */
[----:B------:R-:W-:-:S04]  /*2790*/  IMAD.MOV.U32 R36, RZ, RZ, R38 ;  /* 0x000000ffff247224 */ /* 0x000fc800078e0026 */
[----:B------:R-:W-:-:S04]  /*27a0*/  @P0 IMAD.IADD R36, R35, 0x1, R36 ;  /* 0x0000000123240824 */ /* 0x000fc800078e0224 */
[----:B------:R-:W-:-:S07]  /*27b0*/  IMAD.MOV.U32 R40, RZ, RZ, R36 ;  /* 0x000000ffff287224 */ /* 0x000fce00078e0024 */
[----:B------:R-:W-:Y:S05]  /*27c0*/  WARPSYNC.COLLECTIVE R39, `(.L_x_1725) ;  /* 0x0000000027087348 */ /* 0x000fea0003c00000 */
[----:B------:R0:W1:Y:S02]  /*27d0*/  SHFL.UP P0, R38, R40, R41, R42 ;  /* 0x0400002928267389 */ /* 0x000064000000002a */
[----:B01----:R-:W-:Y:S05]  /*27e0*/  ENDCOLLECTIVE ;  /* 0x000000000000791b */ /* 0x003fea0003800000 */
.L_x_1725:
[----:B------:R-:W-:Y:S01]  /*27f0*/  IMAD.MOV.U32 R41, RZ, RZ, 0x10 ;  /* 0x00000010ff297424 */ /* 0x000fe200078e00ff */
[----:B------:R-:W-:-:S05]  /*2800*/  MOV R37, R38 ;  /* 0x0000002600257202 */ /* 0x000fca0000000f00 */
[----:B------:R-:W-:-:S04]  /*2810*/  @P0 IMAD.IADD R37, R36, 0x1, R37 ;  /* 0x0000000124250824 */ /* 0x000fc800078e0225 */
[----:B------:R-:W-:-:S07]  /*2820*/  IMAD.MOV.U32 R40, RZ, RZ, R37 ;  /* 0x000000ffff287224 */ /* 0x000fce00078e0025 */
[----:B------:R-:W-:Y:S05]  /*2830*/  WARPSYNC.COLLECTIVE R39, `(.L_x_1726) ;  /* 0x0000000027087348 */ /* 0x000fea0003c00000 */
[----:B------:R0:W1:Y:S02]  /*2840*/  SHFL.UP P0, R38, R40, R41, R42 ;  /* 0x0400002928267389 */ /* 0x000064000000002a */
[----:B01----:R-:W-:Y:S05]  /*2850*/  ENDCOLLECTIVE ;  /* 0x000000000000791b */ /* 0x003fea0003800000 */
.L_x_1726:
[----:B------:R-:W-:Y:S05]  /*2860*/  BRA `(.L_x_1727) ;  /* 0xffffffe800847947 */ /* 0x000fea000383ffff */
.L_x_1728:
        /* <DEDUP_REMOVED lines=9> */
.L_x_1854:


//--------------------- .text._ZN4vllm3moe46moe_align_block_size_small_batch_expert_kernelIhLi256EEEvPKT_PiS5_S5_S5_iimiib --------------------------
	.section	.text._ZN4vllm3moe46moe_align_block_size_small_batch_expert_kernelIhLi256EEEvPKT_PiS5_S5_S5_iimiib,"ax",@progbits
	.align	128
        .global         _ZN4vllm3moe46moe_align_block_size_small_batch_expert_kernelIhLi256EEEvPKT_PiS5_S5_S5_iimiib
        .type           _ZN4vllm3moe46moe_align_block_size_small_batch_expert_kernelIhLi256EEEvPKT_PiS5_S5_S5_iimiib,@function
        .size           _ZN4vllm3moe46moe_align_block_size_small_batch_expert_kernelIhLi256EEEvPKT_PiS5_S5_S5_iimiib,(.L_x_1855 - _ZN4vllm3moe46moe_align_block_size_small_batch_expert_kernelIhLi256EEEvPKT_PiS5_S5_S5_iimiib)
        .other          _ZN4vllm3moe46moe_align_block_size_small_batch_expert_kernelIhLi256EEEvPKT_PiS5_S5_S5_iimiib,@"STO_CUDA_ENTRY STV_DEFAULT"
_ZN4vllm3moe46moe_align_block_size_small_batch_expert_kernelIhLi256EEEvPKT_PiS5_S5_S5_iimiib:
.text._ZN4vllm3moe46moe_align_block_size_small_batch_expert_kernelIhLi256EEEvPKT_PiS5_S5_S5_iimiib:
        /* <DEDUP_REMOVED lines=34> */
.L_x_1733:
        /* <DEDUP_REMOVED lines=27> */
.L_x_1732:
[----:B------:R-:W-:Y:S05]  /*03d0*/  BSYNC.RECONVERGENT B0 ;  /* 0x0000000000007941 */ /* 0x000fea0003800200 */
.L_x_1731:
        /* <DEDUP_REMOVED lines=22> */
.L_x_1735:
[----:B------:R-:W-:Y:S05]  /*0540*/  BSYNC.RECONVERGENT B0 ;  /* 0x0000000000007941 */ /* 0x000fea0003800200 */
.L_x_1734:
        /* <DEDUP_REMOVED lines=18> */
.L_x_1737:
[----:B------:R-:W-:Y:S05]  /*0670*/  BSYNC.RECONVERGENT B0 ;  /* 0x0000000000007941 */ /* 0x000fea0003800200 */
.L_x_1736:
[----:B------:R-:W-:Y:S05]  /*0680*/  @!P1 BRA `(.L_x_1730) ;  /* 0x0000000000409947 */ /* 0x000fea0003800000 */
[----:B------:R-:W1:Y:S01]  /*0690*/  LDCU.64 UR4, c[0x0][0x388] ;  /* 0x00007100ff0477ac */ /* 0x000e620008000a00 */
[----:B------:R-:W3:Y:S01]  /*06a0*/  LDC R9, c[0x0][0x3b0] ;  /* 0x0000ec00ff097b82 */ /* 0x000ee20000000800 */
[----:B------:R-:W-:-:S05]  /*06b0*/  IADD3 R0, P1, PT, RZ, -R0, RZ ;  /* 0x80000000ff007210 */ /* 0x000fca0007f3e0ff */
[----:B------:R-:W-:Y:S01]  /*06c0*/  IMAD.X R4, RZ, RZ, -0x1, P1 ;  /* 0xffffffffff047424 */ /* 0x000fe200008e06ff */
[----:B-12---:R-:W-:-:S04]  /*06d0*/  LEA R5, P0, R7, UR4, 0x2 ;  /* 0x0000000407057c11 */ /* 0x006fc8000f8010ff */
[----:B------:R-:W-:-:S09]  /*06e0*/  LEA.HI.X R6, R7, UR5, R8, 0x2, P0 ;  /* 0x0000000507067c11 */ /* 0x000fd200080f1408 */
.L_x_1738:
        /* <DEDUP_REMOVED lines=10> */
.L_x_1730:
[----:B------:R-:W-:Y:S05]  /*0790*/  WARPSYNC.ALL ;  /* 0x0000000000007948 */ /* 0x000fea0003800000 */
[----:B------:R-:W-:Y:S08]  /*07a0*/  BAR.SYNC.DEFER_BLOCKING 0x0 ;  /* 0x0000000000007b1d */ /* 0x000ff00000010000 */
[----:B------:R-:W-:Y:S08]  /*07b0*/  BAR.SYNC.DEFER_BLOCKING 0x0 ;  /* 0x0000000000007b1d */ /* 0x000ff00000010000 */
[----:B------:R-:W-:Y:S06]  /*07c0*/  BAR.SYNC.DEFER_BLOCKING 0x0 ;  /* 0x0000000000007b1d */ /* 0x000fec0000010000 */
[----:B------:R-:W-:Y:S05]  /*07d0*/  EXIT ;  /* 0x000000000000794d */ /* 0x000fea0003800000 */
.L_x_1729:
        /* <DEDUP_REMOVED lines=21> */
.L_x_1741:
        /* <DEDUP_REMOVED lines=20> */
.L_x_1740:
        /* <DEDUP_REMOVED lines=17> */
.L_x_1742:
        /* <DEDUP_REMOVED lines=12> */
.L_x_1743:
[----:B------:R-:W-:Y:S05]  /*0c40*/  @!P1 BRA `(.L_x_1739) ;  /* 0x0000000000289947 */ /* 0x000fea0003800000 */
[----:B------:R-:W-:Y:S01]  /*0c50*/  IMAD.SHL.U32 R6, R7, 0x4, RZ ;  /* 0x0000000407067824 */ /* 0x000fe200078e00ff */
[----:B------:R-:W-:Y:S01]  /*0c60*/  LEA R7, R5, 0xfffffc08, 0x2 ;  /* 0xfffffc0805077811 */ /* 0x000fe200078e10ff */
[----:B------:R-:W-:-:S04]  /*0c70*/  IMAD.MOV R8, RZ, RZ, -R8 ;  /* 0x000000ffff087224 */ /* 0x000fc800078e0a08 */
[----:B------:R-:W-:-:S05]  /*0c80*/  IMAD R7, R7, R3, R6 ;  /* 0x0000000307077224 */ /* 0x000fca00078e0206 */
[----:B------:R-:W-:-:S07]  /*0c90*/  IADD3 R7, PT, PT, R7, 0x4, R2 ;  /* 0x0000000407077810 */ /* 0x000fce0007ffe002 */
.L_x_1744:
[----:B------:R-:W-:Y:S01]  /*0ca0*/  VIADD R8, R8, 0x1 ;  /* 0x0000000108087836 */ /* 0x000fe20000000000 */
[----:B------:R2:W-:Y:S04]  /*0cb0*/  STS [R7], RZ ;  /* 0x000000ff07007388 */ /* 0x0005e80000000800 */
[----:B------:R-:W-:Y:S01]  /*0cc0*/  ISETP.NE.AND P0, PT, R8, RZ, PT ;  /* 0x000000ff0800720c */ /* 0x000fe20003f05270 */
[----:B--2---:R-:W-:-:S12]  /*0cd0*/  VIADD R7, R7, 0x4 ;  /* 0x0000000407077836 */ /* 0x004fd80000000000 */
[----:B------:R-:W-:Y:S05]  /*0ce0*/  @P0 BRA `(.L_x_1744) ;  /* 0xfffffffc00ec0947 */ /* 0x000fea000383ffff */
.L_x_1739:
        /* <DEDUP_REMOVED lines=13> */
.L_x_1747:
[----:B------:R-:W-:-:S04]  /*0dc0*/  IADD3 R16, P0, PT, R19, UR8, RZ ;  /* 0x0000000813107c10 */ /* 0x000fc8000ff1e0ff */
[----:B------:R-:W-:-:S05]  /*0dd0*/  IADD3.X R17, PT, PT, R20, UR9, RZ, P0, !PT ;  /* 0x0000000914117c10 */ /* 0x000fca00087fe4ff */
[----:B------:R-:W2:Y:S02]  /*0de0*/  LDG.E.U8.CONSTANT R11, desc[UR6][R16.64] ;  /* 0x00000006100b7981 */ /* 0x000ea4000c1e9100 */
[----:B--2---:R-:W-:-:S06]  /*0df0*/  IMAD.WIDE.U32 R10, R11, 0x4, R6 ;  /* 0x000000040b0a7825 */ /* 0x004fcc00078e0006 */
        /* <DEDUP_REMOVED lines=14> */
.L_x_1746:
[----:B------:R-:W-:Y:S02]  /*0ee0*/  IMAD.MOV.U32 R17, RZ, RZ, R15 ;  /* 0x000000ffff117224 */ /* 0x000fe400078e000f */
[----:B------:R-:W-:-:S07]  /*0ef0*/  IMAD.MOV.U32 R18, RZ, RZ, R0 ;  /* 0x000000ffff127224 */ /* 0x000fce00078e0000 */
.L_x_1748:
[----:B------:R-:W-:-:S04]  /*0f00*/  IADD3 R10, P0, PT, R17, UR12, RZ ;  /* 0x0000000c110a7c10 */ /* 0x000fc8000ff1e0ff */
[----:B------:R-:W-:-:S05]  /*0f10*/  IADD3.X R11, PT, PT, R18, UR13, RZ, P0, !PT ;  /* 0x0000000d120b7c10 */ /* 0x000fca00087fe4ff */
[----:B------:R-:W0:Y:S01]  /*0f20*/  LDG.E.U8.CONSTANT R10, desc[UR6][R10.64] ;  /* 0x000000060a0a7981 */ /* 0x000e22000c1e9100 */
[----:B------:R-:W-:-:S04]  /*0f30*/  IADD3 R17, P1, PT, R14, R17, RZ ;  /* 0x000000110e117210 */ /* 0x000fc80007f3e0ff */
[----:B------:R-:W-:Y:S01]  /*0f40*/  ISETP.GE.U32.AND P0, PT, R17, R6, PT ;  /* 0x000000061100720c */ /* 0x000fe20003f06070 */
[----:B------:R-:W-:-:S05]  /*0f50*/  IMAD.X R18, RZ, RZ, R18, P1 ;  /* 0x000000ffff127224 */ /* 0x000fca00008e0612 */
[----:B------:R-:W-:Y:S01]  /*0f60*/  ISETP.GE.U32.AND.EX P0, PT, R18, R7, PT, P0 ;  /* 0x000000071200720c */ /* 0x000fe20003f06100 */
[----:B012---:R-:W-:-:S05]  /*0f70*/  IMAD R9, R8, R3, R10 ;  /* 0x0000000308097224 */ /* 0x007fca00078e020a */
[----:B------:R-:W-:-:S05]  /*0f80*/  LEA R9, R9, R12, 0x2 ;  /* 0x0000000c09097211 */ /* 0x000fca00078e10ff */
[----:B------:R-:W0:Y:S02]  /*0f90*/  LDS R16, [R9+0x4] ;  /* 0x0000040009107984 */ /* 0x000e240000000800 */
[----:B0-----:R-:W-:-:S05]  /*0fa0*/  VIADD R16, R16, 0x1 ;  /* 0x0000000110107836 */ /* 0x001fca0000000000 */
[----:B------:R2:W-:Y:S01]  /*0fb0*/  STS [R9+0x4], R16 ;  /* 0x0000041009007388 */ /* 0x0005e20000000800 */
[----:B------:R-:W-:Y:S05]  /*0fc0*/  @!P0 BRA `(.L_x_1748) ;  /* 0xfffffffc00cc8947 */ /* 0x000fea000383ffff */
.L_x_1745:
        /* <DEDUP_REMOVED lines=31> */
.L_x_1754:
        /* <DEDUP_REMOVED lines=68> */
.L_x_1753:
        /* <DEDUP_REMOVED lines=38> */
.L_x_1755:
[----:B------:R-:W-:-:S13]  /*1860*/  ISETP.NE.OR P0, PT, R3, RZ, P0 ;  /* 0x000000ff0300720c */ /* 0x000fda0000705670 */
[----:B------:R-:W-:Y:S05]  /*1870*/  @!P0 BRA `(.L_x_1756) ;  /* 0x0000000000508947 */ /* 0x000fea0003800000 */
.L_x_1752:
        /* <DEDUP_REMOVED lines=20> */
.L_x_1756:
[----:B------:R-:W-:-:S12]  /*19c0*/  UIADD3 UR4, UPT, UPT, UR4, 0x1, URZ ;  /* 0x0000000104047890 */ /* 0x000fd8000fffe0ff */
.L_x_1751:
[----:B------:R-:W-:-:S13]  /*19d0*/  LOP3.LUT P0, R3, R4, 0x3, RZ, 0xc0, !PT ;  /* 0x0000000304037812 */ /* 0x000fda000780c0ff */
[----:B------:R-:W-:Y:S05]  /*19e0*/  @!P0 BRA `(.L_x_1750) ;  /* 0x00000000003c8947 */ /* 0x000fea0003800000 */
[----:B------:R-:W-:Y:S01]  /*19f0*/  LEA R2, R5, R2, 0x2 ;  /* 0x0000000205027211 */ /* 0x000fe200078e10ff */
[----:B------:R-:W-:Y:S01]  /*1a00*/  IMAD.MOV R3, RZ, RZ, -R3 ;  /* 0x000000ffff037224 */ /* 0x000fe200078e0a03 */
[----:B------:R-:W-:Y:S02]  /*1a10*/  ULEA UR5, UR4, 0x4, 0x2 ;  /* 0x0000000404057891 */ /* 0x000fe4000f8e10ff */
[----:B------:R-:W-:Y:S02]  /*1a20*/  IMAD R11, R7, UR4, RZ ;  /* 0x00000004070b7c24 */ /* 0x000fe4000f8e02ff */
[----:B------:R-:W-:-:S08]  /*1a30*/  VIADD R2, R2, 0xfffffc04 ;  /* 0xfffffc0402027836 */ /* 0x000fd00000000000 */
.L_x_1757:
        /* <DEDUP_REMOVED lines=10> */
.L_x_1750:
[----:B------:R-:W-:Y:S05]  /*1ae0*/  BSYNC.RECONVERGENT B0 ;  /* 0x0000000000007941 */ /* 0x000fea0003800200 */
.L_x_1749:
        /* <DEDUP_REMOVED lines=34> */
.L_x_1762:
        /* <DEDUP_REMOVED lines=144> */
.L_x_1761:
        /* <DEDUP_REMOVED lines=88> */
.L_x_1764:
        /* <DEDUP_REMOVED lines=56> */
.L_x_1766:
[----:B------:R-:W-:Y:S05]  /*2f10*/  BSYNC.RECONVERGENT B2 ;  /* 0x0000000000027941 */ /* 0x000fea0003800200 */
.L_x_1765:
        /* <DEDUP_REMOVED lines=34> */
.L_x_1763:
[----:B------:R-:W-:Y:S05]  /*3140*/  BSYNC.RECONVERGENT B1 ;  /* 0x0000000000017941 */ /* 0x000fea0003800200 */
.L_x_1760:
[----:B01234-:R-:W0:Y:S01]  /*3150*/  LDS R9, [R12] ;  /* 0x000000000c097984 */ /* 0x01fe220000000800 */
[----:B------:R-:W0:Y:S03]  /*3160*/  LDC.64 R2, c[0x0][0x398] ;  /* 0x0000e600ff027b82 */ /* 0x000e260000000a00 */
[----:B0-----:R0:W-:Y:S02]  /*3170*/  STG.E desc[UR6][R2.64], R9 ;  /* 0x0000000902007986 */ /* 0x0011e4000c101906 */
.L_x_1759:
[----:B------:R-:W-:Y:S05]  /*3180*/  BSYNC.RECONVERGENT B0 ;  /* 0x0000000000007941 */ /* 0x000fea0003800200 */
.L_x_1758:
        /* <DEDUP_REMOVED lines=59> */
.L_x_1771:
        /* <DEDUP_REMOVED lines=21> */
.L_x_1770:
[----:B--23--:R-:W-:Y:S05]  /*3690*/  BSYNC.RECONVERGENT B1 ;  /* 0x0000000000017941 */ /* 0x00cfea0003800200 */
.L_x_1769:
        /* <DEDUP_REMOVED lines=11> */
.L_x_1772:
        /* <DEDUP_REMOVED lines=81> */
.L_x_1768:
[----:B--23--:R-:W-:Y:S05]  /*3c60*/  BSYNC.RECONVERGENT B0 ;  /* 0x0000000000007941 */ /* 0x00cfea0003800200 */
.L_x_1767:
        /* <DEDUP_REMOVED lines=54> */
.L_x_1775:
        /* <DEDUP_REMOVED lines=8> */
.L_x_1774:
[----:B------:R-:W-:Y:S05]  /*4050*/  BSYNC.RECONVERGENT B0 ;  /* 0x0000000000007941 */ /* 0x000fea0003800200 */
.L_x_1773:
        /* <DEDUP_REMOVED lines=10> */
.L_x_1779:
        /* <DEDUP_REMOVED lines=21> */
.L_x_1778:
[----:B------:R-:W-:Y:S05]  /*4250*/  BSYNC.RECONVERGENT B0 ;  /* 0x0000000000007941 */ /* 0x000fea0003800200 */
.L_x_1777:
[----:B0-----:R-:W-:-:S04]  /*4260*/  IADD3 R15, P0, PT, R14, R15, RZ ;  /* 0x0000000f0e0f7210 */ /* 0x001fc80007f1e0ff */
[----:B------:R-:W-:Y:S02]  /*4270*/  IADD3.X R0, PT, PT, RZ, R0, RZ, P0, !PT ;  /* 0x00000000ff007210 */ /* 0x000fe400007fe4ff */
[----:B------:R-:W-:-:S04]  /*4280*/  ISETP.GE.U32.AND P0, PT, R15, UR14, PT ;  /* 0x0000000e0f007c0c */ /* 0x000fc8000bf06070 */
[----:B------:R-:W-:-:S13]  /*4290*/  ISETP.GE.U32.AND.EX P0, PT, R0, UR15, PT, P0 ;  /* 0x0000000f00007c0c */ /* 0x000fda000bf06100 */
[----:B------:R-:W-:Y:S05]  /*42a0*/  @!P0 BRA `(.L_x_1779) ;  /* 0xfffffffc00948947 */ /* 0x000fea000383ffff */
[----:B------:R-:W-:Y:S05]  /*42b0*/  EXIT ;  /* 0x000000000000794d */ /* 0x000fea0003800000 */
.L_x_1776:
[----:B------:R-:W0:Y:S01]  /*42c0*/  S2UR UR5, SR_CgaCtaId ;  /* 0x00000000000579c3 */ /* 0x000e220000008800 */
[----:B------:R-:W-:Y:S01]  /*42d0*/  UMOV UR4, 0x400 ;  /* 0x0000040000047882 */ /* 0x000fe20000000000 */
[----:B------:R-:W2:Y:S01]  /*42e0*/  LDCU UR12, c[0x0][0x3a8] ;  /* 0x00007500ff0c77ac */ /* 0x000ea20008000800 */
[----:B------:R-:W3:Y:S05]  /*42f0*/  LDCU.64 UR10, c[0x0][0x380] ;  /* 0x00007000ff0a77ac */ /* 0x000eea0008000a00 */
[----:B-1----:R-:W1:Y:S01]  /*4300*/  LDC.64 R2, c[0x0][0x388] ;  /* 0x0000e200ff027b82 */ /* 0x002e620000000a00 */
[----:B0-23--:R-:W-:-:S12]  /*4310*/  ULEA UR4, UR5, UR4, 0x18 ;  /* 0x0000000405047291 */ /* 0x00dfd8000f8ec0ff */
.L_x_1780:
[----:B------:R-:W-:-:S04]  /*4320*/  IADD3 R6, P0, PT, R15, UR10, RZ ;  /* 0x0000000a0f067c10 */ /* 0x000fc8000ff1e0ff */
[----:B------:R-:W-:-:S05]  /*4330*/  IADD3.X R7, PT, PT, R0, UR11, RZ, P0, !PT ;  /* 0x0000000b00077c10 */ /* 0x000fca00087fe4ff */
[----:B------:R-:W4:Y:S02]  /*4340*/  LDG.E.U8.CONSTANT R6, desc[UR6][R6.64] ;  /* 0x0000000606067981 */ /* 0x000f24000c1e9100 */
        /* <DEDUP_REMOVED lines=16> */
.L_x_1781:
        /* <DEDUP_REMOVED lines=11> */
.L_x_1855:


//--------------------- .text._ZN3cub18CUB_300001_SM_10006detail11EmptyKernelIvEEvv --------------------------
	.section	.text._ZN3cub18CUB_300001_SM_10006detail11EmptyKernelIvEEvv,"ax",@progbits
	.align	128
        .global         _ZN3cub18CUB_300001_SM_10006detail11EmptyKernelIvEEvv
        .type           _ZN3cub18CUB_300001_SM_10006detail11EmptyKernelIvEEvv,@function
        .size           _ZN3cub18CUB_300001_SM_10006detail11EmptyKernelIvEEvv,(.L_x_1856 - _ZN3cub18CUB_300001_SM_10006detail11EmptyKernelIvEEvv)
        .other          _ZN3cub18CUB_300001_SM_10006detail11EmptyKernelIvEEvv,@"STO_CUDA_ENTRY STV_DEFAULT"
_ZN3cub18CUB_300001_SM_10006detail11EmptyKernelIvEEvv:
.text._ZN3cub18CUB_300001_SM_10006detail11EmptyKernelIvEEvv:
[----:B------:R-:W-:Y:S01]  /*0000*/  LDC R1, c[0x0][0x37c] ;  /* 0x0000df00ff017b82 */ /* 0x000fe20000000800 */
[----:B------:R-:W-:Y:S05]  /*0010*/  EXIT ;  /* 0x000000000000794d */ /* 0x000fea0003800000 */
.L_x_1782:
        /* <DEDUP_REMOVED lines=14> */
.L_x_1856:


//--------------------- .nv.shared._ZN4vllm3moe28batched_moe_align_block_size35batched_moe_align_block_size_kernelEiiiPKiPiS4_S4_ --------------------------
	.section	.nv.shared._ZN4vllm3moe28batched_moe_align_block_size35batched_moe_align_block_size_kernelEiiiPKiPiS4_S4_,"aw",@nobits
	.sectionflags	@""
	.align	16
.nv.shared._ZN4vllm3moe28batched_moe_align_block_size35batched_moe_align_block_size_kernelEiiiPKiPiS4_S4_:
	.zero		5280


//--------------------- .nv.shared.reserved.0     --------------------------
	.section	.nv.shared.reserved.0,"aw",@nobits
	.weak		__nv_reservedSMEM_offset_0_alias
	.size		__nv_reservedSMEM_offset_0_alias, 0, 64
	.other		__nv_reservedSMEM_offset_0_alias,@"STO_CUDA_RESERVED_SHARED STV_DEFAULT"
__nv_reservedSMEM_offset_0_alias:
	.zero		0
	.zero		64


//--------------------- .nv.global                --------------------------
	.section	.nv.global,"aw",@nobits
.nv.global:
	.type		_ZN55_INTERNAL_9c60e064_24_moe_align_sum_kernels_cu_7672d19f6thrust24THRUST_300001_SM_1000_NS12placeholders2_5E,@object
	.size		_ZN55_INTERNAL_9c60e064_24_moe_align_sum_kernels_cu_7672d19f6thrust24THRUST_300001_SM_1000_NS12placeholders2_5E,(_ZN55_INTERNAL_9c60e064_24_moe_align_sum_kernels_cu_7672d19f4cuda3std3__45__cpo6cbeginE - _ZN55_INTERNAL_9c60e064_24_moe_align_sum_kernels_cu_7672d19f6thrust24THRUST_300001_SM_1000_NS12placeholders2_5E)
_ZN55_INTERNAL_9c60e064_24_moe_align_sum_kernels_cu_7672d19f6thrust24THRUST_300001_SM_1000_NS12placeholders2_5E:
	.zero		1
	.type		_ZN55_INTERNAL_9c60e064_24_moe_align_sum_kernels_cu_7672d19f4cuda3std3__45__cpo6cbeginE,@object
	.size		_ZN55_INTERNAL_9c60e064_24_moe_align_sum_kernels_cu_7672d19f4cuda3std3__45__cpo6cbeginE,(_ZN55_INTERNAL_9c60e064_24_moe_align_sum_kernels_cu_7672d19f4cuda3std6ranges3__45__cpo6cbeginE - _ZN55_INTERNAL_9c60e064_24_moe_align_sum_kernels_cu_7672d19f4cuda3std3__45__cpo6cbeginE)
_ZN55_INTERNAL_9c60e064_24_moe_align_sum_kernels_cu_7672d19f4cuda3std3__45__cpo6cbeginE:
	.zero		1
	.type		_ZN55_INTERNAL_9c60e064_24_moe_align_sum_kernels_cu_7672d19f4cuda3std6ranges3__45__cpo6cbeginE,@object
	.size		_ZN55_INTERNAL_9c60e064_24_moe_align_sum_kernels_cu_7672d19f4cuda3std6ranges3__45__cpo6cbeginE,(_ZN55_INTERNAL_9c60e064_24_moe_align_sum_kernels_cu_7672d19f4cuda3std3__48in_placeE - _ZN55_INTERNAL_9c60e064_24_moe_align_sum_kernels_cu_7672d19f4cuda3std6ranges3__45__cpo6cbeginE)
_ZN55_INTERNAL_9c60e064_24_moe_align_sum_kernels_cu_7672d19f4cuda3std6ranges3__45__cpo6cbeginE:
	.zero		1
	.type		_ZN55_INTERNAL_9c60e064_24_moe_align_sum_kernels_cu_7672d19f4cuda3std3__48in_placeE,@object
	.size		_ZN55_INTERNAL_9c60e064_24_moe_align_sum_kernels_cu_7672d19f4cuda3std3__48in_placeE,(_ZN55_INTERNAL_9c60e064_24_moe_align_sum_kernels_cu_7672d19f4cuda3std6ranges3__45__cpo4sizeE - _ZN55_INTERNAL_9c60e064_24_moe_align_sum_kernels_cu_7672d19f4cuda3std3__48in_placeE)
_ZN55_INTERNAL_9c60e064_24_moe_align_sum_kernels_cu_7672d19f4cuda3std3__48in_placeE:
	.zero		1
	.type		_ZN55_INTERNAL_9c60e064_24_moe_align_sum_kernels_cu_7672d19f4cuda3std6ranges3__45__cpo4sizeE,@object
	.size		_ZN55_INTERNAL_9c60e064_24_moe_align_sum_kernels_cu_7672d19f4cuda3std6ranges3__45__cpo4sizeE,(_ZN55_INTERNAL_9c60e064_24_moe_align_sum_kernels_cu_7672d19f6thrust24THRUST_300001_SM_1000_NS12placeholders2_9E - _ZN55_INTERNAL_9c60e064_24_moe_align_sum_kernels_cu_7672d19f4cuda3std6ranges3__45__cpo4sizeE)
_ZN55_INTERNAL_9c60e064_24_moe_align_sum_kernels_cu_7672d19f4cuda3std6ranges3__45__cpo4sizeE:
	.zero		1
	.type		_ZN55_INTERNAL_9c60e064_24_moe_align_sum_kernels_cu_7672d19f6thrust24THRUST_300001_SM_1000_NS12placeholders2_9E,@object
	.size		_ZN55_INTERNAL_9c60e064_24_moe_align_sum_kernels_cu_7672d19f6thrust24THRUST_300001_SM_1000_NS12placeholders2_9E,(_ZN55_INTERNAL_9c60e064_24_moe_align_sum_kernels_cu_7672d19f4cuda3std3__45__cpo7crbeginE - _ZN55_INTERNAL_9c60e064_24_moe_align_sum_kernels_cu_7672d19f6thrust24THRUST_300001_SM_1000_NS12placeholders2_9E)
_ZN55_INTERNAL_9c60e064_24_moe_align_sum_kernels_cu_7672d19f6thrust24THRUST_300001_SM_1000_NS12placeholders2_9E:
	.zero		1
	.type		_ZN55_INTERNAL_9c60e064_24_moe_align_sum_kernels_cu_7672d19f4cuda3std3__45__cpo7crbeginE,@object
	.size		_ZN55_INTERNAL_9c60e064_24_moe_align_sum_kernels_cu_7672d19f4cuda3std3__45__cpo7crbeginE,(_ZN55_INTERNAL_9c60e064_24_moe_align_sum_kernels_cu_7672d19f4cuda3std6ranges3__45__cpo4nextE - _ZN55_INTERNAL_9c60e064_24_moe_align_sum_kernels_cu_7672d19f4cuda3std3__45__cpo7crbeginE)
_ZN55_INTERNAL_9c60e064_24_moe_align_sum_kernels_cu_7672d19f4cuda3std3__45__cpo7crbeginE:
	.zero		1
	.type		_ZN55_INTERNAL_9c60e064_24_moe_align_sum_kernels_cu_7672d19f4cuda3std6ranges3__45__cpo4nextE,@object
	.size		_ZN55_INTERNAL_9c60e064_24_moe_align_sum_kernels_cu_7672d19f4cuda3std6ranges3__45__cpo4nextE,(_ZN55_INTERNAL_9c60e064_24_moe_align_sum_kernels_cu_7672d19f4cuda3std6ranges3__45__cpo4swapE - _ZN55_INTERNAL_9c60e064_24_moe_align_sum_kernels_cu_7672d19f4cuda3std6ranges3__45__cpo4nextE)
_ZN55_INTERNAL_9c60e064_24_moe_align_sum_kernels_cu_7672d19f4cuda3std6ranges3__45__cpo4nextE:
	.zero		1
	.type		_ZN55_INTERNAL_9c60e064_24_moe_align_sum_kernels_cu_7672d19f4cuda3std6ranges3__45__cpo4swapE,@object
	.size		_ZN55_INTERNAL_9c60e064_24_moe_align_sum_kernels_cu_7672d19f4cuda3std6ranges3__45__cpo4swapE,(_ZN55_INTERNAL_9c60e064_24_moe_align_sum_kernels_cu_7672d19f6thrust24THRUST_300001_SM_1000_NS12placeholders2_1E - _ZN55_INTERNAL_9c60e064_24_moe_align_sum_kernels_cu_7672d19f4cuda3std6ranges3__45__cpo4swapE)
_ZN55_INTERNAL_9c60e064_24_moe_align_sum_kernels_cu_7672d19f4cuda3std6ranges3__45__cpo4swapE:
	.zero		1
	.type		_ZN55_INTERNAL_9c60e064_24_moe_align_sum_kernels_cu_7672d19f6thrust24THRUST_300001_SM_1000_NS12placeholders2_1E,@object
	.size		_ZN55_INTERNAL_9c60e064_24_moe_align_sum_kernels_cu_7672d19f6thrust24THRUST_300001_SM_1000_NS12placeholders2_1E,(_ZN55_INTERNAL_9c60e064_24_moe_align_sum_kernels_cu_7672d19f6thrust24THRUST_300001_SM_1000_NS12placeholders2_3E - _ZN55_INTERNAL_9c60e064_24_moe_align_sum_kernels_cu_7672d19f6thrust24THRUST_300001_SM_1000_NS12placeholders2_1E)
_ZN55_INTERNAL_9c60e064_24_moe_align_sum_kernels_cu_7672d19f6thrust24THRUST_300001_SM_1000_NS12placeholders2_1E:
	.zero		1
	.type		_ZN55_INTERNAL_9c60e064_24_moe_align_sum_kernels_cu_7672d19f6thrust24THRUST_300001_SM_1000_NS12placeholders2_3E,@object
	.size		_ZN55_INTERNAL_9c60e064_24_moe_align_sum_kernels_cu_7672d19f6thrust24THRUST_300001_SM_1000_NS12placeholders2_3E,(_ZN55_INTERNAL_9c60e064_24_moe_align_sum_kernels_cu_7672d19f4cuda3std3__45__cpo5beginE - _ZN55_INTERNAL_9c60e064_24_moe_align_sum_kernels_cu_7672d19f6thrust24THRUST_300001_SM_1000_NS12placeholders2_3E)
_ZN55_INTERNAL_9c60e064_24_moe_align_sum_kernels_cu_7672d19f6thrust24THRUST_300001_SM_1000_NS12placeholders2_3E:
	.zero		1
	.type		_ZN55_INTERNAL_9c60e064_24_moe_align_sum_kernels_cu_7672d19f4cuda3std3__45__cpo5beginE,@object
	.size		_ZN55_INTERNAL_9c60e064_24_moe_align_sum_kernels_cu_7672d19f4cuda3std3__45__cpo5beginE,(_ZN55_INTERNAL_9c60e064_24_moe_align_sum_kernels_cu_7672d19f4cuda3std6ranges3__45__cpo5beginE - _ZN55_INTERNAL_9c60e064_24_moe_align_sum_kernels_cu_7672d19f4cuda3std3__45__cpo5beginE)
_ZN55_INTERNAL_9c60e064_24_moe_align_sum_kernels_cu_7672d19f4cuda3std3__45__cpo5beginE:
	.zero		1
	.type		_ZN55_INTERNAL_9c60e064_24_moe_align_sum_kernels_cu_7672d19f4cuda3std6ranges3__45__cpo5beginE,@object
	.size		_ZN55_INTERNAL_9c60e064_24_moe_align_sum_kernels_cu_7672d19f4cuda3std6ranges3__45__cpo5beginE,(_ZN55_INTERNAL_9c60e064_24_moe_align_sum_kernels_cu_7672d19f4cuda3std3__457_GLOBAL__N__9c60e064_24_moe_align_sum_kernels_cu_7672d19f6ignoreE - _ZN55_INTERNAL_9c60e064_24_moe_align_sum_kernels_cu_7672d19f4cuda3std6ranges3__45__cpo5beginE)
_ZN55_INTERNAL_9c60e064_24_moe_align_sum_kernels_cu_7672d19f4cuda3std6ranges3__45__cpo5beginE:
	.zero		1
	.type		_ZN55_INTERNAL_9c60e064_24_moe_align_sum_kernels_cu_7672d19f4cuda3std3__457_GLOBAL__N__9c60e064_24_moe_align_sum_kernels_cu_7672d19f6ignoreE,@object
	.size		_ZN55_INTERNAL_9c60e064_24_moe_align_sum_kernels_cu_7672d19f4cuda3std3__457_GLOBAL__N__9c60e064_24_moe_align_sum_kernels_cu_7672d19f6ignoreE,(_ZN55_INTERNAL_9c60e064_24_moe_align_sum_kernels_cu_7672d19f4cuda3std6ranges3__45__cpo4dataE - _ZN55_INTERNAL_9c60e064_24_moe_align_sum_kernels_cu_7672d19f4cuda3std3__457_GLOBAL__N__9c60e064_24_moe_align_sum_kernels_cu_7672d19f6ignoreE)
_ZN55_INTERNAL_9c60e064_24_moe_align_sum_kernels_cu_7672d19f4cuda3std3__457_GLOBAL__N__9c60e064_24_moe_align_sum_kernels_cu_7672d19f6ignoreE:
	.zero		1
	.type		_ZN55_INTERNAL_9c60e064_24_moe_align_sum_kernels_cu_7672d19f4cuda3std6ranges3__45__cpo4dataE,@object
	.size		_ZN55_INTERNAL_9c60e064_24_moe_align_sum_kernels_cu_7672d19f4cuda3std6ranges3__45__cpo4dataE,(_ZN55_INTERNAL_9c60e064_24_moe_align_sum_kernels_cu_7672d19f6thrust24THRUST_300001_SM_1000_NS12placeholders2_7E - _ZN55_INTERNAL_9c60e064_24_moe_align_sum_kernels_cu_7672d19f4cuda3std6ranges3__45__cpo4dataE)
_ZN55_INTERNAL_9c60e064_24_moe_align_sum_kernels_cu_7672d19f4cuda3std6ranges3__45__cpo4dataE:
	.zero		1
	.type		_ZN55_INTERNAL_9c60e064_24_moe_align_sum_kernels_cu_7672d19f6thrust24THRUST_300001_SM_1000_NS12placeholders2_7E,@object
	.size		_ZN55_INTERNAL_9c60e064_24_moe_align_sum_kernels_cu_7672d19f6thrust24THRUST_300001_SM_1000_NS12placeholders2_7E,(_ZN55_INTERNAL_9c60e064_24_moe_align_sum_kernels_cu_7672d19f4cuda3std3__45__cpo6rbeginE - _ZN55_INTERNAL_9c60e064_24_moe_align_sum_kernels_cu_7672d19f6thrust24THRUST_300001_SM_1000_NS12placeholders2_7E)
_ZN55_INTERNAL_9c60e064_24_moe_align_sum_kernels_cu_7672d19f6thrust24THRUST_300001_SM_1000_NS12placeholders2_7E:
	.zero		1
	.type		_ZN55_INTERNAL_9c60e064_24_moe_align_sum_kernels_cu_7672d19f4cuda3std3__45__cpo6rbeginE,@object
	.size		_ZN55_INTERNAL_9c60e064_24_moe_align_sum_kernels_cu_7672d19f4cuda3std3__45__cpo6rbeginE,(_ZN55_INTERNAL_9c60e064_24_moe_align_sum_kernels_cu_7672d19f4cuda3std6ranges3__45__cpo7advanceE - _ZN55_INTERNAL_9c60e064_24_moe_align_sum_kernels_cu_7672d19f4cuda3std3__45__cpo6rbeginE)
_ZN55_INTERNAL_9c60e064_24_moe_align_sum_kernels_cu_7672d19f4cuda3std3__45__cpo6rbeginE:
	.zero		1
	.type		_ZN55_INTERNAL_9c60e064_24_moe_align_sum_kernels_cu_7672d19f4cuda3std6ranges3__45__cpo7advanceE,@object
	.size		_ZN55_INTERNAL_9c60e064_24_moe_align_sum_kernels_cu_7672d19f4cuda3std6ranges3__45__cpo7advanceE,(_ZN55_INTERNAL_9c60e064_24_moe_align_sum_kernels_cu_7672d19f4cuda3std3__47nulloptE - _ZN55_INTERNAL_9c60e064_24_moe_align_sum_kernels_cu_7672d19f4cuda3std6ranges3__45__cpo7advanceE)
_ZN55_INTERNAL_9c60e064_24_moe_align_sum_kernels_cu_7672d19f4cuda3std6ranges3__45__cpo7advanceE:
	.zero		1
	.type		_ZN55_INTERNAL_9c60e064_24_moe_align_sum_kernels_cu_7672d19f4cuda3std3__47nulloptE,@object
	.size		_ZN55_INTERNAL_9c60e064_24_moe_align_sum_kernels_cu_7672d19f4cuda3std3__47nulloptE,(_ZN55_INTERNAL_9c60e064_24_moe_align_sum_kernels_cu_7672d19f4cuda3std6ranges3__45__cpo8distanceE - _ZN55_INTERNAL_9c60e064_24_moe_align_sum_kernels_cu_7672d19f4cuda3std3__47nulloptE)
_ZN55_INTERNAL_9c60e064_24_moe_align_sum_kernels_cu_7672d19f4cuda3std3__47nulloptE:
	.zero		1
	.type		_ZN55_INTERNAL_9c60e064_24_moe_align_sum_kernels_cu_7672d19f4cuda3std6ranges3__45__cpo8distanceE,@object
	.size		_ZN55_INTERNAL_9c60e064_24_moe_align_sum_kernels_cu_7672d19f4cuda3std6ranges3__45__cpo8distanceE,(_ZN55_INTERNAL_9c60e064_24_moe_align_sum_kernels_cu_7672d19f6thrust24THRUST_300001_SM_1000_NS12placeholders2_6E - _ZN55_INTERNAL_9c60e064_24_moe_align_sum_kernels_cu_7672d19f4cuda3std6ranges3__45__cpo8distanceE)
_ZN55_INTERNAL_9c60e064_24_moe_align_sum_kernels_cu_7672d19f4cuda3std6ranges3__45__cpo8distanceE:
	.zero		1
	.type		_ZN55_INTERNAL_9c60e064_24_moe_align_sum_kernels_cu_7672d19f6thrust24THRUST_300001_SM_1000_NS12placeholders2_6E,@object
	.size		_ZN55_INTERNAL_9c60e064_24_moe_align_sum_kernels_cu_7672d19f6thrust24THRUST_300001_SM_1000_NS12placeholders2_6E,(_ZN55_INTERNAL_9c60e064_24_moe_align_sum_kernels_cu_7672d19f4cuda3std3__45__cpo4cendE - _ZN55_INTERNAL_9c60e064_24_moe_align_sum_kernels_cu_7672d19f6thrust24THRUST_300001_SM_1000_NS12placeholders2_6E)
_ZN55_INTERNAL_9c60e064_24_moe_align_sum_kernels_cu_7672d19f6thrust24THRUST_300001_SM_1000_NS12placeholders2_6E:
	.zero		1
	.type		_ZN55_INTERNAL_9c60e064_24_moe_align_sum_kernels_cu_7672d19f4cuda3std3__45__cpo4cendE,@object
	.size		_ZN55_INTERNAL_9c60e064_24_moe_align_sum_kernels_cu_7672d19f4cuda3std3__45__cpo4cendE,(_ZN55_INTERNAL_9c60e064_24_moe_align_sum_kernels_cu_7672d19f4cuda3std6ranges3__45__cpo4cendE - _ZN55_INTERNAL_9c60e064_24_moe_align_sum_kernels_cu_7672d19f4cuda3std3__45__cpo4cendE)
_ZN55_INTERNAL_9c60e064_24_moe_align_sum_kernels_cu_7672d19f4cuda3std3__45__cpo4cendE:
	.zero		1
	.type		_ZN55_INTERNAL_9c60e064_24_moe_align_sum_kernels_cu_7672d19f4cuda3std6ranges3__45__cpo4cendE,@object
	.size		_ZN55_INTERNAL_9c60e064_24_moe_align_sum_kernels_cu_7672d19f4cuda3std6ranges3__45__cpo4cendE,(_ZN55_INTERNAL_9c60e064_24_moe_align_sum_kernels_cu_7672d19f4cuda3std3__420unreachable_sentinelE - _ZN55_INTERNAL_9c60e064_24_moe_align_sum_kernels_cu_7672d19f4cuda3std6ranges3__45__cpo4cendE)
_ZN55_INTERNAL_9c60e064_24_moe_align_sum_kernels_cu_7672d19f4cuda3std6ranges3__45__cpo4cendE:
	.zero		1
	.type		_ZN55_INTERNAL_9c60e064_24_moe_align_sum_kernels_cu_7672d19f4cuda3std3__420unreachable_sentinelE,@object
	.size		_ZN55_INTERNAL_9c60e064_24_moe_align_sum_kernels_cu_7672d19f4cuda3std3__420unreachable_sentinelE,(_ZN55_INTERNAL_9c60e064_24_moe_align_sum_kernels_cu_7672d19f4cuda3std6ranges3__45__cpo5ssizeE - _ZN55_INTERNAL_9c60e064_24_moe_align_sum_kernels_cu_7672d19f4cuda3std3__420unreachable_sentinelE)
_ZN55_INTERNAL_9c60e064_24_moe_align_sum_kernels_cu_7672d19f4cuda3std3__420unreachable_sentinelE:
	.zero		1
	.type		_ZN55_INTERNAL_9c60e064_24_moe_align_sum_kernels_cu_7672d19f4cuda3std6ranges3__45__cpo5ssizeE,@object
	.size		_ZN55_INTERNAL_9c60e064_24_moe_align_sum_kernels_cu_7672d19f4cuda3std6ranges3__45__cpo5ssizeE,(_ZN55_INTERNAL_9c60e064_24_moe_align_sum_kernels_cu_7672d19f6thrust24THRUST_300001_SM_1000_NS12placeholders3_10E - _ZN55_INTERNAL_9c60e064_24_moe_align_sum_kernels_cu_7672d19f4cuda3std6ranges3__45__cpo5ssizeE)
_ZN55_INTERNAL_9c60e064_24_moe_align_sum_kernels_cu_7672d19f4cuda3std6ranges3__45__cpo5ssizeE:
	.zero		1
	.type		_ZN55_INTERNAL_9c60e064_24_moe_align_sum_kernels_cu_7672d19f6thrust24THRUST_300001_SM_1000_NS12placeholders3_10E,@object
	.size		_ZN55_INTERNAL_9c60e064_24_moe_align_sum_kernels_cu_7672d19f6thrust24THRUST_300001_SM_1000_NS12placeholders3_10E,(_ZN55_INTERNAL_9c60e064_24_moe_align_sum_kernels_cu_7672d19f4cuda3std3__45__cpo5crendE - _ZN55_INTERNAL_9c60e064_24_moe_align_sum_kernels_cu_7672d19f6thrust24THRUST_300001_SM_1000_NS12placeholders3_10E)
_ZN55_INTERNAL_9c60e064_24_moe_align_sum_kernels_cu_7672d19f6thrust24THRUST_300001_SM_1000_NS12placeholders3_10E:
	.zero		1
	.type		_ZN55_INTERNAL_9c60e064_24_moe_align_sum_kernels_cu_7672d19f4cuda3std3__45__cpo5crendE,@object
	.size		_ZN55_INTERNAL_9c60e064_24_moe_align_sum_kernels_cu_7672d19f4cuda3std3__45__cpo5crendE,(_ZN55_INTERNAL_9c60e064_24_moe_align_sum_kernels_cu_7672d19f4cuda3std6ranges3__45__cpo4prevE - _ZN55_INTERNAL_9c60e064_24_moe_align_sum_kernels_cu_7672d19f4cuda3std3__45__cpo5crendE)
_ZN55_INTERNAL_9c60e064_24_moe_align_sum_kernels_cu_7672d19f4cuda3std3__45__cpo5crendE:
	.zero		1
	.type		_ZN55_INTERNAL_9c60e064_24_moe_align_sum_kernels_cu_7672d19f4cuda3std6ranges3__45__cpo4prevE,@object
	.size		_ZN55_INTERNAL_9c60e064_24_moe_align_sum_kernels_cu_7672d19f4cuda3std6ranges3__45__cpo4prevE,(_ZN55_INTERNAL_9c60e064_24_moe_align_sum_kernels_cu_7672d19f4cuda3std6ranges3__45__cpo9iter_moveE - _ZN55_INTERNAL_9c60e064_24_moe_align_sum_kernels_cu_7672d19f4cuda3std6ranges3__45__cpo4prevE)
_ZN55_INTERNAL_9c60e064_24_moe_align_sum_kernels_cu_7672d19f4cuda3std6ranges3__45__cpo4prevE:
	.zero		1
	.type		_ZN55_INTERNAL_9c60e064_24_moe_align_sum_kernels_cu_7672d19f4cuda3std6ranges3__45__cpo9iter_moveE,@object
	.size		_ZN55_INTERNAL_9c60e064_24_moe_align_sum_kernels_cu_7672d19f4cuda3std6ranges3__45__cpo9iter_moveE,(_ZN55_INTERNAL_9c60e064_24_moe_align_sum_kernels_cu_7672d19f6thrust24THRUST_300001_SM_1000_NS12placeholders2_2E - _ZN55_INTERNAL_9c60e064_24_moe_align_sum_kernels_cu_7672d19f4cuda3std6ranges3__45__cpo9iter_moveE)
_ZN55_INTERNAL_9c60e064_24_moe_align_sum_kernels_cu_7672d19f4cuda3std6ranges3__45__cpo9iter_moveE:
	.zero		1
	.type		_ZN55_INTERNAL_9c60e064_24_moe_align_sum_kernels_cu_7672d19f6thrust24THRUST_300001_SM_1000_NS12placeholders2_2E,@object
	.size		_ZN55_INTERNAL_9c60e064_24_moe_align_sum_kernels_cu_7672d19f6thrust24THRUST_300001_SM_1000_NS12placeholders2_2E,(_ZN55_INTERNAL_9c60e064_24_moe_align_sum_kernels_cu_7672d19f6thrust24THRUST_300001_SM_1000_NS12placeholders2_4E - _ZN55_INTERNAL_9c60e064_24_moe_align_sum_kernels_cu_7672d19f6thrust24THRUST_300001_SM_1000_NS12placeholders2_2E)
_ZN55_INTERNAL_9c60e064_24_moe_align_sum_kernels_cu_7672d19f6thrust24THRUST_300001_SM_1000_NS12placeholders2_2E:
	.zero		1
	.type		_ZN55_INTERNAL_9c60e064_24_moe_align_sum_kernels_cu_7672d19f6thrust24THRUST_300001_SM_1000_NS12placeholders2_4E,@object
	.size		_ZN55_INTERNAL_9c60e064_24_moe_align_sum_kernels_cu_7672d19f6thrust24THRUST_300001_SM_1000_NS12placeholders2_4E,(_ZN55_INTERNAL_9c60e064_24_moe_align_sum_kernels_cu_7672d19f4cuda3std3__45__cpo3endE - _ZN55_INTERNAL_9c60e064_24_moe_align_sum_kernels_cu_7672d19f6thrust24THRUST_300001_SM_1000_NS12placeholders2_4E)
_ZN55_INTERNAL_9c60e064_24_moe_align_sum_kernels_cu_7672d19f6thrust24THRUST_300001_SM_1000_NS12placeholders2_4E:
	.zero		1
	.type		_ZN55_INTERNAL_9c60e064_24_moe_align_sum_kernels_cu_7672d19f4cuda3std3__45__cpo3endE,@object
	.size		_ZN55_INTERNAL_9c60e064_24_moe_align_sum_kernels_cu_7672d19f4cuda3std3__45__cpo3endE,(_ZN55_INTERNAL_9c60e064_24_moe_align_sum_kernels_cu_7672d19f4cuda3std6ranges3__45__cpo3endE - _ZN55_INTERNAL_9c60e064_24_moe_align_sum_kernels_cu_7672d19f4cuda3std3__45__cpo3endE)
_ZN55_INTERNAL_9c60e064_24_moe_align_sum_kernels_cu_7672d19f4cuda3std3__45__cpo3endE:
	.zero		1
	.type		_ZN55_INTERNAL_9c60e064_24_moe_align_sum_kernels_cu_7672d19f4cuda3std6ranges3__45__cpo3endE,@object
	.size		_ZN55_INTERNAL_9c60e064_24_moe_align_sum_kernels_cu_7672d19f4cuda3std6ranges3__45__cpo3endE,(_ZN55_INTERNAL_9c60e064_24_moe_align_sum_kernels_cu_7672d19f4cuda3std3__419piecewise_constructE - _ZN55_INTERNAL_9c60e064_24_moe_align_sum_kernels_cu_7672d19f4cuda3std6ranges3__45__cpo3endE)
_ZN55_INTERNAL_9c60e064_24_moe_align_sum_kernels_cu_7672d19f4cuda3std6ranges3__45__cpo3endE:
	.zero		1
	.type		_ZN55_INTERNAL_9c60e064_24_moe_align_sum_kernels_cu_7672d19f4cuda3std3__419piecewise_constructE,@object
	.size		_ZN55_INTERNAL_9c60e064_24_moe_align_sum_kernels_cu_7672d19f4cuda3std3__419piecewise_constructE,(_ZN55_INTERNAL_9c60e064_24_moe_align_sum_kernels_cu_7672d19f4cuda3std6ranges3__45__cpo5cdataE - _ZN55_INTERNAL_9c60e064_24_moe_align_sum_kernels_cu_7672d19f4cuda3std3__419piecewise_constructE)
_ZN55_INTERNAL_9c60e064_24_moe_align_sum_kernels_cu_7672d19f4cuda3std3__419piecewise_constructE:
	.zero		1
	.type		_ZN55_INTERNAL_9c60e064_24_moe_align_sum_kernels_cu_7672d19f4cuda3std6ranges3__45__cpo5cdataE,@object
	.size		_ZN55_INTERNAL_9c60e064_24_moe_align_sum_kernels_cu_7672d19f4cuda3std6ranges3__45__cpo5cdataE,(_ZN55_INTERNAL_9c60e064_24_moe_align_sum_kernels_cu_7672d19f6thrust24THRUST_300001_SM_1000_NS12placeholders2_8E - _ZN55_INTERNAL_9c60e064_24_moe_align_sum_kernels_cu_7672d19f4cuda3std6ranges3__45__cpo5cdataE)
_ZN55_INTERNAL_9c60e064_24_moe_align_sum_kernels_cu_7672d19f4cuda3std6ranges3__45__cpo5cdataE:
	.zero		1
	.type		_ZN55_INTERNAL_9c60e064_24_moe_align_sum_kernels_cu_7672d19f6thrust24THRUST_300001_SM_1000_NS12placeholders2_8E,@object
	.size		_ZN55_INTERNAL_9c60e064_24_moe_align_sum_kernels_cu_7672d19f6thrust24THRUST_300001_SM_1000_NS12placeholders2_8E,(_ZN55_INTERNAL_9c60e064_24_moe_align_sum_kernels_cu_7672d19f4cuda3std3__45__cpo4rendE - _ZN55_INTERNAL_9c60e064_24_moe_align_sum_kernels_cu_7672d19f6thrust24THRUST_300001_SM_1000_NS12placeholders2_8E)
_ZN55_INTERNAL_9c60e064_24_moe_align_sum_kernels_cu_7672d19f6thrust24THRUST_300001_SM_1000_NS12placeholders2_8E:
	.zero		1
	.type		_ZN55_INTERNAL_9c60e064_24_moe_align_sum_kernels_cu_7672d19f4cuda3std3__45__cpo4rendE,@object
	.size		_ZN55_INTERNAL_9c60e064_24_moe_align_sum_kernels_cu_7672d19f4cuda3std3__45__cpo4rendE,(_ZN55_INTERNAL_9c60e064_24_moe_align_sum_kernels_cu_7672d19f4cuda3std6ranges3__45__cpo9iter_swapE - _ZN55_INTERNAL_9c60e064_24_moe_align_sum_kernels_cu_7672d19f4cuda3std3__45__cpo4rendE)
_ZN55_INTERNAL_9c60e064_24_moe_align_sum_kernels_cu_7672d19f4cuda3std3__45__cpo4rendE:
	.zero		1
	.type		_ZN55_INTERNAL_9c60e064_24_moe_align_sum_kernels_cu_7672d19f4cuda3std6ranges3__45__cpo9iter_swapE,@object
	.size		_ZN55_INTERNAL_9c60e064_24_moe_align_sum_kernels_cu_7672d19f4cuda3std6ranges3__45__cpo9iter_swapE,(_ZN55_INTERNAL_9c60e064_24_moe_align_sum_kernels_cu_7672d19f4cuda3std3__48unexpectE - _ZN55_INTERNAL_9c60e064_24_moe_align_sum_kernels_cu_7672d19f4cuda3std6ranges3__45__cpo9iter_swapE)
_ZN55_INTERNAL_9c60e064_24_moe_align_sum_kernels_cu_7672d19f4cuda3std6ranges3__45__cpo9iter_swapE:
	.zero		1
	.type		_ZN55_INTERNAL_9c60e064_24_moe_align_sum_kernels_cu_7672d19f4cuda3std3__48unexpectE,@object
	.size		_ZN55_INTERNAL_9c60e064_24_moe_align_sum_kernels_cu_7672d19f4cuda3std3__48unexpectE,(_ZN55_INTERNAL_9c60e064_24_moe_align_sum_kernels_cu_7672d19f6thrust24THRUST_300001_SM_1000_NS6system6detail10sequential3seqE - _ZN55_INTERNAL_9c60e064_24_moe_align_sum_kernels_cu_7672d19f4cuda3std3__48unexpectE)
_ZN55_INTERNAL_9c60e064_24_moe_align_sum_kernels_cu_7672d19f4cuda3std3__48unexpectE:
	.zero		1
	.type		_ZN55_INTERNAL_9c60e064_24_moe_align_sum_kernels_cu_7672d19f6thrust24THRUST_300001_SM_1000_NS6system6detail10sequential3seqE,@object
	.size		_ZN55_INTERNAL_9c60e064_24_moe_align_sum_kernels_cu_7672d19f6thrust24THRUST_300001_SM_1000_NS6system6detail10sequential3seqE,(.L_29 - _ZN55_INTERNAL_9c60e064_24_moe_align_sum_kernels_cu_7672d19f6thrust24THRUST_300001_SM_1000_NS6system6detail10sequential3seqE)
_ZN55_INTERNAL_9c60e064_24_moe_align_sum_kernels_cu_7672d19f6thrust24THRUST_300001_SM_1000_NS6system6detail10sequential3seqE:
	.zero		1
.L_29:


//--------------------- .nv.shared._ZN4vllm3moe40lora_count_and_sort_expert_tokens_kernelIlEEvPKT_PiS5_S5_miiiS5_S5_b --------------------------
	.section	.nv.shared._ZN4vllm3moe40lora_count_and_sort_expert_tokens_kernelIlEEvPKT_PiS5_S5_miiiS5_S5_b,"aw",@nobits
	.sectionflags	@""
	.align	16
	.zero		1024


//--------------------- .nv.shared._ZN4vllm3moe32moe_lora_align_block_size_kernelIlEEvPT_PilS4_iimiiS4_S4_iS4_S4_S4_iiS4_S4_b --------------------------
	.section	.nv.shared._ZN4vllm3moe32moe_lora_align_block_size_kernelIlEEvPT_PilS4_iimiiS4_S4_iS4_S4_S4_iiS4_S4_b,"aw",@nobits
	.sectionflags	@""
	.align	16
.nv.shared._ZN4vllm3moe32moe_lora_align_block_size_kernelIlEEvPT_PilS4_iimiiS4_S4_iS4_S4_S4_iiS4_S4_b:
	.zero		5280


//--------------------- .nv.shared._ZN4vllm3moe51moe_lora_align_block_size_small_batch_expert_kernelIlLi256EEEvPT_PilS4_iimiiS4_S4_iS4_S4_S4_S4_b --------------------------
	.section	.nv.shared._ZN4vllm3moe51moe_lora_align_block_size_small_batch_expert_kernelIlLi256EEEvPT_PilS4_iimiiS4_S4_iS4_S4_S4_S4_b,"aw",@nobits
	.sectionflags	@""
	.align	16
	.zero		1024


//--------------------- .nv.shared._ZN4vllm3moe40lora_count_and_sort_expert_tokens_kernelIiEEvPKT_PiS5_S5_miiiS5_S5_b --------------------------
	.section	.nv.shared._ZN4vllm3moe40lora_count_and_sort_expert_tokens_kernelIiEEvPKT_PiS5_S5_miiiS5_S5_b,"aw",@nobits
	.sectionflags	@""
	.align	16
	.zero		1024


//--------------------- .nv.shared._ZN4vllm3moe32moe_lora_align_block_size_kernelIiEEvPT_PilS4_iimiiS4_S4_iS4_S4_S4_iiS4_S4_b --------------------------
	.section	.nv.shared._ZN4vllm3moe32moe_lora_align_block_size_kernelIiEEvPT_PilS4_iimiiS4_S4_iS4_S4_S4_iiS4_S4_b,"aw",@nobits
	.sectionflags	@""
	.align	16
.nv.shared._ZN4vllm3moe32moe_lora_align_block_size_kernelIiEEvPT_PilS4_iimiiS4_S4_iS4_S4_S4_iiS4_S4_b:
	.zero		5280


//--------------------- .nv.shared._ZN4vllm3moe51moe_lora_align_block_size_small_batch_expert_kernelIiLi256EEEvPT_PilS4_iimiiS4_S4_iS4_S4_S4_S4_b --------------------------
	.section	.nv.shared._ZN4vllm3moe51moe_lora_align_block_size_small_batch_expert_kernelIiLi256EEEvPT_PilS4_iimiiS4_S4_iS4_S4_S4_S4_b,"aw",@nobits
	.sectionflags	@""
	.align	16
	.zero		1024


//--------------------- .nv.shared._ZN4vllm3moe40lora_count_and_sort_expert_tokens_kernelIsEEvPKT_PiS5_S5_miiiS5_S5_b --------------------------
	.section	.nv.shared._ZN4vllm3moe40lora_count_and_sort_expert_tokens_kernelIsEEvPKT_PiS5_S5_miiiS5_S5_b,"aw",@nobits
	.sectionflags	@""
	.align	16
	.zero		1024


//--------------------- .nv.shared._ZN4vllm3moe32moe_lora_align_block_size_kernelIsEEvPT_PilS4_iimiiS4_S4_iS4_S4_S4_iiS4_S4_b --------------------------
	.section	.nv.shared._ZN4vllm3moe32moe_lora_align_block_size_kernelIsEEvPT_PilS4_iimiiS4_S4_iS4_S4_S4_iiS4_S4_b,"aw",@nobits
	.sectionflags	@""
	.align	16
.nv.shared._ZN4vllm3moe32moe_lora_align_block_size_kernelIsEEvPT_PilS4_iimiiS4_S4_iS4_S4_S4_iiS4_S4_b:
	.zero		5280


//--------------------- .nv.shared._ZN4vllm3moe51moe_lora_align_block_size_small_batch_expert_kernelIsLi256EEEvPT_PilS4_iimiiS4_S4_iS4_S4_S4_S4_b --------------------------
	.section	.nv.shared._ZN4vllm3moe51moe_lora_align_block_size_small_batch_expert_kernelIsLi256EEEvPT_PilS4_iimiiS4_S4_iS4_S4_S4_S4_b,"aw",@nobits
	.sectionflags	@""
	.align	16
	.zero		1024


//--------------------- .nv.shared._ZN4vllm3moe40lora_count_and_sort_expert_tokens_kernelIaEEvPKT_PiS5_S5_miiiS5_S5_b --------------------------
	.section	.nv.shared._ZN4vllm3moe40lora_count_and_sort_expert_tokens_kernelIaEEvPKT_PiS5_S5_miiiS5_S5_b,"aw",@nobits
	.sectionflags	@""
	.align	16
	.zero		1024


//--------------------- .nv.shared._ZN4vllm3moe32moe_lora_align_block_size_kernelIaEEvPT_PilS4_iimiiS4_S4_iS4_S4_S4_iiS4_S4_b --------------------------
	.section	.nv.shared._ZN4vllm3moe32moe_lora_align_block_size_kernelIaEEvPT_PilS4_iimiiS4_S4_iS4_S4_S4_iiS4_S4_b,"aw",@nobits
	.sectionflags	@""
	.align	16
.nv.shared._ZN4vllm3moe32moe_lora_align_block_size_kernelIaEEvPT_PilS4_iimiiS4_S4_iS4_S4_S4_iiS4_S4_b:
	.zero		5280


//--------------------- .nv.shared._ZN4vllm3moe51moe_lora_align_block_size_small_batch_expert_kernelIaLi256EEEvPT_PilS4_iimiiS4_S4_iS4_S4_S4_S4_b --------------------------
	.section	.nv.shared._ZN4vllm3moe51moe_lora_align_block_size_small_batch_expert_kernelIaLi256EEEvPT_PilS4_iimiiS4_S4_iS4_S4_S4_S4_b,"aw",@nobits
	.sectionflags	@""
	.align	16
	.zero		1024


//--------------------- .nv.shared._ZN4vllm3moe40lora_count_and_sort_expert_tokens_kernelIhEEvPKT_PiS5_S5_miiiS5_S5_b --------------------------
	.section	.nv.shared._ZN4vllm3moe40lora_count_and_sort_expert_tokens_kernelIhEEvPKT_PiS5_S5_miiiS5_S5_b,"aw",@nobits
	.sectionflags	@""
	.align	16
	.zero		1024


//--------------------- .nv.shared._ZN4vllm3moe32moe_lora_align_block_size_kernelIhEEvPT_PilS4_iimiiS4_S4_iS4_S4_S4_iiS4_S4_b --------------------------
	.section	.nv.shared._ZN4vllm3moe32moe_lora_align_block_size_kernelIhEEvPT_PilS4_iimiiS4_S4_iS4_S4_S4_iiS4_S4_b,"aw",@nobits
	.sectionflags	@""
	.align	16
.nv.shared._ZN4vllm3moe32moe_lora_align_block_size_kernelIhEEvPT_PilS4_iimiiS4_S4_iS4_S4_S4_iiS4_S4_b:
	.zero		5280


//--------------------- .nv.shared._ZN4vllm3moe51moe_lora_align_block_size_small_batch_expert_kernelIhLi256EEEvPT_PilS4_iimiiS4_S4_iS4_S4_S4_S4_b --------------------------
	.section	.nv.shared._ZN4vllm3moe51moe_lora_align_block_size_small_batch_expert_kernelIhLi256EEEvPT_PilS4_iimiiS4_S4_iS4_S4_S4_S4_b,"aw",@nobits
	.sectionflags	@""
	.align	16
	.zero		1024


//--------------------- .nv.shared._ZN4vllm3moe14moe_sum_kernelIN3c108BFloat16ELi4EEEvPT_PKS4_i --------------------------
	.section	.nv.shared._ZN4vllm3moe14moe_sum_kernelIN3c108BFloat16ELi4EEEvPT_PKS4_i,"aw",@nobits
	.sectionflags	@""
	.align	16
	.zero		1024


//--------------------- .nv.shared._ZN4vllm3moe14moe_sum_kernelIN3c104HalfELi4EEEvPT_PKS4_i --------------------------
	.section	.nv.shared._ZN4vllm3moe14moe_sum_kernelIN3c104HalfELi4EEEvPT_PKS4_i,"aw",@nobits
	.sectionflags	@""
	.align	16
	.zero		1024


//--------------------- .nv.shared._ZN4vllm3moe14moe_sum_kernelIfLi4EEEvPT_PKS2_i --------------------------
	.section	.nv.shared._ZN4vllm3moe14moe_sum_kernelIfLi4EEEvPT_PKS2_i,"aw",@nobits
	.sectionflags	@""
	.align	16
	.zero		1024


//--------------------- .nv.shared._ZN4vllm3moe14moe_sum_kernelIN3c108BFloat16ELi3EEEvPT_PKS4_i --------------------------
	.section	.nv.shared._ZN4vllm3moe14moe_sum_kernelIN3c108BFloat16ELi3EEEvPT_PKS4_i,"aw",@nobits
	.sectionflags	@""
	.align	16
	.zero		1024


//--------------------- .nv.shared._ZN4vllm3moe14moe_sum_kernelIN3c104HalfELi3EEEvPT_PKS4_i --------------------------
	.section	.nv.shared._ZN4vllm3moe14moe_sum_kernelIN3c104HalfELi3EEEvPT_PKS4_i,"aw",@nobits
	.sectionflags	@""
	.align	16
	.zero		1024


//--------------------- .nv.shared._ZN4vllm3moe14moe_sum_kernelIfLi3EEEvPT_PKS2_i --------------------------
	.section	.nv.shared._ZN4vllm3moe14moe_sum_kernelIfLi3EEEvPT_PKS2_i,"aw",@nobits
	.sectionflags	@""
	.align	16
	.zero		1024


//--------------------- .nv.shared._ZN4vllm3moe14moe_sum_kernelIN3c108BFloat16ELi2EEEvPT_PKS4_i --------------------------
	.section	.nv.shared._ZN4vllm3moe14moe_sum_kernelIN3c108BFloat16ELi2EEEvPT_PKS4_i,"aw",@nobits
	.sectionflags	@""
	.align	16
	.zero		1024


//--------------------- .nv.shared._ZN4vllm3moe14moe_sum_kernelIN3c104HalfELi2EEEvPT_PKS4_i --------------------------
	.section	.nv.shared._ZN4vllm3moe14moe_sum_kernelIN3c104HalfELi2EEEvPT_PKS4_i,"aw",@nobits
	.sectionflags	@""
	.align	16
	.zero		1024


//--------------------- .nv.shared._ZN4vllm3moe14moe_sum_kernelIfLi2EEEvPT_PKS2_i --------------------------
	.section	.nv.shared._ZN4vllm3moe14moe_sum_kernelIfLi2EEEvPT_PKS2_i,"aw",@nobits
	.sectionflags	@""
	.align	16
	.zero		1024


//--------------------- .nv.shared._ZN4vllm3moe35count_and_sort_expert_tokens_kernelImEEvPKT_PiS5_S5_miiib --------------------------
	.section	.nv.shared._ZN4vllm3moe35count_and_sort_expert_tokens_kernelImEEvPKT_PiS5_S5_miiib,"aw",@nobits
	.sectionflags	@""
	.align	16
	.zero		1024


//--------------------- .nv.shared._ZN4vllm3moe27moe_align_block_size_kernelImEEvPKT_PiS5_S5_S5_iiiimS5_iib --------------------------
	.section	.nv.shared._ZN4vllm3moe27moe_align_block_size_kernelImEEvPKT_PiS5_S5_S5_iiiimS5_iib,"aw",@nobits
	.sectionflags	@""
	.align	16
.nv.shared._ZN4vllm3moe27moe_align_block_size_kernelImEEvPKT_PiS5_S5_S5_iiiimS5_iib:
	.zero		5280


//--------------------- .nv.shared._ZN4vllm3moe46moe_align_block_size_small_batch_expert_kernelImLi256EEEvPKT_PiS5_S5_S5_iimiib --------------------------
	.section	.nv.shared._ZN4vllm3moe46moe_align_block_size_small_batch_expert_kernelImLi256EEEvPKT_PiS5_S5_S5_iimiib,"aw",@nobits
	.sectionflags	@""
	.align	16
	.zero		1024


//--------------------- .nv.shared._ZN4vllm3moe35count_and_sort_expert_tokens_kernelIjEEvPKT_PiS5_S5_miiib --------------------------
	.section	.nv.shared._ZN4vllm3moe35count_and_sort_expert_tokens_kernelIjEEvPKT_PiS5_S5_miiib,"aw",@nobits
	.sectionflags	@""
	.align	16
	.zero		1024


//--------------------- .nv.shared._ZN4vllm3moe27moe_align_block_size_kernelIjEEvPKT_PiS5_S5_S5_iiiimS5_iib --------------------------
	.section	.nv.shared._ZN4vllm3moe27moe_align_block_size_kernelIjEEvPKT_PiS5_S5_S5_iiiimS5_iib,"aw",@nobits
	.sectionflags	@""
	.align	16
.nv.shared._ZN4vllm3moe27moe_align_block_size_kernelIjEEvPKT_PiS5_S5_S5_iiiimS5_iib:
	.zero		5280


//--------------------- .nv.shared._ZN4vllm3moe46moe_align_block_size_small_batch_expert_kernelIjLi256EEEvPKT_PiS5_S5_S5_iimiib --------------------------
	.section	.nv.shared._ZN4vllm3moe46moe_align_block_size_small_batch_expert_kernelIjLi256EEEvPKT_PiS5_S5_S5_iimiib,"aw",@nobits
	.sectionflags	@""
	.align	16
	.zero		1024


//--------------------- .nv.shared._ZN4vllm3moe35count_and_sort_expert_tokens_kernelItEEvPKT_PiS5_S5_miiib --------------------------
	.section	.nv.shared._ZN4vllm3moe35count_and_sort_expert_tokens_kernelItEEvPKT_PiS5_S5_miiib,"aw",@nobits
	.sectionflags	@""
	.align	16
	.zero		1024


//--------------------- .nv.shared._ZN4vllm3moe27moe_align_block_size_kernelItEEvPKT_PiS5_S5_S5_iiiimS5_iib --------------------------
	.section	.nv.shared._ZN4vllm3moe27moe_align_block_size_kernelItEEvPKT_PiS5_S5_S5_iiiimS5_iib,"aw",@nobits
	.sectionflags	@""
	.align	16
.nv.shared._ZN4vllm3moe27moe_align_block_size_kernelItEEvPKT_PiS5_S5_S5_iiiimS5_iib:
	.zero		5280


//--------------------- .nv.shared._ZN4vllm3moe46moe_align_block_size_small_batch_expert_kernelItLi256EEEvPKT_PiS5_S5_S5_iimiib --------------------------
	.section	.nv.shared._ZN4vllm3moe46moe_align_block_size_small_batch_expert_kernelItLi256EEEvPKT_PiS5_S5_S5_iimiib,"aw",@nobits
	.sectionflags	@""
	.align	16
	.zero		1024


//--------------------- .nv.shared._ZN4vllm3moe35count_and_sort_expert_tokens_kernelIlEEvPKT_PiS5_S5_miiib --------------------------
	.section	.nv.shared._ZN4vllm3moe35count_and_sort_expert_tokens_kernelIlEEvPKT_PiS5_S5_miiib,"aw",@nobits
	.sectionflags	@""
	.align	16
	.zero		1024


//--------------------- .nv.shared._ZN4vllm3moe27moe_align_block_size_kernelIlEEvPKT_PiS5_S5_S5_iiiimS5_iib --------------------------
	.section	.nv.shared._ZN4vllm3moe27moe_align_block_size_kernelIlEEvPKT_PiS5_S5_S5_iiiimS5_iib,"aw",@nobits
	.sectionflags	@""
	.align	16
.nv.shared._ZN4vllm3moe27moe_align_block_size_kernelIlEEvPKT_PiS5_S5_S5_iiiimS5_iib:
	.zero		5280


//--------------------- .nv.shared._ZN4vllm3moe46moe_align_block_size_small_batch_expert_kernelIlLi256EEEvPKT_PiS5_S5_S5_iimiib --------------------------
	.section	.nv.shared._ZN4vllm3moe46moe_align_block_size_small_batch_expert_kernelIlLi256EEEvPKT_PiS5_S5_S5_iimiib,"aw",@nobits
	.sectionflags	@""
	.align	16
	.zero		1024


//--------------------- .nv.shared._ZN4vllm3moe35count_and_sort_expert_tokens_kernelIiEEvPKT_PiS5_S5_miiib --------------------------
	.section	.nv.shared._ZN4vllm3moe35count_and_sort_expert_tokens_kernelIiEEvPKT_PiS5_S5_miiib,"aw",@nobits
	.sectionflags	@""
	.align	16
	.zero		1024


//--------------------- .nv.shared._ZN4vllm3moe27moe_align_block_size_kernelIiEEvPKT_PiS5_S5_S5_iiiimS5_iib --------------------------
	.section	.nv.shared._ZN4vllm3moe27moe_align_block_size_kernelIiEEvPKT_PiS5_S5_S5_iiiimS5_iib,"aw",@nobits
	.sectionflags	@""
	.align	16
.nv.shared._ZN4vllm3moe27moe_align_block_size_kernelIiEEvPKT_PiS5_S5_S5_iiiimS5_iib:
	.zero		5280


//--------------------- .nv.shared._ZN4vllm3moe46moe_align_block_size_small_batch_expert_kernelIiLi256EEEvPKT_PiS5_S5_S5_iimiib --------------------------
	.section	.nv.shared._ZN4vllm3moe46moe_align_block_size_small_batch_expert_kernelIiLi256EEEvPKT_PiS5_S5_S5_iimiib,"aw",@nobits
	.sectionflags	@""
	.align	16
	.zero		1024


//--------------------- .nv.shared._ZN4vllm3moe35count_and_sort_expert_tokens_kernelIsEEvPKT_PiS5_S5_miiib --------------------------
	.section	.nv.shared._ZN4vllm3moe35count_and_sort_expert_tokens_kernelIsEEvPKT_PiS5_S5_miiib,"aw",@nobits
	.sectionflags	@""
	.align	16
	.zero		1024


//--------------------- .nv.shared._ZN4vllm3moe27moe_align_block_size_kernelIsEEvPKT_PiS5_S5_S5_iiiimS5_iib --------------------------
	.section	.nv.shared._ZN4vllm3moe27moe_align_block_size_kernelIsEEvPKT_PiS5_S5_S5_iiiimS5_iib,"aw",@nobits
	.sectionflags	@""
	.align	16
.nv.shared._ZN4vllm3moe27moe_align_block_size_kernelIsEEvPKT_PiS5_S5_S5_iiiimS5_iib:
	.zero		5280


//--------------------- .nv.shared._ZN4vllm3moe46moe_align_block_size_small_batch_expert_kernelIsLi256EEEvPKT_PiS5_S5_S5_iimiib --------------------------
	.section	.nv.shared._ZN4vllm3moe46moe_align_block_size_small_batch_expert_kernelIsLi256EEEvPKT_PiS5_S5_S5_iimiib,"aw",@nobits
	.sectionflags	@""
	.align	16
	.zero		1024


//--------------------- .nv.shared._ZN4vllm3moe35count_and_sort_expert_tokens_kernelIaEEvPKT_PiS5_S5_miiib --------------------------
	.section	.nv.shared._ZN4vllm3moe35count_and_sort_expert_tokens_kernelIaEEvPKT_PiS5_S5_miiib,"aw",@nobits
	.sectionflags	@""
	.align	16
	.zero		1024


//--------------------- .nv.shared._ZN4vllm3moe27moe_align_block_size_kernelIaEEvPKT_PiS5_S5_S5_iiiimS5_iib --------------------------
	.section	.nv.shared._ZN4vllm3moe27moe_align_block_size_kernelIaEEvPKT_PiS5_S5_S5_iiiimS5_iib,"aw",@nobits
	.sectionflags	@""
	.align	16
.nv.shared._ZN4vllm3moe27moe_align_block_size_kernelIaEEvPKT_PiS5_S5_S5_iiiimS5_iib:
	.zero		5280


//--------------------- .nv.shared._ZN4vllm3moe46moe_align_block_size_small_batch_expert_kernelIaLi256EEEvPKT_PiS5_S5_S5_iimiib --------------------------
	.section	.nv.shared._ZN4vllm3moe46moe_align_block_size_small_batch_expert_kernelIaLi256EEEvPKT_PiS5_S5_S5_iimiib,"aw",@nobits
	.sectionflags	@""
	.align	16
	.zero		1024


//--------------------- .nv.shared._ZN4vllm3moe35count_and_sort_expert_tokens_kernelIhEEvPKT_PiS5_S5_miiib --------------------------
	.section	.nv.shared._ZN4vllm3moe35count_and_sort_expert_tokens_kernelIhEEvPKT_PiS5_S5_miiib,"aw",@nobits
	.sectionflags	@""
	.align	16
	.zero		1024


//--------------------- .nv.shared._ZN4vllm3moe27moe_align_block_size_kernelIhEEvPKT_PiS5_S5_S5_iiiimS5_iib --------------------------
	.section	.nv.shared._ZN4vllm3moe27moe_align_block_size_kernelIhEEvPKT_PiS5_S5_S5_iiiimS5_iib,"aw",@nobits
	.sectionflags	@""
	.align	16
.nv.shared._ZN4vllm3moe27moe_align_block_size_kernelIhEEvPKT_PiS5_S5_S5_iiiimS5_iib:
	.zero		5280


//--------------------- .nv.shared._ZN4vllm3moe46moe_align_block_size_small_batch_expert_kernelIhLi256EEEvPKT_PiS5_S5_S5_iimiib --------------------------
	.section	.nv.shared._ZN4vllm3moe46moe_align_block_size_small_batch_expert_kernelIhLi256EEEvPKT_PiS5_S5_S5_iimiib,"aw",@nobits
	.sectionflags	@""
	.align	16
	.zero		1024


//--------------------- .nv.shared._ZN3cub18CUB_300001_SM_10006detail11EmptyKernelIvEEvv --------------------------
	.section	.nv.shared._ZN3cub18CUB_300001_SM_10006detail11EmptyKernelIvEEvv,"aw",@nobits
	.sectionflags	@""
	.align	16
	.zero		1024


//--------------------- .nv.constant0._ZN4vllm3moe28batched_moe_align_block_size35batched_moe_align_block_size_kernelEiiiPKiPiS4_S4_ --------------------------
	.section	.nv.constant0._ZN4vllm3moe28batched_moe_align_block_size35batched_moe_align_block_size_kernelEiiiPKiPiS4_S4_,"a",@progbits
	.sectionflags	@""
	.align	4
.nv.constant0._ZN4vllm3moe28batched_moe_align_block_size35batched_moe_align_block_size_kernelEiiiPKiPiS4_S4_:
	.zero		944


//--------------------- .nv.constant0._ZN4vllm3moe40lora_count_and_sort_expert_tokens_kernelIlEEvPKT_PiS5_S5_miiiS5_S5_b --------------------------
	.section	.nv.constant0._ZN4vllm3moe40lora_count_and_sort_expert_tokens_kernelIlEEvPKT_PiS5_S5_miiiS5_S5_b,"a",@progbits
	.sectionflags	@""
	.align	4
.nv.constant0._ZN4vllm3moe40lora_count_and_sort_expert_tokens_kernelIlEEvPKT_PiS5_S5_miiiS5_S5_b:
	.zero		969


//--------------------- .nv.constant0._ZN4vllm3moe32moe_lora_align_block_size_kernelIlEEvPT_PilS4_iimiiS4_S4_iS4_S4_S4_iiS4_S4_b --------------------------
	.section	.nv.constant0._ZN4vllm3moe32moe_lora_align_block_size_kernelIlEEvPT_PilS4_iimiiS4_S4_iS4_S4_S4_iiS4_S4_b,"a",@progbits
	.sectionflags	@""
	.align	4
.nv.constant0._ZN4vllm3moe32moe_lora_align_block_size_kernelIlEEvPT_PilS4_iimiiS4_S4_iS4_S4_S4_iiS4_S4_b:
	.zero		1025


//--------------------- .nv.constant0._ZN4vllm3moe51moe_lora_align_block_size_small_batch_expert_kernelIlLi256EEEvPT_PilS4_iimiiS4_S4_iS4_S4_S4_S4_b --------------------------
	.section	.nv.constant0._ZN4vllm3moe51moe_lora_align_block_size_small_batch_expert_kernelIlLi256EEEvPT_PilS4_iimiiS4_S4_iS4_S4_S4_S4_b,"a",@progbits
	.sectionflags	@""
	.align	4
.nv.constant0._ZN4vllm3moe51moe_lora_align_block_size_small_batch_expert_kernelIlLi256EEEvPT_PilS4_iimiiS4_S4_iS4_S4_S4_S4_b:
	.zero		1009


//--------------------- .nv.constant0._ZN4vllm3moe40lora_count_and_sort_expert_tokens_kernelIiEEvPKT_PiS5_S5_miiiS5_S5_b --------------------------
	.section	.nv.constant0._ZN4vllm3moe40lora_count_and_sort_expert_tokens_kernelIiEEvPKT_PiS5_S5_miiiS5_S5_b,"a",@progbits
	.sectionflags	@""
	.align	4
.nv.constant0._ZN4vllm3moe40lora_count_and_sort_expert_tokens_kernelIiEEvPKT_PiS5_S5_miiiS5_S5_b:
	.zero		969


//--------------------- .nv.constant0._ZN4vllm3moe32moe_lora_align_block_size_kernelIiEEvPT_PilS4_iimiiS4_S4_iS4_S4_S4_iiS4_S4_b --------------------------
	.section	.nv.constant0._ZN4vllm3moe32moe_lora_align_block_size_kernelIiEEvPT_PilS4_iimiiS4_S4_iS4_S4_S4_iiS4_S4_b,"a",@progbits
	.sectionflags	@""
	.align	4
.nv.constant0._ZN4vllm3moe32moe_lora_align_block_size_kernelIiEEvPT_PilS4_iimiiS4_S4_iS4_S4_S4_iiS4_S4_b:
	.zero		1025


//--------------------- .nv.constant0._ZN4vllm3moe51moe_lora_align_block_size_small_batch_expert_kernelIiLi256EEEvPT_PilS4_iimiiS4_S4_iS4_S4_S4_S4_b --------------------------
	.section	.nv.constant0._ZN4vllm3moe51moe_lora_align_block_size_small_batch_expert_kernelIiLi256EEEvPT_PilS4_iimiiS4_S4_iS4_S4_S4_S4_b,"a",@progbits
	.sectionflags	@""
	.align	4
.nv.constant0._ZN4vllm3moe51moe_lora_align_block_size_small_batch_expert_kernelIiLi256EEEvPT_PilS4_iimiiS4_S4_iS4_S4_S4_S4_b:
	.zero		1009


//--------------------- .nv.constant0._ZN4vllm3moe40lora_count_and_sort_expert_tokens_kernelIsEEvPKT_PiS5_S5_miiiS5_S5_b --------------------------
	.section	.nv.constant0._ZN4vllm3moe40lora_count_and_sort_expert_tokens_kernelIsEEvPKT_PiS5_S5_miiiS5_S5_b,"a",@progbits
	.sectionflags	@""
	.align	4
.nv.constant0._ZN4vllm3moe40lora_count_and_sort_expert_tokens_kernelIsEEvPKT_PiS5_S5_miiiS5_S5_b:
	.zero		969


//--------------------- .nv.constant0._ZN4vllm3moe32moe_lora_align_block_size_kernelIsEEvPT_PilS4_iimiiS4_S4_iS4_S4_S4_iiS4_S4_b --------------------------
	.section	.nv.constant0._ZN4vllm3moe32moe_lora_align_block_size_kernelIsEEvPT_PilS4_iimiiS4_S4_iS4_S4_S4_iiS4_S4_b,"a",@progbits
	.sectionflags	@""
	.align	4
.nv.constant0._ZN4vllm3moe32moe_lora_align_block_size_kernelIsEEvPT_PilS4_iimiiS4_S4_iS4_S4_S4_iiS4_S4_b:
	.zero		1025


//--------------------- .nv.constant0._ZN4vllm3moe51moe_lora_align_block_size_small_batch_expert_kernelIsLi256EEEvPT_PilS4_iimiiS4_S4_iS4_S4_S4_S4_b --------------------------
	.section	.nv.constant0._ZN4vllm3moe51moe_lora_align_block_size_small_batch_expert_kernelIsLi256EEEvPT_PilS4_iimiiS4_S4_iS4_S4_S4_S4_b,"a",@progbits
	.sectionflags	@""
	.align	4
.nv.constant0._ZN4vllm3moe51moe_lora_align_block_size_small_batch_expert_kernelIsLi256EEEvPT_PilS4_iimiiS4_S4_iS4_S4_S4_S4_b:
	.zero		1009


//--------------------- .nv.constant0._ZN4vllm3moe40lora_count_and_sort_expert_tokens_kernelIaEEvPKT_PiS5_S5_miiiS5_S5_b --------------------------
	.section	.nv.constant0._ZN4vllm3moe40lora_count_and_sort_expert_tokens_kernelIaEEvPKT_PiS5_S5_miiiS5_S5_b,"a",@progbits
	.sectionflags	@""
	.align	4
.nv.constant0._ZN4vllm3moe40lora_count_and_sort_expert_tokens_kernelIaEEvPKT_PiS5_S5_miiiS5_S5_b:
	.zero		969


//--------------------- .nv.constant0._ZN4vllm3moe32moe_lora_align_block_size_kernelIaEEvPT_PilS4_iimiiS4_S4_iS4_S4_S4_iiS4_S4_b --------------------------
	.section	.nv.constant0._ZN4vllm3moe32moe_lora_align_block_size_kernelIaEEvPT_PilS4_iimiiS4_S4_iS4_S4_S4_iiS4_S4_b,"a",@progbits
	.sectionflags	@""
	.align	4
.nv.constant0._ZN4vllm3moe32moe_lora_align_block_size_kernelIaEEvPT_PilS4_iimiiS4_S4_iS4_S4_S4_iiS4_S4_b:
	.zero		1025


//--------------------- .nv.constant0._ZN4vllm3moe51moe_lora_align_block_size_small_batch_expert_kernelIaLi256EEEvPT_PilS4_iimiiS4_S4_iS4_S4_S4_S4_b --------------------------
	.section	.nv.constant0._ZN4vllm3moe51moe_lora_align_block_size_small_batch_expert_kernelIaLi256EEEvPT_PilS4_iimiiS4_S4_iS4_S4_S4_S4_b,"a",@progbits
	.sectionflags	@""
	.align	4
.nv.constant0._ZN4vllm3moe51moe_lora_align_block_size_small_batch_expert_kernelIaLi256EEEvPT_PilS4_iimiiS4_S4_iS4_S4_S4_S4_b:
	.zero		1009


//--------------------- .nv.constant0._ZN4vllm3moe40lora_count_and_sort_expert_tokens_kernelIhEEvPKT_PiS5_S5_miiiS5_S5_b --------------------------
	.section	.nv.constant0._ZN4vllm3moe40lora_count_and_sort_expert_tokens_kernelIhEEvPKT_PiS5_S5_miiiS5_S5_b,"a",@progbits
	.sectionflags	@""
	.align	4
.nv.constant0._ZN4vllm3moe40lora_count_and_sort_expert_tokens_kernelIhEEvPKT_PiS5_S5_miiiS5_S5_b:
	.zero		969


//--------------------- .nv.constant0._ZN4vllm3moe32moe_lora_align_block_size_kernelIhEEvPT_PilS4_iimiiS4_S4_iS4_S4_S4_iiS4_S4_b --------------------------
	.section	.nv.constant0._ZN4vllm3moe32moe_lora_align_block_size_kernelIhEEvPT_PilS4_iimiiS4_S4_iS4_S4_S4_iiS4_S4_b,"a",@progbits
	.sectionflags	@""
	.align	4
.nv.constant0._ZN4vllm3moe32moe_lora_align_block_size_kernelIhEEvPT_PilS4_iimiiS4_S4_iS4_S4_S4_iiS4_S4_b:
	.zero		1025


//--------------------- .nv.constant0._ZN4vllm3moe51moe_lora_align_block_size_small_batch_expert_kernelIhLi256EEEvPT_PilS4_iimiiS4_S4_iS4_S4_S4_S4_b --------------------------
	.section	.nv.constant0._ZN4vllm3moe51moe_lora_align_block_size_small_batch_expert_kernelIhLi256EEEvPT_PilS4_iimiiS4_S4_iS4_S4_S4_S4_b,"a",@progbits
	.sectionflags	@""
	.align	4
.nv.constant0._ZN4vllm3moe51moe_lora_align_block_size_small_batch_expert_kernelIhLi256EEEvPT_PilS4_iimiiS4_S4_iS4_S4_S4_S4_b:
	.zero		1009


//--------------------- .nv.constant0._ZN4vllm3moe14moe_sum_kernelIN3c108BFloat16ELi4EEEvPT_PKS4_i --------------------------
	.section	.nv.constant0._ZN4vllm3moe14moe_sum_kernelIN3c108BFloat16ELi4EEEvPT_PKS4_i,"a",@progbits
	.sectionflags	@""
	.align	4
.nv.constant0._ZN4vllm3moe14moe_sum_kernelIN3c108BFloat16ELi4EEEvPT_PKS4_i:
	.zero		916


//--------------------- .nv.constant0._ZN4vllm3moe14moe_sum_kernelIN3c104HalfELi4EEEvPT_PKS4_i --------------------------
	.section	.nv.constant0._ZN4vllm3moe14moe_sum_kernelIN3c104HalfELi4EEEvPT_PKS4_i,"a",@progbits
	.sectionflags	@""
	.align	4
.nv.constant0._ZN4vllm3moe14moe_sum_kernelIN3c104HalfELi4EEEvPT_PKS4_i:
	.zero		916


//--------------------- .nv.constant0._ZN4vllm3moe14moe_sum_kernelIfLi4EEEvPT_PKS2_i --------------------------
	.section	.nv.constant0._ZN4vllm3moe14moe_sum_kernelIfLi4EEEvPT_PKS2_i,"a",@progbits
	.sectionflags	@""
	.align	4
.nv.constant0._ZN4vllm3moe14moe_sum_kernelIfLi4EEEvPT_PKS2_i:
	.zero		916


//--------------------- .nv.constant0._ZN4vllm3moe14moe_sum_kernelIN3c108BFloat16ELi3EEEvPT_PKS4_i --------------------------
	.section	.nv.constant0._ZN4vllm3moe14moe_sum_kernelIN3c108BFloat16ELi3EEEvPT_PKS4_i,"a",@progbits
	.sectionflags	@""
	.align	4
.nv.constant0._ZN4vllm3moe14moe_sum_kernelIN3c108BFloat16ELi3EEEvPT_PKS4_i:
	.zero		916


//--------------------- .nv.constant0._ZN4vllm3moe14moe_sum_kernelIN3c104HalfELi3EEEvPT_PKS4_i --------------------------
	.section	.nv.constant0._ZN4vllm3moe14moe_sum_kernelIN3c104HalfELi3EEEvPT_PKS4_i,"a",@progbits
	.sectionflags	@""
	.align	4
.nv.constant0._ZN4vllm3moe14moe_sum_kernelIN3c104HalfELi3EEEvPT_PKS4_i:
	.zero		916


//--------------------- .nv.constant0._ZN4vllm3moe14moe_sum_kernelIfLi3EEEvPT_PKS2_i --------------------------
	.section	.nv.constant0._ZN4vllm3moe14moe_sum_kernelIfLi3EEEvPT_PKS2_i,"a",@progbits
	.sectionflags	@""
	.align	4
.nv.constant0._ZN4vllm3moe14moe_sum_kernelIfLi3EEEvPT_PKS2_i:
	.zero		916


//--------------------- .nv.constant0._ZN4vllm3moe14moe_sum_kernelIN3c108BFloat16ELi2EEEvPT_PKS4_i --------------------------
	.section	.nv.constant0._ZN4vllm3moe14moe_sum_kernelIN3c108BFloat16ELi2EEEvPT_PKS4_i,"a",@progbits
	.sectionflags	@""
	.align	4
.nv.constant0._ZN4vllm3moe14moe_sum_kernelIN3c108BFloat16ELi2EEEvPT_PKS4_i:
	.zero		916


//--------------------- .nv.constant0._ZN4vllm3moe14moe_sum_kernelIN3c104HalfELi2EEEvPT_PKS4_i --------------------------
	.section	.nv.constant0._ZN4vllm3moe14moe_sum_kernelIN3c104HalfELi2EEEvPT_PKS4_i,"a",@progbits
	.sectionflags	@""
	.align	4
.nv.constant0._ZN4vllm3moe14moe_sum_kernelIN3c104HalfELi2EEEvPT_PKS4_i:
	.zero		916


//--------------------- .nv.constant0._ZN4vllm3moe14moe_sum_kernelIfLi2EEEvPT_PKS2_i --------------------------
	.section	.nv.constant0._ZN4vllm3moe14moe_sum_kernelIfLi2EEEvPT_PKS2_i,"a",@progbits
	.sectionflags	@""
	.align	4
.nv.constant0._ZN4vllm3moe14moe_sum_kernelIfLi2EEEvPT_PKS2_i:
	.zero		916


//--------------------- .nv.constant0._ZN4vllm3moe35count_and_sort_expert_tokens_kernelImEEvPKT_PiS5_S5_miiib --------------------------
	.section	.nv.constant0._ZN4vllm3moe35count_and_sort_expert_tokens_kernelImEEvPKT_PiS5_S5_miiib,"a",@progbits
	.sectionflags	@""
	.align	4
.nv.constant0._ZN4vllm3moe35count_and_sort_expert_tokens_kernelImEEvPKT_PiS5_S5_miiib:
	.zero		949


//--------------------- .nv.constant0._ZN4vllm3moe27moe_align_block_size_kernelImEEvPKT_PiS5_S5_S5_iiiimS5_iib --------------------------
	.section	.nv.constant0._ZN4vllm3moe27moe_align_block_size_kernelImEEvPKT_PiS5_S5_S5_iiiimS5_iib,"a",@progbits
	.sectionflags	@""
	.align	4
.nv.constant0._ZN4vllm3moe27moe_align_block_size_kernelImEEvPKT_PiS5_S5_S5_iiiimS5_iib:
	.zero		977


//--------------------- .nv.constant0._ZN4vllm3moe46moe_align_block_size_small_batch_expert_kernelImLi256EEEvPKT_PiS5_S5_S5_iimiib --------------------------
	.section	.nv.constant0._ZN4vllm3moe46moe_align_block_size_small_batch_expert_kernelImLi256EEEvPKT_PiS5_S5_S5_iimiib,"a",@progbits
	.sectionflags	@""
	.align	4
.nv.constant0._ZN4vllm3moe46moe_align_block_size_small_batch_expert_kernelImLi256EEEvPKT_PiS5_S5_S5_iimiib:
	.zero		961


//--------------------- .nv.constant0._ZN4vllm3moe35count_and_sort_expert_tokens_kernelIjEEvPKT_PiS5_S5_miiib --------------------------
	.section	.nv.constant0._ZN4vllm3moe35count_and_sort_expert_tokens_kernelIjEEvPKT_PiS5_S5_miiib,"a",@progbits
	.sectionflags	@""
	.align	4
.nv.constant0._ZN4vllm3moe35count_and_sort_expert_tokens_kernelIjEEvPKT_PiS5_S5_miiib:
	.zero		949


//--------------------- .nv.constant0._ZN4vllm3moe27moe_align_block_size_kernelIjEEvPKT_PiS5_S5_S5_iiiimS5_iib --------------------------
	.section	.nv.constant0._ZN4vllm3moe27moe_align_block_size_kernelIjEEvPKT_PiS5_S5_S5_iiiimS5_iib,"a",@progbits
	.sectionflags	@""
	.align	4
.nv.constant0._ZN4vllm3moe27moe_align_block_size_kernelIjEEvPKT_PiS5_S5_S5_iiiimS5_iib:
	.zero		977


//--------------------- .nv.constant0._ZN4vllm3moe46moe_align_block_size_small_batch_expert_kernelIjLi256EEEvPKT_PiS5_S5_S5_iimiib --------------------------
	.section	.nv.constant0._ZN4vllm3moe46moe_align_block_size_small_batch_expert_kernelIjLi256EEEvPKT_PiS5_S5_S5_iimiib,"a",@progbits
	.sectionflags	@""
	.align	4
.nv.constant0._ZN4vllm3moe46moe_align_block_size_small_batch_expert_kernelIjLi256EEEvPKT_PiS5_S5_S5_iimiib:
	.zero		961


//--------------------- .nv.constant0._ZN4vllm3moe35count_and_sort_expert_tokens_kernelItEEvPKT_PiS5_S5_miiib --------------------------
	.section	.nv.constant0._ZN4vllm3moe35count_and_sort_expert_tokens_kernelItEEvPKT_PiS5_S5_miiib,"a",@progbits
	.sectionflags	@""
	.align	4
.nv.constant0._ZN4vllm3moe35count_and_sort_expert_tokens_kernelItEEvPKT_PiS5_S5_miiib:
	.zero		949


//--------------------- .nv.constant0._ZN4vllm3moe27moe_align_block_size_kernelItEEvPKT_PiS5_S5_S5_iiiimS5_iib --------------------------
	.section	.nv.constant0._ZN4vllm3moe27moe_align_block_size_kernelItEEvPKT_PiS5_S5_S5_iiiimS5_iib,"a",@progbits
	.sectionflags	@""
	.align	4
.nv.constant0._ZN4vllm3moe27moe_align_block_size_kernelItEEvPKT_PiS5_S5_S5_iiiimS5_iib:
	.zero		977


//--------------------- .nv.constant0._ZN4vllm3moe46moe_align_block_size_small_batch_expert_kernelItLi256EEEvPKT_PiS5_S5_S5_iimiib --------------------------
	.section	.nv.constant0._ZN4vllm3moe46moe_align_block_size_small_batch_expert_kernelItLi256EEEvPKT_PiS5_S5_S5_iimiib,"a",@progbits
	.sectionflags	@""
	.align	4
.nv.constant0._ZN4vllm3moe46moe_align_block_size_small_batch_expert_kernelItLi256EEEvPKT_PiS5_S5_S5_iimiib:
	.zero		961


//--------------------- .nv.constant0._ZN4vllm3moe35count_and_sort_expert_tokens_kernelIlEEvPKT_PiS5_S5_miiib --------------------------
	.section	.nv.constant0._ZN4vllm3moe35count_and_sort_expert_tokens_kernelIlEEvPKT_PiS5_S5_miiib,"a",@progbits
	.sectionflags	@""
	.align	4
.nv.constant0._ZN4vllm3moe35count_and_sort_expert_tokens_kernelIlEEvPKT_PiS5_S5_miiib:
	.zero		949


//--------------------- .nv.constant0._ZN4vllm3moe27moe_align_block_size_kernelIlEEvPKT_PiS5_S5_S5_iiiimS5_iib --------------------------
	.section	.nv.constant0._ZN4vllm3moe27moe_align_block_size_kernelIlEEvPKT_PiS5_S5_S5_iiiimS5_iib,"a",@progbits
	.sectionflags	@""
	.align	4
.nv.constant0._ZN4vllm3moe27moe_align_block_size_kernelIlEEvPKT_PiS5_S5_S5_iiiimS5_iib:
	.zero		977


//--------------------- .nv.constant0._ZN4vllm3moe46moe_align_block_size_small_batch_expert_kernelIlLi256EEEvPKT_PiS5_S5_S5_iimiib --------------------------
	.section	.nv.constant0._ZN4vllm3moe46moe_align_block_size_small_batch_expert_kernelIlLi256EEEvPKT_PiS5_S5_S5_iimiib,"a",@progbits
	.sectionflags	@""
	.align	4
.nv.constant0._ZN4vllm3moe46moe_align_block_size_small_batch_expert_kernelIlLi256EEEvPKT_PiS5_S5_S5_iimiib:
	.zero		961


//--------------------- .nv.constant0._ZN4vllm3moe35count_and_sort_expert_tokens_kernelIiEEvPKT_PiS5_S5_miiib --------------------------
	.section	.nv.constant0._ZN4vllm3moe35count_and_sort_expert_tokens_kernelIiEEvPKT_PiS5_S5_miiib,"a",@progbits
	.sectionflags	@""
	.align	4
.nv.constant0._ZN4vllm3moe35count_and_sort_expert_tokens_kernelIiEEvPKT_PiS5_S5_miiib:
	.zero		949


//--------------------- .nv.constant0._ZN4vllm3moe27moe_align_block_size_kernelIiEEvPKT_PiS5_S5_S5_iiiimS5_iib --------------------------
	.section	.nv.constant0._ZN4vllm3moe27moe_align_block_size_kernelIiEEvPKT_PiS5_S5_S5_iiiimS5_iib,"a",@progbits
	.sectionflags	@""
	.align	4
.nv.constant0._ZN4vllm3moe27moe_align_block_size_kernelIiEEvPKT_PiS5_S5_S5_iiiimS5_iib:
	.zero		977


//--------------------- .nv.constant0._ZN4vllm3moe46moe_align_block_size_small_batch_expert_kernelIiLi256EEEvPKT_PiS5_S5_S5_iimiib --------------------------
	.section	.nv.constant0._ZN4vllm3moe46moe_align_block_size_small_batch_expert_kernelIiLi256EEEvPKT_PiS5_S5_S5_iimiib,"a",@progbits
	.sectionflags	@""
	.align	4
.nv.constant0._ZN4vllm3moe46moe_align_block_size_small_batch_expert_kernelIiLi256EEEvPKT_PiS5_S5_S5_iimiib:
	.zero		961


//--------------------- .nv.constant0._ZN4vllm3moe35count_and_sort_expert_tokens_kernelIsEEvPKT_PiS5_S5_miiib --------------------------
	.section	.nv.constant0._ZN4vllm3moe35count_and_sort_expert_tokens_kernelIsEEvPKT_PiS5_S5_miiib,"a",@progbits
	.sectionflags	@""
	.align	4
.nv.constant0._ZN4vllm3moe35count_and_sort_expert_tokens_kernelIsEEvPKT_PiS5_S5_miiib:
	.zero		949


//--------------------- .nv.constant0._ZN4vllm3moe27moe_align_block_size_kernelIsEEvPKT_PiS5_S5_S5_iiiimS5_iib --------------------------
	.section	.nv.constant0._ZN4vllm3moe27moe_align_block_size_kernelIsEEvPKT_PiS5_S5_S5_iiiimS5_iib,"a",@progbits
	.sectionflags	@""
	.align	4
.nv.constant0._ZN4vllm3moe27moe_align_block_size_kernelIsEEvPKT_PiS5_S5_S5_iiiimS5_iib:
	.zero		977


//--------------------- .nv.constant0._ZN4vllm3moe46moe_align_block_size_small_batch_expert_kernelIsLi256EEEvPKT_PiS5_S5_S5_iimiib --------------------------
	.section	.nv.constant0._ZN4vllm3moe46moe_align_block_size_small_batch_expert_kernelIsLi256EEEvPKT_PiS5_S5_S5_iimiib,"a",@progbits
	.sectionflags	@""
	.align	4
.nv.constant0._ZN4vllm3moe46moe_align_block_size_small_batch_expert_kernelIsLi256EEEvPKT_PiS5_S5_S5_iimiib:
	.zero		961


//--------------------- .nv.constant0._ZN4vllm3moe35count_and_sort_expert_tokens_kernelIaEEvPKT_PiS5_S5_miiib --------------------------
	.section	.nv.constant0._ZN4vllm3moe35count_and_sort_expert_tokens_kernelIaEEvPKT_PiS5_S5_miiib,"a",@progbits
	.sectionflags	@""
	.align	4
.nv.constant0._ZN4vllm3moe35count_and_sort_expert_tokens_kernelIaEEvPKT_PiS5_S5_miiib:
	.zero		949


//--------------------- .nv.constant0._ZN4vllm3moe27moe_align_block_size_kernelIaEEvPKT_PiS5_S5_S5_iiiimS5_iib --------------------------
	.section	.nv.constant0._ZN4vllm3moe27moe_align_block_size_kernelIaEEvPKT_PiS5_S5_S5_iiiimS5_iib,"a",@progbits
	.sectionflags	@""
	.align	4
.nv.constant0._ZN4vllm3moe27moe_align_block_size_kernelIaEEvPKT_PiS5_S5_S5_iiiimS5_iib:
	.zero		977


//--------------------- .nv.constant0._ZN4vllm3moe46moe_align_block_size_small_batch_expert_kernelIaLi256EEEvPKT_PiS5_S5_S5_iimiib --------------------------
	.section	.nv.constant0._ZN4vllm3moe46moe_align_block_size_small_batch_expert_kernelIaLi256EEEvPKT_PiS5_S5_S5_iimiib,"a",@progbits
	.sectionflags	@""
	.align	4
.nv.constant0._ZN4vllm3moe46moe_align_block_size_small_batch_expert_kernelIaLi256EEEvPKT_PiS5_S5_S5_iimiib:
	.zero		961


//--------------------- .nv.constant0._ZN4vllm3moe35count_and_sort_expert_tokens_kernelIhEEvPKT_PiS5_S5_miiib --------------------------
	.section	.nv.constant0._ZN4vllm3moe35count_and_sort_expert_tokens_kernelIhEEvPKT_PiS5_S5_miiib,"a",@progbits
	.sectionflags	@""
	.align	4
.nv.constant0._ZN4vllm3moe35count_and_sort_expert_tokens_kernelIhEEvPKT_PiS5_S5_miiib:
	.zero		949


//--------------------- .nv.constant0._ZN4vllm3moe27moe_align_block_size_kernelIhEEvPKT_PiS5_S5_S5_iiiimS5_iib --------------------------
	.section	.nv.constant0._ZN4vllm3moe27moe_align_block_size_kernelIhEEvPKT_PiS5_S5_S5_iiiimS5_iib,"a",@progbits
	.sectionflags	@""
	.align	4
.nv.constant0._ZN4vllm3moe27moe_align_block_size_kernelIhEEvPKT_PiS5_S5_S5_iiiimS5_iib:
	.zero		977


//--------------------- .nv.constant0._ZN4vllm3moe46moe_align_block_size_small_batch_expert_kernelIhLi256EEEvPKT_PiS5_S5_S5_iimiib --------------------------
	.section	.nv.constant0._ZN4vllm3moe46moe_align_block_size_small_batch_expert_kernelIhLi256EEEvPKT_PiS5_S5_S5_iimiib,"a",@progbits
	.sectionflags	@""
	.align	4
.nv.constant0._ZN4vllm3moe46moe_align_block_size_small_batch_expert_kernelIhLi256EEEvPKT_PiS5_S5_S5_iimiib:
	.zero		961


//--------------------- .nv.constant0._ZN3cub18CUB_300001_SM_10006detail11EmptyKernelIvEEvv --------------------------
	.section	.nv.constant0._ZN3cub18CUB_300001_SM_10006detail11EmptyKernelIvEEvv,"a",@progbits
	.sectionflags	@""
	.align	4
.nv.constant0._ZN3cub18CUB_300001_SM_10006detail11EmptyKernelIvEEvv:
	.zero		896


//--------------------- SYMBOLS --------------------------

	.type		.nv.reservedSmem.offset0,@object
	.size		.nv.reservedSmem.offset0,0x4
	.type		.nv.reservedSmem.cap,@object
	.size		.nv.reservedSmem.cap,0x4
